// auto-generated by cutlass_sweep.fmha — config: {"arch": "sm_100", "direction": "fwd", "dtype": "bf16", "head_dim": 128, "mask": "none", "schedule": "persistent", "tile_kv": 128, "tile_q": 256}
#include "cutlass/cutlass.h"
#include "cute/tensor.hpp"
#include "cutlass/device_kernel.h"
#include "cutlass/kernel_hardware_info.h"
#include "77_blackwell_fmha/collective/fmha_fusion.hpp"
#include "77_blackwell_fmha/collective/sm100_fmha_load_tma_warpspecialized.hpp"
#include "77_blackwell_fmha/collective/sm100_fmha_fwd_mainloop_tma_warpspecialized.hpp"
#include "77_blackwell_fmha/collective/sm100_fmha_fwd_epilogue_tma_warpspecialized.hpp"
#include "77_blackwell_fmha/kernel/fmha_tile_scheduler.hpp"
#include "77_blackwell_fmha/kernel/sm100_fmha_fwd_kernel_tma_warpspecialized.hpp"

using namespace cute;
using Element    = cutlass::bfloat16_t;
using ElementOut = cutlass::half_t;
using TileShape  = Shape<_256, _128, _128>;

using ProblemShape = cute::tuple<int, int, int, cute::tuple<cute::tuple<int, int>, int>>;
using StrideQ   = cute::tuple<int, _1, cute::tuple<cute::tuple<int, int>, int>>;
using StrideK   = cute::tuple<int, _1, cute::tuple<cute::tuple<_0, int>, int>>;
using StrideV   = StrideK;
using StrideO   = StrideQ;
using StrideLSE = cute::tuple<_1, cute::tuple<cute::tuple<int, int>, int>>;

using TileScheduler = std::conditional_t<
    cute::true_type::value,
    cutlass::fmha::kernel::PersistentTileScheduler,
    cutlass::fmha::kernel::IndividualTileScheduler>;

using Mainloop = cutlass::fmha::collective::Sm100FmhaFwdMainloopTmaWarpspecialized<
    Element, float, float, TileShape, StrideQ, StrideK, StrideV,
    cutlass::fmha::collective::NoMask>;

using Kernel = cutlass::fmha::kernel::Sm100FmhaFwdKernelTmaWarpspecialized<
    ProblemShape, Mainloop,
    cutlass::fmha::collective::Sm100FmhaFwdEpilogueTmaWarpspecialized<
        ElementOut, float, typename Mainloop::TileShapePV, StrideO, StrideLSE>,
    TileScheduler>;

auto* _anchor = &cutlass::device_kernel<Kernel>;


// ===== COMPILED SASS (sm_100a) =====

	.target	sm_100a

	.elftype	@"ET_EXEC"


//--------------------- .note.nv.tkinfo           --------------------------
	.section	.note.nv.tkinfo,"",@"SHT_NOTE"
	.sectionflags	@"SHF_NOTE_NV_TKINFO"
	.tkinfo
        /*0018*/ 	.word	0x00000002
        /*0030*/ 	.string	""
        /*0030*/ 	.string	"ptxas"
        /*0030*/ 	.string	"Cuda compilation tools, release 13.0, V13.0.88"
        /*0030*/ 	.string	"Build cuda_13.0.r13.0/compiler.36424714_0"
        /*0030*/ 	.string	"-arch sm_100a -m 64 "



//--------------------- .note.nv.cuinfo           --------------------------
	.section	.note.nv.cuinfo,"",@"SHT_NOTE"
	.sectionflags	@"SHF_NOTE_NV_CUINFO"
        /*0018*/ 	.short	0x0002
        /*001a*/ 	.short	0x0064
        /*001c*/ 	.short	0x0082
	.zero		2


//--------------------- .nv.info                  --------------------------
	.section	.nv.info,"",@"SHT_CUDA_INFO"
	.align	4


	//----- nvinfo : EIATTR_REGCOUNT
	.align		4
        /*0000*/ 	.byte	0x04, 0x2f
        /*0002*/ 	.short	(.L_34 - .L_33)
	.align		4
.L_33:
        /*0004*/ 	.word	index@(_ZN7cutlass13device_kernelINS_4fmha6kernel36Sm100FmhaFwdKernelTmaWarpspecializedIN4cute5tupleIJiiiNS5_IJNS5_IJiiEEEiEEEEEENS1_10collective38Sm100FmhaFwdMainloopTmaWarpspecializedINS_10bfloat16_tEffNS5_IJNS4_1CILi256EEENSC_ILi128EEESE_EEENS5_IJiNSC_ILi1EEES7_EEENS5_IJiSG_NS5_IJNS5_IJNSC_ILi0EEEiEEEiEEEEEESL_NS9_6NoMaskENS5_IJNSC_ILi2EEESG_SG_EEENSC_ILb0EEEEENS9_38Sm100FmhaFwdEpilogueTmaWarpspecializedINS_6half_tEfNS5_IJSE_SE_SE_EEESH_NS5_IJSG_S7_EEESP_EENS2_23PersistentTileSchedulerENS2_41Sm100FmhaCtxKernelWarpspecializedScheduleEEEEEvNT_6ParamsE)
        /*0008*/ 	.word	0x00000080


	//----- nvinfo : EIATTR_FRAME_SIZE
	.align		4
.L_34:
        /*000c*/ 	.byte	0x04, 0x11
        /*000e*/ 	.short	(.L_36 - .L_35)
	.align		4
.L_35:
        /*0010*/ 	.word	index@($__internal_3_$__cuda_sm3x_div_rn_noftz_f32_slowpath)
        /*0014*/ 	.word	0x000000c0


	//----- nvinfo : EIATTR_FRAME_SIZE
	.align		4
.L_36:
        /*0018*/ 	.byte	0x04, 0x11
        /*001a*/ 	.short	(.L_38 - .L_37)
	.align		4
.L_37:
        /*001c*/ 	.word	index@($__internal_2_$__cuda_sm10x_tcgen05_guardrail_trap_unallocated_columns_being_dealloced)
        /*0020*/ 	.word	0x000000c0


	//----- nvinfo : EIATTR_FRAME_SIZE
	.align		4
.L_38:
        /*0024*/ 	.byte	0x04, 0x11
        /*0026*/ 	.short	(.L_40 - .L_39)
	.align		4
.L_39:
        /*0028*/ 	.word	index@($__internal_1_$__cuda_sm10x_tcgen05_guardrail_trap_phase_invalid_during_alloc)
        /*002c*/ 	.word	0x000000c0


	//----- nvinfo : EIATTR_FRAME_SIZE
	.align		4
.L_40:
        /*0030*/ 	.byte	0x04, 0x11
        /*0032*/ 	.short	(.L_42 - .L_41)
	.align		4
.L_41:
        /*0034*/ 	.word	index@($__internal_0_$__cuda_sm10x_tcgen05_guardrail_trap_col_being_dealloced_not_returned_by_alloc)
        /*0038*/ 	.word	0x000000c0


	//----- nvinfo : EIATTR_FRAME_SIZE
	.align		4
.L_42:
        /*003c*/ 	.byte	0x04, 0x11
        /*003e*/ 	.short	(.L_44 - .L_43)
	.align		4
.L_43:
        /*0040*/ 	.word	index@(_ZN7cutlass13device_kernelINS_4fmha6kernel36Sm100FmhaFwdKernelTmaWarpspecializedIN4cute5tupleIJiiiNS5_IJNS5_IJiiEEEiEEEEEENS1_10collective38Sm100FmhaFwdMainloopTmaWarpspecializedINS_10bfloat16_tEffNS5_IJNS4_1CILi256EEENSC_ILi128EEESE_EEENS5_IJiNSC_ILi1EEES7_EEENS5_IJiSG_NS5_IJNS5_IJNSC_ILi0EEEiEEEiEEEEEESL_NS9_6NoMaskENS5_IJNSC_ILi2EEESG_SG_EEENSC_ILb0EEEEENS9_38Sm100FmhaFwdEpilogueTmaWarpspecializedINS_6half_tEfNS5_IJSE_SE_SE_EEESH_NS5_IJSG_S7_EEESP_EENS2_23PersistentTileSchedulerENS2_41Sm100FmhaCtxKernelWarpspecializedScheduleEEEEEvNT_6ParamsE)
        /*0044*/ 	.word	0x000000c0


	//----- nvinfo : EIATTR_MIN_STACK_SIZE
	.align		4
.L_44:
        /*0048*/ 	.byte	0x04, 0x12
        /*004a*/ 	.short	(.L_46 - .L_45)
	.align		4
.L_45:
        /*004c*/ 	.word	index@(_ZN7cutlass13device_kernelINS_4fmha6kernel36Sm100FmhaFwdKernelTmaWarpspecializedIN4cute5tupleIJiiiNS5_IJNS5_IJiiEEEiEEEEEENS1_10collective38Sm100FmhaFwdMainloopTmaWarpspecializedINS_10bfloat16_tEffNS5_IJNS4_1CILi256EEENSC_ILi128EEESE_EEENS5_IJiNSC_ILi1EEES7_EEENS5_IJiSG_NS5_IJNS5_IJNSC_ILi0EEEiEEEiEEEEEESL_NS9_6NoMaskENS5_IJNSC_ILi2EEESG_SG_EEENSC_ILb0EEEEENS9_38Sm100FmhaFwdEpilogueTmaWarpspecializedINS_6half_tEfNS5_IJSE_SE_SE_EEESH_NS5_IJSG_S7_EEESP_EENS2_23PersistentTileSchedulerENS2_41Sm100FmhaCtxKernelWarpspecializedScheduleEEEEEvNT_6ParamsE)
        /*0050*/ 	.word	0x000000c0
.L_46:


//--------------------- .nv.compat                --------------------------
	.section	.nv.compat,"",@"SHT_CUDA_COMPAT_INFO"
	.align	4
        /*0000*/ 	.byte	0x02, 0x09, 0x01, 0x00, 0x02, 0x02, 0x02, 0x00, 0x02, 0x05, 0x05, 0x00, 0x03, 0x07, 0x01, 0x01
        /*0010*/ 	.byte	0x02, 0x03, 0x01, 0x00, 0x02, 0x06, 0x01, 0x00, 0x04, 0x0b, 0x08, 0x00, 0x01, 0x00, 0x00, 0x00
        /*0020*/ 	.byte	0x00, 0x00, 0x00, 0x00


//--------------------- .nv.info._ZN7cutlass13device_kernelINS_4fmha6kernel36Sm100FmhaFwdKernelTmaWarpspecializedIN4cute5tupleIJiiiNS5_IJNS5_IJiiEEEiEEEEEENS1_10collective38Sm100FmhaFwdMainloopTmaWarpspecializedINS_10bfloat16_tEffNS5_IJNS4_1CILi256EEENSC_ILi128EEESE_EEENS5_IJiNSC_ILi1EEES7_EEENS5_IJiSG_NS5_IJNS5_IJNSC_ILi0EEEiEEEiEEEEEESL_NS9_6NoMaskENS5_IJNSC_ILi2EEESG_SG_EEENSC_ILb0EEEEENS9_38Sm100FmhaFwdEpilogueTmaWarpspecializedINS_6half_tEfNS5_IJSE_SE_SE_EEESH_NS5_IJSG_S7_EEESP_EENS2_23PersistentTileSchedulerENS2_41Sm100FmhaCtxKernelWarpspecializedScheduleEEEEEvNT_6ParamsE --------------------------
	.section	.nv.info._ZN7cutlass13device_kernelINS_4fmha6kernel36Sm100FmhaFwdKernelTmaWarpspecializedIN4cute5tupleIJiiiNS5_IJNS5_IJiiEEEiEEEEEENS1_10collective38Sm100FmhaFwdMainloopTmaWarpspecializedINS_10bfloat16_tEffNS5_IJNS4_1CILi256EEENSC_ILi128EEESE_EEENS5_IJiNSC_ILi1EEES7_EEENS5_IJiSG_NS5_IJNS5_IJNSC_ILi0EEEiEEEiEEEEEESL_NS9_6NoMaskENS5_IJNSC_ILi2EEESG_SG_EEENSC_ILb0EEEEENS9_38Sm100FmhaFwdEpilogueTmaWarpspecializedINS_6half_tEfNS5_IJSE_SE_SE_EEESH_NS5_IJSG_S7_EEESP_EENS2_23PersistentTileSchedulerENS2_41Sm100FmhaCtxKernelWarpspecializedScheduleEEEEEvNT_6ParamsE,"",@"SHT_CUDA_INFO"
	.sectionflags	@""
	.align	4


	//----- nvinfo : EIATTR_CUDA_API_VERSION
	.align		4
        /*0000*/ 	.byte	0x04, 0x37
        /*0002*/ 	.short	(.L_48 - .L_47)
.L_47:
        /*0004*/ 	.word	0x00000082


	//----- nvinfo : EIATTR_KPARAM_INFO
	.align		4
.L_48:
        /*0008*/ 	.byte	0x04, 0x17
        /*000a*/ 	.short	(.L_50 - .L_49)
.L_49:
        /*000c*/ 	.word	0x00000000
        /*0010*/ 	.short	0x0000
        /*0012*/ 	.short	0x0000
        /*0014*/ 	.byte	0x00, 0xf0, 0x01, 0x18


	//----- nvinfo : EIATTR_AT_ENTRY_FRAGMENTS
	.align		4
.L_50:
        /*0018*/ 	.byte	0x04, 0x4f
        /*001a*/ 	.short	(.L_52 - .L_51)


	//   ....[0]....
.L_51:
        /*001c*/ 	.word	0x00000006


	//----- nvinfo : EIATTR_RESERVED_SMEM_USED
	.align		4
.L_52:
        /*0020*/ 	.byte	0x01, 0x41
	.zero		2


	//----- nvinfo : EIATTR_SPARSE_MMA_MASK
	.align		4
        /*0024*/ 	.byte	0x03, 0x50
        /*0026*/ 	.short	0x0000


	//----- nvinfo : EIATTR_TCGEN05_1CTA_USED
	.align		4
        /*0028*/ 	.byte	0x01, 0x51
	.zero		2


	//----- nvinfo : EIATTR_MAXREG_COUNT
	.align		4
        /*002c*/ 	.byte	0x03, 0x1b
        /*002e*/ 	.short	0x0080


	//----- nvinfo : EIATTR_NUM_BARRIERS
	.align		4
        /*0030*/ 	.byte	0x02, 0x4c
        /*0032*/ 	.byte	0x01
	.zero		1


	//----- nvinfo : EIATTR_EXTERNS
	.align		4
        /*0034*/ 	.byte	0x04, 0x0f
        /*0036*/ 	.short	(.L_54 - .L_53)


	//   ....[0]....
	.align		4
.L_53:
        /*0038*/ 	.word	index@(vprintf)


	//   ....[1]....
	.align		4
        /*003c*/ 	.word	index@(__assertfail)


	//----- nvinfo : EIATTR_ANNOTATIONS
	.align		4
.L_54:
        /*0040*/ 	.byte	0x04, 0x55
        /*0042*/ 	.short	(.L_56 - .L_55)


	//   ....[0]....
.L_55:
        /*0044*/ 	.word	0x00000001
        /*0048*/ 	.byte	0x00, 0x91, 0x00, 0x00, 0x01, 0x00, 0x00, 0x00, 0x50, 0x91, 0x00, 0x00, 0x01, 0x00, 0x00, 0x00
        /* <DEDUP_REMOVED lines=50> */
        /*0378*/ 	.byte	0x50, 0xab, 0x01, 0x00, 0x01, 0x00, 0x00, 0x00, 0x60, 0xab, 0x01, 0x00


	//----- nvinfo : EIATTR_MERCURY_ISA_VERSION
	.align		4
.L_56:
        /*0384*/ 	.byte	0x03, 0x5f
        /*0386*/ 	.short	0x0101


	//----- nvinfo : EIATTR_INT_WARP_WIDE_INSTR_OFFSETS
	.align		4
        /*0388*/ 	.byte	0x04, 0x31
        /*038a*/ 	.short	(.L_58 - .L_57)


	//   ....[0]....
.L_57:
        /*038c*/ 	.word	0x0001c1f0


	//   ....[1]....
        /*0390*/ 	.word	0x0001c210


	//   ....[2]....
        /*0394*/ 	.word	0x0001c240


	//----- nvinfo : EIATTR_COOP_GROUP_MASK_REGIDS
	.align		4
.L_58:
        /*0398*/ 	.byte	0x04, 0x29
        /*039a*/ 	.short	(.L_60 - .L_59)


	//   ....[0]....
.L_59:
        /*039c*/ 	.word	0xffffffff


	//   ....[1]....
        /*03a0*/ 	.word	0xffffffff


	//   ....[2]....
        /*03a4*/ 	.word	0xffffffff


	//   ....[3]....
        /*03a8*/ 	.word	0xffffffff


	//   ....[4]....
        /*03ac*/ 	.word	0xffffffff


	//   ....[5]....
        /*03b0*/ 	.word	0xffffffff


	//   ....[6]....
        /*03b4*/ 	.word	0xffffffff


	//   ....[7]....
        /*03b8*/ 	.word	0xffffffff


	//   ....[8]....
        /*03bc*/ 	.word	0xffffffff


	//   ....[9]....
        /*03c0*/ 	.word	0xffffffff


	//   ....[10]....
        /*03c4*/ 	.word	0xffffffff


	//   ....[11]....
        /*03c8*/ 	.word	0xffffffff


	//   ....[12]....
        /*03cc*/ 	.word	0xffffffff


	//   ....[13]....
        /*03d0*/ 	.word	0xffffffff


	//   ....[14]....
        /*03d4*/ 	.word	0xffffffff


	//   ....[15]....
        /*03d8*/ 	.word	0xffffffff


	//   ....[16]....
        /*03dc*/ 	.word	0xffffffff


	//   ....[17]....
        /*03e0*/ 	.word	0xffffffff


	//----- nvinfo : EIATTR_COOP_GROUP_INSTR_OFFSETS
	.align		4
.L_60:
        /*03e4*/ 	.byte	0x04, 0x28
        /*03e6*/ 	.short	(.L_62 - .L_61)


	//   ....[0]....
.L_61:
        /*03e8*/ 	.word	0x00000120


	//   ....[1]....
        /*03ec*/ 	.word	0x000008e0


	//   ....[2]....
        /*03f0*/ 	.word	0x00000b10


	//   ....[3]....
        /*03f4*/ 	.word	0x00000c40


	//   ....[4]....
        /*03f8*/ 	.word	0x00000d80


	//   ....[5]....
        /*03fc*/ 	.word	0x00001040


	//   ....[6]....
        /*0400*/ 	.word	0x00001230


	//   ....[7]....
        /*0404*/ 	.word	0x00001320


	//   ....[8]....
        /*0408*/ 	.word	0x00001480


	//   ....[9]....
        /*040c*/ 	.word	0x000015e0


	//   ....[10]....
        /*0410*/ 	.word	0x00001a20


	//   ....[11]....
        /*0414*/ 	.word	0x00001c30


	//   ....[12]....
        /*0418*/ 	.word	0x00001c40


	//   ....[13]....
        /*041c*/ 	.word	0x0000b220


	//   ....[14]....
        /*0420*/ 	.word	0x0000c560


	//   ....[15]....
        /*0424*/ 	.word	0x00012080


	//   ....[16]....
        /*0428*/ 	.word	0x0001c0f0


	//   ....[17]....
        /*042c*/ 	.word	0x0001c310


	//----- nvinfo : EIATTR_REG_RECONFIG
	.align		4
.L_62:
        /*0430*/ 	.byte	0x01, 0x54
	.zero		2


	//----- nvinfo : EIATTR_VRC_CTA_INIT_COUNT
	.align		4
        /*0434*/ 	.byte	0x02, 0x4a
        /*0436*/ 	.byte	0x80
	.zero		1


	//----- nvinfo : EIATTR_SYSCALL_OFFSETS
	.align		4
        /*0438*/ 	.byte	0x04, 0x46
        /*043a*/ 	.short	(.L_64 - .L_63)


	//   ....[0]....
.L_63:
        /*043c*/ 	.word	0x00005600


	//   ....[1]....
        /*0440*/ 	.word	0x000056c0


	//   ....[2]....
        /*0444*/ 	.word	0x00005730


	//   ....[3]....
        /*0448*/ 	.word	0x000057a0


	//   ....[4]....
        /*044c*/ 	.word	0x00005810


	//   ....[5]....
        /*0450*/ 	.word	0x000058b0


	//   ....[6]....
        /*0454*/ 	.word	0x00005990


	//   ....[7]....
        /*0458*/ 	.word	0x00005a30


	//   ....[8]....
        /*045c*/ 	.word	0x00005ad0


	//   ....[9]....
        /*0460*/ 	.word	0x00005b70


	//   ....[10]....
        /*0464*/ 	.word	0x00005be0


	//   ....[11]....
        /*0468*/ 	.word	0x00005c80


	//   ....[12]....
        /*046c*/ 	.word	0x00005d20


	//   ....[13]....
        /*0470*/ 	.word	0x00005d90


	//   ....[14]....
        /*0474*/ 	.word	0x00005e30


	//   ....[15]....
        /*0478*/ 	.word	0x00005ed0


	//   ....[16]....
        /*047c*/ 	.word	0x00005f70


	//   ....[17]....
        /*0480*/ 	.word	0x00006010


	//   ....[18]....
        /*0484*/ 	.word	0x00006080


	//   ....[19]....
        /*0488*/ 	.word	0x00006120


	//   ....[20]....
        /*048c*/ 	.word	0x000061c0


	//   ....[21]....
        /*0490*/ 	.word	0x00006230


	//   ....[22]....
        /*0494*/ 	.word	0x000062d0


	//   ....[23]....
        /*0498*/ 	.word	0x00006370


	//   ....[24]....
        /*049c*/ 	.word	0x00006410


	//   ....[25]....
        /*04a0*/ 	.word	0x000064b0


	//   ....[26]....
        /*04a4*/ 	.word	0x00006520


	//   ....[27]....
        /*04a8*/ 	.word	0x000065c0


	//   ....[28]....
        /*04ac*/ 	.word	0x00006660


	//   ....[29]....
        /*04b0*/ 	.word	0x000066d0


	//   ....[30]....
        /*04b4*/ 	.word	0x00006770


	//   ....[31]....
        /*04b8*/ 	.word	0x00006810


	//   ....[32]....
        /*04bc*/ 	.word	0x000068b0


	//   ....[33]....
        /*04c0*/ 	.word	0x00006950


	//   ....[34]....
        /*04c4*/ 	.word	0x000069f0


	//   ....[35]....
        /*04c8*/ 	.word	0x00006a90


	//   ....[36]....
        /*04cc*/ 	.word	0x00006b00


	//   ....[37]....
        /*04d0*/ 	.word	0x00006ba0


	//   ....[38]....
        /*04d4*/ 	.word	0x00006c40


	//   ....[39]....
        /*04d8*/ 	.word	0x00006cb0


	//   ....[40]....
        /*04dc*/ 	.word	0x00006d50


	//   ....[41]....
        /*04e0*/ 	.word	0x00006df0


	//   ....[42]....
        /*04e4*/ 	.word	0x00006e90


	//   ....[43]....
        /*04e8*/ 	.word	0x00006f30


	//   ....[44]....
        /*04ec*/ 	.word	0x00006fa0


	//   ....[45]....
        /*04f0*/ 	.word	0x00007040


	//   ....[46]....
        /*04f4*/ 	.word	0x000070e0


	//   ....[47]....
        /*04f8*/ 	.word	0x00007150


	//   ....[48]....
        /*04fc*/ 	.word	0x000071f0


	//   ....[49]....
        /*0500*/ 	.word	0x00007290


	//   ....[50]....
        /*0504*/ 	.word	0x00007330


	//   ....[51]....
        /*0508*/ 	.word	0x000073d0


	//   ....[52]....
        /*050c*/ 	.word	0x00007440


	//   ....[53]....
        /*0510*/ 	.word	0x000074d0


	//   ....[54]....
        /*0514*/ 	.word	0x00007570


	//   ....[55]....
        /*0518*/ 	.word	0x000075e0


	//   ....[56]....
        /*051c*/ 	.word	0x00007680


	//   ....[57]....
        /*0520*/ 	.word	0x00007720


	//   ....[58]....
        /*0524*/ 	.word	0x000077c0


	//   ....[59]....
        /*0528*/ 	.word	0x00007860


	//   ....[60]....
        /*052c*/ 	.word	0x0000b3c0


	//   ....[61]....
        /*0530*/ 	.word	0x0000b5f0


	//   ....[62]....
        /*0534*/ 	.word	0x0000b820


	//   ....[63]....
        /*0538*/ 	.word	0x0000ba50


	//   ....[64]....
        /*053c*/ 	.word	0x0000bc80


	//   ....[65]....
        /*0540*/ 	.word	0x0000beb0


	//   ....[66]....
        /*0544*/ 	.word	0x0000c0e0


	//   ....[67]....
        /*0548*/ 	.word	0x0000c700


	//   ....[68]....
        /*054c*/ 	.word	0x0000c930


	//   ....[69]....
        /*0550*/ 	.word	0x0000cb60


	//   ....[70]....
        /*0554*/ 	.word	0x0000cd90


	//   ....[71]....
        /*0558*/ 	.word	0x0000cfc0


	//   ....[72]....
        /*055c*/ 	.word	0x0000d1f0


	//   ....[73]....
        /*0560*/ 	.word	0x0000d420


	//   ....[74]....
        /*0564*/ 	.word	0x0000ddb0


	//   ....[75]....
        /*0568*/ 	.word	0x0000e0f0


	//   ....[76]....
        /*056c*/ 	.word	0x0000e430


	//   ....[77]....
        /*0570*/ 	.word	0x0000e770


	//   ....[78]....
        /*0574*/ 	.word	0x0000eab0


	//   ....[79]....
        /*0578*/ 	.word	0x0000edf0


	//   ....[80]....
        /*057c*/ 	.word	0x0000f130


	//   ....[81]....
        /*0580*/ 	.word	0x0000ff90


	//   ....[82]....
        /*0584*/ 	.word	0x000102d0


	//   ....[83]....
        /*0588*/ 	.word	0x00010610


	//   ....[84]....
        /*058c*/ 	.word	0x00010950


	//   ....[85]....
        /*0590*/ 	.word	0x00010c90


	//   ....[86]....
        /*0594*/ 	.word	0x00010fd0


	//   ....[87]....
        /*0598*/ 	.word	0x00011310


	//   ....[88]....
        /*059c*/ 	.word	0x000122c0


	//   ....[89]....
        /*05a0*/ 	.word	0x00012430


	//   ....[90]....
        /*05a4*/ 	.word	0x000125a0


	//   ....[91]....
        /*05a8*/ 	.word	0x00012710


	//   ....[92]....
        /*05ac*/ 	.word	0x00012ca0


	//   ....[93]....
        /*05b0*/ 	.word	0x000157a0


	//   ....[94]....
        /*05b4*/ 	.word	0x00015aa0


	//   ....[95]....
        /*05b8*/ 	.word	0x000164a0


	//----- nvinfo : EIATTR_MBARRIER_INSTR_OFFSETS
	.align		4
.L_64:
        /*05bc*/ 	.byte	0x04, 0x39
        /*05be*/ 	.short	(.L_66 - .L_65)


	//   ....[0]....
.L_65:
        /*05c0*/ 	.word	0x000009c0
        /*05c4*/ 	.word	0x000000ff
        /*05c8*/ 	.word	0x00038000
        /*05cc*/ 	.short	0x0100
        /*05ce*/ 	.byte	0x04
	.zero		1


	//   ....[1]....
        /*05d0*/ 	.word	0x000009d0
        /*05d4*/ 	.word	0x000000ff
        /*05d8*/ 	.word	0x00038010
        /*05dc*/ 	.short	0x0100
        /*05de*/ 	.byte	0x04
	.zero		1


	//   ....[2]....
        /*05e0*/ 	.word	0x000009e0
        /*05e4*/ 	.word	0x000000ff
        /*05e8*/ 	.word	0x00038008
        /*05ec*/ 	.short	0x0100
        /*05ee*/ 	.byte	0x04
	.zero		1


	//   ....[3]....
        /*05f0*/ 	.word	0x000009f0
        /*05f4*/ 	.word	0x000000ff
        /*05f8*/ 	.word	0x00038018
        /*05fc*/ 	.short	0x0100
        /*05fe*/ 	.byte	0x04
	.zero		1


	//   ....[4]....
        /*0600*/ 	.word	0x00000bd0
        /*0604*/ 	.word	0x000000ff
        /*0608*/ 	.word	0x00038020
        /*060c*/ 	.short	0x0100
        /*060e*/ 	.byte	0x04
	.zero		1


	//   ....[5]....
        /*0610*/ 	.word	0x00000be0
        /*0614*/ 	.word	0x000000ff
        /*0618*/ 	.word	0x00038038
        /*061c*/ 	.short	0x0100
        /*061e*/ 	.byte	0x04
	.zero		1


	//   ....[6]....
        /*0620*/ 	.word	0x00000bf0
        /*0624*/ 	.word	0x000000ff
        /*0628*/ 	.word	0x00038028
        /*062c*/ 	.short	0x0100
        /*062e*/ 	.byte	0x04
	.zero		1


	//   ....[7]....
        /*0630*/ 	.word	0x00000c00
        /*0634*/ 	.word	0x000000ff
        /*0638*/ 	.word	0x00038040
        /*063c*/ 	.short	0x0100
        /*063e*/ 	.byte	0x04
	.zero		1


	//   ....[8]....
        /*0640*/ 	.word	0x00000c10
        /*0644*/ 	.word	0x000000ff
        /*0648*/ 	.word	0x00038030
        /*064c*/ 	.short	0x0100
        /*064e*/ 	.byte	0x04
	.zero		1


	//   ....[9]....
        /*0650*/ 	.word	0x00000c20
        /*0654*/ 	.word	0x000000ff
        /*0658*/ 	.word	0x00038048
        /*065c*/ 	.short	0x0100
        /*065e*/ 	.byte	0x04
	.zero		1


	//   ....[10]....
        /*0660*/ 	.word	0x00000d50
        /*0664*/ 	.word	0x000000ff
        /*0668*/ 	.word	0x00038050
        /*066c*/ 	.short	0x0100
        /*066e*/ 	.byte	0x04
	.zero		1


	//   ....[11]....
        /*0670*/ 	.word	0x00000d60
        /*0674*/ 	.word	0x000000ff
        /*0678*/ 	.word	0x00038058
        /*067c*/ 	.short	0x0100
        /*067e*/ 	.byte	0x04
	.zero		1


	//   ....[12]....
        /*0680*/ 	.word	0x00000f10
        /*0684*/ 	.word	0x000000ff
        /*0688*/ 	.word	0x00038060
        /*068c*/ 	.short	0x0100
        /*068e*/ 	.byte	0x04
	.zero		1


	//   ....[13]....
        /*0690*/ 	.word	0x00000f20
        /*0694*/ 	.word	0x000000ff
        /*0698*/ 	.word	0x00038068
        /*069c*/ 	.short	0x0100
        /*069e*/ 	.byte	0x04
	.zero		1


	//   ....[14]....
        /*06a0*/ 	.word	0x00001100
        /*06a4*/ 	.word	0x000000ff
        /*06a8*/ 	.word	0x00038070
        /*06ac*/ 	.short	0x0100
        /*06ae*/ 	.byte	0x04
	.zero		1


	//   ....[15]....
        /*06b0*/ 	.word	0x00001110
        /*06b4*/ 	.word	0x000000ff
        /*06b8*/ 	.word	0x00038078
        /*06bc*/ 	.short	0x0100
        /*06be*/ 	.byte	0x04
	.zero		1


	//   ....[16]....
        /*06c0*/ 	.word	0x000012f0
        /*06c4*/ 	.word	0x000000ff
        /*06c8*/ 	.word	0x00038080
        /*06cc*/ 	.short	0x0100
        /*06ce*/ 	.byte	0x04
	.zero		1


	//   ....[17]....
        /*06d0*/ 	.word	0x00001300
        /*06d4*/ 	.word	0x000000ff
        /*06d8*/ 	.word	0x00038088
        /*06dc*/ 	.short	0x0100
        /*06de*/ 	.byte	0x04
	.zero		1


	//   ....[18]....
        /*06e0*/ 	.word	0x00001430
        /*06e4*/ 	.word	0x000000ff
        /*06e8*/ 	.word	0x00038090
        /*06ec*/ 	.short	0x0100
        /*06ee*/ 	.byte	0x04
	.zero		1


	//   ....[19]....
        /*06f0*/ 	.word	0x00001440
        /*06f4*/ 	.word	0x000000ff
        /*06f8*/ 	.word	0x000380a0
        /*06fc*/ 	.short	0x0100
        /*06fe*/ 	.byte	0x04
	.zero		1


	//   ....[20]....
        /*0700*/ 	.word	0x00001450
        /*0704*/ 	.word	0x000000ff
        /*0708*/ 	.word	0x00038098
        /*070c*/ 	.short	0x0100
        /*070e*/ 	.byte	0x04
	.zero		1


	//   ....[21]....
        /*0710*/ 	.word	0x00001460
        /*0714*/ 	.word	0x000000ff
        /*0718*/ 	.word	0x000380a8
        /*071c*/ 	.short	0x0100
        /*071e*/ 	.byte	0x04
	.zero		1


	//   ....[22]....
        /*0720*/ 	.word	0x00001590
        /*0724*/ 	.word	0x000000ff
        /*0728*/ 	.word	0x000380b0
        /*072c*/ 	.short	0x0100
        /*072e*/ 	.byte	0x04
	.zero		1


	//   ....[23]....
        /*0730*/ 	.word	0x000015a0
        /*0734*/ 	.word	0x000000ff
        /*0738*/ 	.word	0x000380c0
        /*073c*/ 	.short	0x0100
        /*073e*/ 	.byte	0x04
	.zero		1


	//   ....[24]....
        /*0740*/ 	.word	0x000015b0
        /*0744*/ 	.word	0x000000ff
        /*0748*/ 	.word	0x000380b8
        /*074c*/ 	.short	0x0100
        /*074e*/ 	.byte	0x04
	.zero		1


	//   ....[25]....
        /*0750*/ 	.word	0x000015c0
        /*0754*/ 	.word	0x000000ff
        /*0758*/ 	.word	0x000380c8
        /*075c*/ 	.short	0x0100
        /*075e*/ 	.byte	0x04
	.zero		1


	//   ....[26]....
        /*0760*/ 	.word	0x000016c0
        /*0764*/ 	.word	0x000000ff
        /*0768*/ 	.word	0x000380d0
        /*076c*/ 	.short	0x0100
        /*076e*/ 	.byte	0x04
	.zero		1


	//   ....[27]....
        /*0770*/ 	.word	0x000016d0
        /*0774*/ 	.word	0x000000ff
        /*0778*/ 	.word	0x000380d8
        /*077c*/ 	.short	0x0100
        /*077e*/ 	.byte	0x04
	.zero		1


	//   ....[28]....
        /*0780*/ 	.word	0x00001d10
        /*0784*/ 	.word	0x000000ff
        /*0788*/ 	.word	0x00038000
        /*078c*/ 	.short	0x010a
        /*078e*/ 	.byte	0x16
	.zero		1


	//   ....[29]....
        /*0790*/ 	.word	0x00001d90
        /*0794*/ 	.word	0x000000ff
        /*0798*/ 	.word	0x00038020
        /*079c*/ 	.short	0x010a
        /*079e*/ 	.byte	0x17
	.zero		1


	//   ....[30]....
        /*07a0*/ 	.word	0x00001e90
        /*07a4*/ 	.word	0x000000ff
        /*07a8*/ 	.word	0x00038058
        /*07ac*/ 	.short	0x010a
        /*07ae*/ 	.byte	0x16
	.zero		1


	//   ....[31]....
        /*07b0*/ 	.word	0x00002350
        /*07b4*/ 	.word	0x000000ff
        /*07b8*/ 	.word	0x00038008
        /*07bc*/ 	.short	0x010a
        /*07be*/ 	.byte	0x16
	.zero		1


	//   ....[32]....
        /*07c0*/ 	.word	0x000023f0
        /*07c4*/ 	.word	0x000000ff
        /*07c8*/ 	.word	0x00038068
        /*07cc*/ 	.short	0x010a
        /*07ce*/ 	.byte	0x16
	.zero		1


	//   ....[33]....
        /*07d0*/ 	.word	0x000028e0
        /*07d4*/ 	.word	0x000000ff
        /*07d8*/ 	.word	0x00038020
        /*07dc*/ 	.short	0x010a
        /*07de*/ 	.byte	0x04
	.zero		1


	//   ....[34]....
        /*07e0*/ 	.word	0x00002990
        /*07e4*/ 	.word	0x000000ff
        /*07e8*/ 	.word	0x000380a0
        /*07ec*/ 	.short	0x010a
        /*07ee*/ 	.byte	0x16
	.zero		1


	//   ....[35]....
        /*07f0*/ 	.word	0x00002a30
        /*07f4*/ 	.word	0x000000ff
        /*07f8*/ 	.word	0x00038058
        /*07fc*/ 	.short	0x010a
        /*07fe*/ 	.byte	0x16
	.zero		1


	//   ....[36]....
        /*0800*/ 	.word	0x000030b0
        /*0804*/ 	.word	0x000000ff
        /*0808*/ 	.word	0x00038020
        /*080c*/ 	.short	0x010a
        /*080e*/ 	.byte	0x04
	.zero		1


	//   ....[37]....
        /*0810*/ 	.word	0x00003760
        /*0814*/ 	.word	0x000000ff
        /*0818*/ 	.word	0x000380a8
        /*081c*/ 	.short	0x010a
        /*081e*/ 	.byte	0x16
	.zero		1


	//   ....[38]....
        /*0820*/ 	.word	0x000037f0
        /*0824*/ 	.word	0x000000ff
        /*0828*/ 	.word	0x00038068
        /*082c*/ 	.short	0x010a
        /*082e*/ 	.byte	0x16
	.zero		1


	//   ....[39]....
        /*0830*/ 	.word	0x00004370
        /*0834*/ 	.word	0x000000ff
        /*0838*/ 	.word	0x00038020
        /*083c*/ 	.short	0x010a
        /*083e*/ 	.byte	0x04
	.zero		1


	//   ....[40]....
        /*0840*/ 	.word	0x00004420
        /*0844*/ 	.word	0x000000ff
        /*0848*/ 	.word	0x000380a0
        /*084c*/ 	.short	0x010a
        /*084e*/ 	.byte	0x16
	.zero		1


	//   ....[41]....
        /*0850*/ 	.word	0x000044d0
        /*0854*/ 	.word	0x000000ff
        /*0858*/ 	.word	0x00038058
        /*085c*/ 	.short	0x010a
        /*085e*/ 	.byte	0x16
	.zero		1


	//   ....[42]....
        /*0860*/ 	.word	0x00004a70
        /*0864*/ 	.word	0x000000ff
        /*0868*/ 	.word	0x000380a8
        /*086c*/ 	.short	0x010a
        /*086e*/ 	.byte	0x16
	.zero		1


	//   ....[43]....
        /*0870*/ 	.word	0x00004af0
        /*0874*/ 	.word	0x000000ff
        /*0878*/ 	.word	0x00038068
        /*087c*/ 	.short	0x010a
        /*087e*/ 	.byte	0x16
	.zero		1


	//   ....[44]....
        /*0880*/ 	.word	0x00005500
        /*0884*/ 	.word	0x00000010
        /*0888*/ 	.word	0x000380c0
        /*088c*/ 	.short	0x010a
        /*088e*/ 	.byte	0xff
	.zero		1


	//   ....[45]....
        /*0890*/ 	.word	0x000092a0
        /*0894*/ 	.word	0x000000ff
        /*0898*/ 	.word	0x000380b0
        /*089c*/ 	.short	0x0101
        /*089e*/ 	.byte	0x04
	.zero		1


	//   ....[46]....
        /*08a0*/ 	.word	0x0000a960
        /*08a4*/ 	.word	0x00000000
        /*08a8*/ 	.word	0x000380c8
        /*08ac*/ 	.short	0x010a
        /*08ae*/ 	.byte	0xff
	.zero		1


	//   ....[47]....
        /*08b0*/ 	.word	0x0000ad70
        /*08b4*/ 	.word	0x00000000
        /*08b8*/ 	.word	0x000380b8
        /*08bc*/ 	.short	0x0101
        /*08be*/ 	.byte	0xff
	.zero		1


	//   ....[48]....
        /*08c0*/ 	.word	0x0000ae20
        /*08c4*/ 	.word	0x0000003b
        /*08c8*/ 	.word	0x00038070
        /*08cc*/ 	.short	0x010a
        /*08ce*/ 	.byte	0xff
	.zero		1


	//   ....[49]....
        /*08d0*/ 	.word	0x0000aeb0
        /*08d4*/ 	.word	0x00000000
        /*08d8*/ 	.word	0x00000000
        /*08dc*/ 	.short	0x0101
        /*08de*/ 	.byte	0xff
	.zero		1


	//   ....[50]....
        /*08e0*/ 	.word	0x0000af10
        /*08e4*/ 	.word	0x0000003b
        /*08e8*/ 	.word	0x00038080
        /*08ec*/ 	.short	0x010a
        /*08ee*/ 	.byte	0xff
	.zero		1


	//   ....[51]....
        /*08f0*/ 	.word	0x0000b070
        /*08f4*/ 	.word	0x0000003b
        /*08f8*/ 	.word	0x00038070
        /*08fc*/ 	.short	0x010a
        /*08fe*/ 	.byte	0xff
	.zero		1


	//   ....[52]....
        /*0900*/ 	.word	0x0000b200
        /*0904*/ 	.word	0x0000003b
        /*0908*/ 	.word	0x00038090
        /*090c*/ 	.short	0x010a
        /*090e*/ 	.byte	0xff
	.zero		1


	//   ....[53]....
        /*0910*/ 	.word	0x0000c300
        /*0914*/ 	.word	0x00000000
        /*0918*/ 	.word	0x00000000
        /*091c*/ 	.short	0x0101
        /*091e*/ 	.byte	0xff
	.zero		1


	//   ....[54]....
        /*0920*/ 	.word	0x0000c380
        /*0924*/ 	.word	0x00000000
        /*0928*/ 	.word	0x00000000
        /*092c*/ 	.short	0x0101
        /*092e*/ 	.byte	0xff
	.zero		1


	//   ....[55]....
        /*0930*/ 	.word	0x0000c3e0
        /*0934*/ 	.word	0x0000003b
        /*0938*/ 	.word	0x00038080
        /*093c*/ 	.short	0x010a
        /*093e*/ 	.byte	0xff
	.zero		1


	//   ....[56]....
        /*0940*/ 	.word	0x0000c540
        /*0944*/ 	.word	0x0000003b
        /*0948*/ 	.word	0x00038098
        /*094c*/ 	.short	0x010a
        /*094e*/ 	.byte	0xff
	.zero		1


	//   ....[57]....
        /*0950*/ 	.word	0x0000d620
        /*0954*/ 	.word	0x00000000
        /*0958*/ 	.word	0x00000000
        /*095c*/ 	.short	0x0101
        /*095e*/ 	.byte	0xff
	.zero		1


	//   ....[58]....
        /*0960*/ 	.word	0x0000d6b0
        /*0964*/ 	.word	0x00000003
        /*0968*/ 	.word	0x00000000
        /*096c*/ 	.short	0x0101
        /*096e*/ 	.byte	0xff
	.zero		1


	//   ....[59]....
        /*0970*/ 	.word	0x0000d740
        /*0974*/ 	.word	0x00000004
        /*0978*/ 	.word	0x00000000
        /*097c*/ 	.short	0x0101
        /*097e*/ 	.byte	0xff
	.zero		1


	//   ....[60]....
        /*0980*/ 	.word	0x0000d790
        /*0984*/ 	.word	0x0000003b
        /*0988*/ 	.word	0x00038070
        /*098c*/ 	.short	0x010a
        /*098e*/ 	.byte	0xff
	.zero		1


	//   ....[61]....
        /*0990*/ 	.word	0x0000d830
        /*0994*/ 	.word	0x00000000
        /*0998*/ 	.word	0x00000000
        /*099c*/ 	.short	0x0101
        /*099e*/ 	.byte	0xff
	.zero		1


	//   ....[62]....
        /*09a0*/ 	.word	0x0000d890
        /*09a4*/ 	.word	0x0000003b
        /*09a8*/ 	.word	0x00038090
        /*09ac*/ 	.short	0x010a
        /*09ae*/ 	.byte	0xff
	.zero		1


	//   ....[63]....
        /*09b0*/ 	.word	0x0000d910
        /*09b4*/ 	.word	0x0000003b
        /*09b8*/ 	.word	0x000380c0
        /*09bc*/ 	.short	0x010a
        /*09be*/ 	.byte	0xff
	.zero		1


	//   ....[64]....
        /*09c0*/ 	.word	0x0000f960
        /*09c4*/ 	.word	0x00000000
        /*09c8*/ 	.word	0x00000000
        /*09cc*/ 	.short	0x0101
        /*09ce*/ 	.byte	0xff
	.zero		1


	//   ....[65]....
        /*09d0*/ 	.word	0x0000f990
        /*09d4*/ 	.word	0x0000003b
        /*09d8*/ 	.word	0x000380b0
        /*09dc*/ 	.short	0x0101
        /*09de*/ 	.byte	0xff
	.zero		1


	//   ....[66]....
        /*09e0*/ 	.word	0x0000fa10
        /*09e4*/ 	.word	0x0000003b
        /*09e8*/ 	.word	0x00038080
        /*09ec*/ 	.short	0x010a
        /*09ee*/ 	.byte	0xff
	.zero		1


	//   ....[67]....
        /*09f0*/ 	.word	0x0000faa0
        /*09f4*/ 	.word	0x0000001f
        /*09f8*/ 	.word	0x00000000
        /*09fc*/ 	.short	0x0101
        /*09fe*/ 	.byte	0xff
	.zero		1


	//   ....[68]....
        /*0a00*/ 	.word	0x0000faf0
        /*0a04*/ 	.word	0x0000003b
        /*0a08*/ 	.word	0x00038098
        /*0a0c*/ 	.short	0x010a
        /*0a0e*/ 	.byte	0xff
	.zero		1


	//   ....[69]....
        /*0a10*/ 	.word	0x0000fb70
        /*0a14*/ 	.word	0x0000003b
        /*0a18*/ 	.word	0x000380c8
        /*0a1c*/ 	.short	0x010a
        /*0a1e*/ 	.byte	0xff
	.zero		1


	//   ....[70]....
        /*0a20*/ 	.word	0x00011b50
        /*0a24*/ 	.word	0x00000003
        /*0a28*/ 	.word	0x00000000
        /*0a2c*/ 	.short	0x0101
        /*0a2e*/ 	.byte	0xff
	.zero		1


	//   ....[71]....
        /*0a30*/ 	.word	0x00011b80
        /*0a34*/ 	.word	0x0000003b
        /*0a38*/ 	.word	0x000380b8
        /*0a3c*/ 	.short	0x0101
        /*0a3e*/ 	.byte	0xff
	.zero		1


	//   ....[72]....
        /*0a40*/ 	.word	0x00011f40
        /*0a44*/ 	.word	0x000000ff
        /*0a48*/ 	.word	0x00000000
        /*0a4c*/ 	.short	0x010a
        /*0a4e*/ 	.byte	0x04
	.zero		1


	//   ....[73]....
        /*0a50*/ 	.word	0x000121a0
        /*0a54*/ 	.word	0x000000ff
        /*0a58*/ 	.word	0x00000000
        /*0a5c*/ 	.short	0x010a
        /*0a5e*/ 	.byte	0x04
	.zero		1


	//   ....[74]....
        /*0a60*/ 	.word	0x00012db0
        /*0a64*/ 	.word	0x000000ff
        /*0a68*/ 	.word	0x00000000
        /*0a6c*/ 	.short	0x0101
        /*0a6e*/ 	.byte	0x04
	.zero		1


	//   ....[75]....
        /*0a70*/ 	.word	0x00012e30
        /*0a74*/ 	.word	0x000000ff
        /*0a78*/ 	.word	0x00000000
        /*0a7c*/ 	.short	0x010a
        /*0a7e*/ 	.byte	0x30
	.zero		1


	//   ....[76]....
        /*0a80*/ 	.word	0x000131a0
        /*0a84*/ 	.word	0x000000ff
        /*0a88*/ 	.word	0x00000000
        /*0a8c*/ 	.short	0x0101
        /*0a8e*/ 	.byte	0x31
	.zero		1


	//   ....[77]....
        /*0a90*/ 	.word	0x00015ba0
        /*0a94*/ 	.word	0x000000ff
        /*0a98*/ 	.word	0x00000000
        /*0a9c*/ 	.short	0x0101
        /*0a9e*/ 	.byte	0x04
	.zero		1


	//   ....[78]....
        /*0aa0*/ 	.word	0x00015d20
        /*0aa4*/ 	.word	0x000000ff
        /*0aa8*/ 	.word	0x00000000
        /*0aac*/ 	.short	0x010a
        /*0aae*/ 	.byte	0x04
	.zero		1


	//   ....[79]....
        /*0ab0*/ 	.word	0x00016380
        /*0ab4*/ 	.word	0x000000ff
        /*0ab8*/ 	.word	0x00000000
        /*0abc*/ 	.short	0x010a
        /*0abe*/ 	.byte	0x04
	.zero		1


	//   ....[80]....
        /*0ac0*/ 	.word	0x000165f0
        /*0ac4*/ 	.word	0x000000ff
        /*0ac8*/ 	.word	0x00000000
        /*0acc*/ 	.short	0x0101
        /*0ace*/ 	.byte	0x05
	.zero		1


	//   ....[81]....
        /*0ad0*/ 	.word	0x00016680
        /*0ad4*/ 	.word	0x000000ff
        /*0ad8*/ 	.word	0x00000000
        /*0adc*/ 	.short	0x010a
        /*0ade*/ 	.byte	0x05
	.zero		1


	//   ....[82]....
        /*0ae0*/ 	.word	0x00016770
        /*0ae4*/ 	.word	0x000000ff
        /*0ae8*/ 	.word	0x00000000
        /*0aec*/ 	.short	0x0101
        /*0aee*/ 	.byte	0x05
	.zero		1


	//   ....[83]....
        /*0af0*/ 	.word	0x00016d80
        /*0af4*/ 	.word	0x000000ff
        /*0af8*/ 	.word	0x00038010
        /*0afc*/ 	.short	0x010a
        /*0afe*/ 	.byte	0x08
	.zero		1


	//   ....[84]....
        /*0b00*/ 	.word	0x00016fb0
        /*0b04*/ 	.word	0x000000ff
        /*0b08*/ 	.word	0x00038038
        /*0b0c*/ 	.short	0x010a
        /*0b0e*/ 	.byte	0x19
	.zero		1


	//   ....[85]....
        /*0b10*/ 	.word	0x00017200
        /*0b14*/ 	.word	0x000000ff
        /*0b18*/ 	.word	0x00038018
        /*0b1c*/ 	.short	0x010a
        /*0b1e*/ 	.byte	0x08
	.zero		1


	//   ....[86]....
        /*0b20*/ 	.word	0x00017460
        /*0b24*/ 	.word	0x000000ff
        /*0b28*/ 	.word	0x00038038
        /*0b2c*/ 	.short	0x010a
        /*0b2e*/ 	.byte	0x19
	.zero		1


	//   ....[87]....
        /*0b30*/ 	.word	0x00017810
        /*0b34*/ 	.word	0x000000ff
        /*0b38*/ 	.word	0x00038038
        /*0b3c*/ 	.short	0x010a
        /*0b3e*/ 	.byte	0x19
	.zero		1


	//   ....[88]....
        /*0b40*/ 	.word	0x00017ab0
        /*0b44*/ 	.word	0x000000ff
        /*0b48*/ 	.word	0x00038038
        /*0b4c*/ 	.short	0x010a
        /*0b4e*/ 	.byte	0x19
	.zero		1


	//   ....[89]....
        /*0b50*/ 	.word	0x00017d20
        /*0b54*/ 	.word	0x000000ff
        /*0b58*/ 	.word	0x00038038
        /*0b5c*/ 	.short	0x010a
        /*0b5e*/ 	.byte	0x19
	.zero		1


	//   ....[90]....
        /*0b60*/ 	.word	0x00017f90
        /*0b64*/ 	.word	0x000000ff
        /*0b68*/ 	.word	0x00038038
        /*0b6c*/ 	.short	0x010a
        /*0b6e*/ 	.byte	0x19
	.zero		1


	//   ....[91]....
        /*0b70*/ 	.word	0x00018200
        /*0b74*/ 	.word	0x000000ff
        /*0b78*/ 	.word	0x00038038
        /*0b7c*/ 	.short	0x010a
        /*0b7e*/ 	.byte	0x19
	.zero		1


	//   ....[92]....
        /*0b80*/ 	.word	0x00018470
        /*0b84*/ 	.word	0x000000ff
        /*0b88*/ 	.word	0x00038038
        /*0b8c*/ 	.short	0x010a
        /*0b8e*/ 	.byte	0x19
	.zero		1


	//   ....[93]....
        /*0b90*/ 	.word	0x000186f0
        /*0b94*/ 	.word	0x000000ff
        /*0b98*/ 	.word	0x00038038
        /*0b9c*/ 	.short	0x010a
        /*0b9e*/ 	.byte	0x19
	.zero		1


	//   ....[94]....
        /*0ba0*/ 	.word	0x00018960
        /*0ba4*/ 	.word	0x000000ff
        /*0ba8*/ 	.word	0x00038038
        /*0bac*/ 	.short	0x010a
        /*0bae*/ 	.byte	0x19
	.zero		1


	//   ....[95]....
        /*0bb0*/ 	.word	0x00018c20
        /*0bb4*/ 	.word	0x000000ff
        /*0bb8*/ 	.word	0x00038038
        /*0bbc*/ 	.short	0x010a
        /*0bbe*/ 	.byte	0x19
	.zero		1


	//   ....[96]....
        /*0bc0*/ 	.word	0x00018e90
        /*0bc4*/ 	.word	0x000000ff
        /*0bc8*/ 	.word	0x00038038
        /*0bcc*/ 	.short	0x010a
        /*0bce*/ 	.byte	0x19
	.zero		1


	//   ....[97]....
        /*0bd0*/ 	.word	0x00019120
        /*0bd4*/ 	.word	0x000000ff
        /*0bd8*/ 	.word	0x00038038
        /*0bdc*/ 	.short	0x010a
        /*0bde*/ 	.byte	0x19
	.zero		1


	//   ....[98]....
        /*0be0*/ 	.word	0x00019390
        /*0be4*/ 	.word	0x000000ff
        /*0be8*/ 	.word	0x00038038
        /*0bec*/ 	.short	0x010a
        /*0bee*/ 	.byte	0x19
	.zero		1


	//   ....[99]....
        /*0bf0*/ 	.word	0x00019630
        /*0bf4*/ 	.word	0x000000ff
        /*0bf8*/ 	.word	0x00038038
        /*0bfc*/ 	.short	0x010a
        /*0bfe*/ 	.byte	0x19
	.zero		1


	//   ....[100]....
        /*0c00*/ 	.word	0x000198a0
        /*0c04*/ 	.word	0x000000ff
        /*0c08*/ 	.word	0x00038038
        /*0c0c*/ 	.short	0x010a
        /*0c0e*/ 	.byte	0x11
	.zero		1


	//   ....[101]....
        /*0c10*/ 	.word	0x0001a010
        /*0c14*/ 	.word	0x000000ff
        /*0c18*/ 	.word	0x000380b0
        /*0c1c*/ 	.short	0x010a
        /*0c1e*/ 	.byte	0x05
	.zero		1


	//   ....[102]....
        /*0c20*/ 	.word	0x0001b280
        /*0c24*/ 	.word	0x000000ff
        /*0c28*/ 	.word	0x000380b8
        /*0c2c*/ 	.short	0x010a
        /*0c2e*/ 	.byte	0x05
	.zero		1


	//   ....[103]....
        /*0c30*/ 	.word	0x0001bf80
        /*0c34*/ 	.word	0x000000ff
        /*0c38*/ 	.word	0x00000000
        /*0c3c*/ 	.short	0x0101
        /*0c3e*/ 	.byte	0x04
	.zero		1


	//   ....[104]....
        /*0c40*/ 	.word	0x0001c000
        /*0c44*/ 	.word	0x000000ff
        /*0c48*/ 	.word	0x00000000
        /*0c4c*/ 	.short	0x0101
        /*0c4e*/ 	.byte	0x04
	.zero		1


	//   ....[105]....
        /*0c50*/ 	.word	0x0001c340
        /*0c54*/ 	.word	0x00000000
        /*0c58*/ 	.word	0x00038000
        /*0c5c*/ 	.short	0x010a
        /*0c5e*/ 	.byte	0xff
	.zero		1


	//   ....[106]....
        /*0c60*/ 	.word	0x0001c3a0
        /*0c64*/ 	.word	0x00000000
        /*0c68*/ 	.word	0x00038020
        /*0c6c*/ 	.short	0x010a
        /*0c6e*/ 	.byte	0xff
	.zero		1


	//   ....[107]....
        /*0c70*/ 	.word	0x0001c400
        /*0c74*/ 	.word	0x00000000
        /*0c78*/ 	.word	0x00038058
        /*0c7c*/ 	.short	0x010a
        /*0c7e*/ 	.byte	0xff
	.zero		1


	//   ....[108]....
        /*0c80*/ 	.word	0x0001c460
        /*0c84*/ 	.word	0x00000000
        /*0c88*/ 	.word	0x00038008
        /*0c8c*/ 	.short	0x010a
        /*0c8e*/ 	.byte	0xff
	.zero		1


	//   ....[109]....
        /*0c90*/ 	.word	0x0001c4c0
        /*0c94*/ 	.word	0x00000000
        /*0c98*/ 	.word	0x00038068
        /*0c9c*/ 	.short	0x010a
        /*0c9e*/ 	.byte	0xff
	.zero		1


	//   ....[110]....
        /*0ca0*/ 	.word	0x0001c520
        /*0ca4*/ 	.word	0x00000000
        /*0ca8*/ 	.word	0x00038020
        /*0cac*/ 	.short	0x010a
        /*0cae*/ 	.byte	0xff
	.zero		1


	//   ....[111]....
        /*0cb0*/ 	.word	0x0001c580
        /*0cb4*/ 	.word	0x00000000
        /*0cb8*/ 	.word	0x000380a0
        /*0cbc*/ 	.short	0x010a
        /*0cbe*/ 	.byte	0xff
	.zero		1


	//   ....[112]....
        /*0cc0*/ 	.word	0x0001c600
        /*0cc4*/ 	.word	0x00000005
        /*0cc8*/ 	.word	0x00038058
        /*0ccc*/ 	.short	0x010a
        /*0cce*/ 	.byte	0xff
	.zero		1


	//   ....[113]....
        /*0cd0*/ 	.word	0x0001c660
        /*0cd4*/ 	.word	0x00000000
        /*0cd8*/ 	.word	0x00038020
        /*0cdc*/ 	.short	0x010a
        /*0cde*/ 	.byte	0xff
	.zero		1


	//   ....[114]....
        /*0ce0*/ 	.word	0x0001c6c0
        /*0ce4*/ 	.word	0x00000000
        /*0ce8*/ 	.word	0x000380a8
        /*0cec*/ 	.short	0x010a
        /*0cee*/ 	.byte	0xff
	.zero		1


	//   ....[115]....
        /*0cf0*/ 	.word	0x0001c720
        /*0cf4*/ 	.word	0x00000003
        /*0cf8*/ 	.word	0x00038068
        /*0cfc*/ 	.short	0x010a
        /*0cfe*/ 	.byte	0xff
	.zero		1


	//   ....[116]....
        /*0d00*/ 	.word	0x0001c780
        /*0d04*/ 	.word	0x00000000
        /*0d08*/ 	.word	0x00038020
        /*0d0c*/ 	.short	0x010a
        /*0d0e*/ 	.byte	0xff
	.zero		1


	//   ....[117]....
        /*0d10*/ 	.word	0x0001c7e0
        /*0d14*/ 	.word	0x00000000
        /*0d18*/ 	.word	0x000380a0
        /*0d1c*/ 	.short	0x010a
        /*0d1e*/ 	.byte	0xff
	.zero		1


	//   ....[118]....
        /*0d20*/ 	.word	0x0001c860
        /*0d24*/ 	.word	0x00000006
        /*0d28*/ 	.word	0x00038058
        /*0d2c*/ 	.short	0x010a
        /*0d2e*/ 	.byte	0xff
	.zero		1


	//   ....[119]....
        /*0d30*/ 	.word	0x0001c8c0
        /*0d34*/ 	.word	0x00000000
        /*0d38*/ 	.word	0x000380a8
        /*0d3c*/ 	.short	0x010a
        /*0d3e*/ 	.byte	0xff
	.zero		1


	//   ....[120]....
        /*0d40*/ 	.word	0x0001c920
        /*0d44*/ 	.word	0x00000000
        /*0d48*/ 	.word	0x00038068
        /*0d4c*/ 	.short	0x010a
        /*0d4e*/ 	.byte	0xff
	.zero		1


	//   ....[121]....
        /*0d50*/ 	.word	0x0001c970
        /*0d54*/ 	.word	0x00000010
        /*0d58*/ 	.word	0x000380c0
        /*0d5c*/ 	.short	0x010a
        /*0d5e*/ 	.byte	0xff
	.zero		1


	//   ....[122]....
        /*0d60*/ 	.word	0x0001c9c0
        /*0d64*/ 	.word	0x00000000
        /*0d68*/ 	.word	0x000380c8
        /*0d6c*/ 	.short	0x010a
        /*0d6e*/ 	.byte	0xff
	.zero		1


	//   ....[123]....
        /*0d70*/ 	.word	0x0001ca10
        /*0d74*/ 	.word	0x0000003b
        /*0d78*/ 	.word	0x00038070
        /*0d7c*/ 	.short	0x010a
        /*0d7e*/ 	.byte	0xff
	.zero		1


	//   ....[124]....
        /*0d80*/ 	.word	0x0001ca60
        /*0d84*/ 	.word	0x0000003b
        /*0d88*/ 	.word	0x00038080
        /*0d8c*/ 	.short	0x010a
        /*0d8e*/ 	.byte	0xff
	.zero		1


	//   ....[125]....
        /*0d90*/ 	.word	0x0001cab0
        /*0d94*/ 	.word	0x0000003b
        /*0d98*/ 	.word	0x00038070
        /*0d9c*/ 	.short	0x010a
        /*0d9e*/ 	.byte	0xff
	.zero		1


	//   ....[126]....
        /*0da0*/ 	.word	0x0001cb00
        /*0da4*/ 	.word	0x0000003b
        /*0da8*/ 	.word	0x00038090
        /*0dac*/ 	.short	0x010a
        /*0dae*/ 	.byte	0xff
	.zero		1


	//   ....[127]....
        /*0db0*/ 	.word	0x0001cb50
        /*0db4*/ 	.word	0x0000003b
        /*0db8*/ 	.word	0x00038080
        /*0dbc*/ 	.short	0x010a
        /*0dbe*/ 	.byte	0xff
	.zero		1


	//   ....[128]....
        /*0dc0*/ 	.word	0x0001cba0
        /*0dc4*/ 	.word	0x0000003b
        /*0dc8*/ 	.word	0x00038098
        /*0dcc*/ 	.short	0x010a
        /*0dce*/ 	.byte	0xff
	.zero		1


	//   ....[129]....
        /*0dd0*/ 	.word	0x0001cbf0
        /*0dd4*/ 	.word	0x0000003b
        /*0dd8*/ 	.word	0x00038070
        /*0ddc*/ 	.short	0x010a
        /*0dde*/ 	.byte	0xff
	.zero		1


	//   ....[130]....
        /*0de0*/ 	.word	0x0001cc40
        /*0de4*/ 	.word	0x0000003b
        /*0de8*/ 	.word	0x00038090
        /*0dec*/ 	.short	0x010a
        /*0dee*/ 	.byte	0xff
	.zero		1


	//   ....[131]....
        /*0df0*/ 	.word	0x0001cc90
        /*0df4*/ 	.word	0x0000003b
        /*0df8*/ 	.word	0x000380c0
        /*0dfc*/ 	.short	0x010a
        /*0dfe*/ 	.byte	0xff
	.zero		1


	//   ....[132]....
        /*0e00*/ 	.word	0x0001cce0
        /*0e04*/ 	.word	0x0000003b
        /*0e08*/ 	.word	0x00038080
        /*0e0c*/ 	.short	0x010a
        /*0e0e*/ 	.byte	0xff
	.zero		1


	//   ....[133]....
        /*0e10*/ 	.word	0x0001cd30
        /*0e14*/ 	.word	0x0000003b
        /*0e18*/ 	.word	0x00038098
        /*0e1c*/ 	.short	0x010a
        /*0e1e*/ 	.byte	0xff
	.zero		1


	//   ....[134]....
        /*0e20*/ 	.word	0x0001cd80
        /*0e24*/ 	.word	0x0000003b
        /*0e28*/ 	.word	0x000380c8
        /*0e2c*/ 	.short	0x010a
        /*0e2e*/ 	.byte	0xff
	.zero		1


	//   ....[135]....
        /*0e30*/ 	.word	0x0001cde0
        /*0e34*/ 	.word	0x00000000
        /*0e38*/ 	.word	0x00000000
        /*0e3c*/ 	.short	0x010a
        /*0e3e*/ 	.byte	0xff
	.zero		1


	//   ....[136]....
        /*0e40*/ 	.word	0x0001ce40
        /*0e44*/ 	.word	0x00000000
        /*0e48*/ 	.word	0x00000000
        /*0e4c*/ 	.short	0x010a
        /*0e4e*/ 	.byte	0xff
	.zero		1


	//   ....[137]....
        /*0e50*/ 	.word	0x0001cea0
        /*0e54*/ 	.word	0x00000004
        /*0e58*/ 	.word	0x00000000
        /*0e5c*/ 	.short	0x010a
        /*0e5e*/ 	.byte	0xff
	.zero		1


	//   ....[138]....
        /*0e60*/ 	.word	0x0001cf00
        /*0e64*/ 	.word	0x00000005
        /*0e68*/ 	.word	0x00000000
        /*0e6c*/ 	.short	0x010a
        /*0e6e*/ 	.byte	0xff
	.zero		1


	//   ....[139]....
        /*0e70*/ 	.word	0x0001cf60
        /*0e74*/ 	.word	0x00000003
        /*0e78*/ 	.word	0x00000000
        /*0e7c*/ 	.short	0x010a
        /*0e7e*/ 	.byte	0xff
	.zero		1


	//   ....[140]....
        /*0e80*/ 	.word	0x0001cfc0
        /*0e84*/ 	.word	0x00000000
        /*0e88*/ 	.word	0x00000000
        /*0e8c*/ 	.short	0x010a
        /*0e8e*/ 	.byte	0xff
	.zero		1


	//   ....[141]....
        /*0e90*/ 	.word	0x0001d020
        /*0e94*/ 	.word	0x00000000
        /*0e98*/ 	.word	0x00038010
        /*0e9c*/ 	.short	0x010a
        /*0e9e*/ 	.byte	0xff
	.zero		1


	//   ....[142]....
        /*0ea0*/ 	.word	0x0001d080
        /*0ea4*/ 	.word	0x00000000
        /*0ea8*/ 	.word	0x00038038
        /*0eac*/ 	.short	0x010a
        /*0eae*/ 	.byte	0xff
	.zero		1


	//   ....[143]....
        /*0eb0*/ 	.word	0x0001d0e0
        /*0eb4*/ 	.word	0x00000000
        /*0eb8*/ 	.word	0x00038018
        /*0ebc*/ 	.short	0x010a
        /*0ebe*/ 	.byte	0xff
	.zero		1


	//   ....[144]....
        /*0ec0*/ 	.word	0x0001d140
        /*0ec4*/ 	.word	0x00000000
        /*0ec8*/ 	.word	0x00038038
        /*0ecc*/ 	.short	0x010a
        /*0ece*/ 	.byte	0xff
	.zero		1


	//   ....[145]....
        /*0ed0*/ 	.word	0x0001d1a0
        /*0ed4*/ 	.word	0x00000000
        /*0ed8*/ 	.word	0x00038038
        /*0edc*/ 	.short	0x010a
        /*0ede*/ 	.byte	0xff
	.zero		1


	//   ....[146]....
        /*0ee0*/ 	.word	0x0001d200
        /*0ee4*/ 	.word	0x00000000
        /*0ee8*/ 	.word	0x00038038
        /*0eec*/ 	.short	0x010a
        /*0eee*/ 	.byte	0xff
	.zero		1


	//   ....[147]....
        /*0ef0*/ 	.word	0x0001d260
        /*0ef4*/ 	.word	0x00000000
        /*0ef8*/ 	.word	0x00038038
        /*0efc*/ 	.short	0x010a
        /*0efe*/ 	.byte	0xff
	.zero		1


	//   ....[148]....
        /*0f00*/ 	.word	0x0001d2c0
        /*0f04*/ 	.word	0x00000000
        /*0f08*/ 	.word	0x00038038
        /*0f0c*/ 	.short	0x010a
        /*0f0e*/ 	.byte	0xff
	.zero		1


	//   ....[149]....
        /*0f10*/ 	.word	0x0001d320
        /*0f14*/ 	.word	0x00000000
        /*0f18*/ 	.word	0x00038038
        /*0f1c*/ 	.short	0x010a
        /*0f1e*/ 	.byte	0xff
	.zero		1


	//   ....[150]....
        /*0f20*/ 	.word	0x0001d380
        /*0f24*/ 	.word	0x00000000
        /*0f28*/ 	.word	0x00038038
        /*0f2c*/ 	.short	0x010a
        /*0f2e*/ 	.byte	0xff
	.zero		1


	//   ....[151]....
        /*0f30*/ 	.word	0x0001d3e0
        /*0f34*/ 	.word	0x00000000
        /*0f38*/ 	.word	0x00038038
        /*0f3c*/ 	.short	0x010a
        /*0f3e*/ 	.byte	0xff
	.zero		1


	//   ....[152]....
        /*0f40*/ 	.word	0x0001d440
        /*0f44*/ 	.word	0x00000000
        /*0f48*/ 	.word	0x00038038
        /*0f4c*/ 	.short	0x010a
        /*0f4e*/ 	.byte	0xff
	.zero		1


	//   ....[153]....
        /*0f50*/ 	.word	0x0001d4a0
        /*0f54*/ 	.word	0x00000000
        /*0f58*/ 	.word	0x00038038
        /*0f5c*/ 	.short	0x010a
        /*0f5e*/ 	.byte	0xff
	.zero		1


	//   ....[154]....
        /*0f60*/ 	.word	0x0001d500
        /*0f64*/ 	.word	0x00000000
        /*0f68*/ 	.word	0x00038038
        /*0f6c*/ 	.short	0x010a
        /*0f6e*/ 	.byte	0xff
	.zero		1


	//   ....[155]....
        /*0f70*/ 	.word	0x0001d560
        /*0f74*/ 	.word	0x00000000
        /*0f78*/ 	.word	0x00038038
        /*0f7c*/ 	.short	0x010a
        /*0f7e*/ 	.byte	0xff
	.zero		1


	//   ....[156]....
        /*0f80*/ 	.word	0x0001d5c0
        /*0f84*/ 	.word	0x00000000
        /*0f88*/ 	.word	0x00038038
        /*0f8c*/ 	.short	0x010a
        /*0f8e*/ 	.byte	0xff
	.zero		1


	//   ....[157]....
        /*0f90*/ 	.word	0x0001d620
        /*0f94*/ 	.word	0x00000000
        /*0f98*/ 	.word	0x00038038
        /*0f9c*/ 	.short	0x010a
        /*0f9e*/ 	.byte	0xff
	.zero		1


	//   ....[158]....
        /*0fa0*/ 	.word	0x0001d680
        /*0fa4*/ 	.word	0x00000000
        /*0fa8*/ 	.word	0x00038038
        /*0fac*/ 	.short	0x010a
        /*0fae*/ 	.byte	0xff
	.zero		1


	//   ....[159]....
        /*0fb0*/ 	.word	0x0001d6e0
        /*0fb4*/ 	.word	0x00000003
        /*0fb8*/ 	.word	0x000380b0
        /*0fbc*/ 	.short	0x010a
        /*0fbe*/ 	.byte	0xff
	.zero		1


	//   ....[160]....
        /*0fc0*/ 	.word	0x0001d740
        /*0fc4*/ 	.word	0x00000003
        /*0fc8*/ 	.word	0x000380b8
        /*0fcc*/ 	.short	0x010a
        /*0fce*/ 	.byte	0xff
	.zero		1


	//----- nvinfo : EIATTR_NUM_MBARRIERS
	.align		4
.L_66:
        /*0fd0*/ 	.byte	0x03, 0x38
        /*0fd2*/ 	.short	0x001c


	//----- nvinfo : EIATTR_EXIT_INSTR_OFFSETS
	.align		4
        /*0fd4*/ 	.byte	0x04, 0x1c
        /*0fd6*/ 	.short	(.L_68 - .L_67)


	//   ....[0]....
.L_67:
        /*0fd8*/ 	.word	0x000017b0


	//   ....[1]....
        /*0fdc*/ 	.word	0x000050f0


	//   ....[2]....
        /*0fe0*/ 	.word	0x00005150


	//   ....[3]....
        /*0fe4*/ 	.word	0x00011c30


	//   ....[4]....
        /*0fe8*/ 	.word	0x00011ca0


	//   ....[5]....
        /*0fec*/ 	.word	0x000167d0


	//   ....[6]....
        /*0ff0*/ 	.word	0x00016860


	//   ....[7]....
        /*0ff4*/ 	.word	0x000168b0


	//   ....[8]....
        /*0ff8*/ 	.word	0x00019b00


	//   ....[9]....
        /*0ffc*/ 	.word	0x00019b50


	//   ....[10]....
        /*1000*/ 	.word	0x0001c060


	//   ....[11]....
        /*1004*/ 	.word	0x0001c320


	//----- nvinfo : EIATTR_INDIRECT_BRANCH_TARGETS
	.align		4
.L_68:
        /*1008*/ 	.byte	0x04, 0x34
        /*100a*/ 	.short	(.L_70 - .L_69)


	//   ....[0]....
.L_69:
        /*100c*/ 	.word	.L_x_511@srel
        /*1010*/ 	.short	0x0
        /*1012*/ 	.short	0x0
        /*1014*/ 	.word	0x3
        /*1018*/ 	.word	.L_x_512@srel
        /*101c*/ 	.word	.L_x_513@srel
        /*1020*/ 	.word	.L_x_514@srel


	//----- nvinfo : EIATTR_MAX_THREADS
	.align		4
.L_70:
        /*1024*/ 	.byte	0x04, 0x05
        /*1026*/ 	.short	(.L_72 - .L_71)
.L_71:
        /*1028*/ 	.word	0x00000200
        /*102c*/ 	.word	0x00000001
        /*1030*/ 	.word	0x00000001


	//----- nvinfo : EIATTR_CRS_STACK_SIZE
	.align		4
.L_72:
        /*1034*/ 	.byte	0x04, 0x1e
        /*1036*/ 	.short	(.L_74 - .L_73)
.L_73:
        /*1038*/ 	.word	0x00000000


	//----- nvinfo : EIATTR_CBANK_PARAM_SIZE
	.align		4
.L_74:
        /*103c*/ 	.byte	0x03, 0x19
        /*103e*/ 	.short	0x0600


	//----- nvinfo : EIATTR_PARAM_CBANK
	.align		4
        /*1040*/ 	.byte	0x04, 0x0a
        /*1042*/ 	.short	(.L_76 - .L_75)
	.align		4
.L_75:
        /*1044*/ 	.word	index@(.nv.constant0._ZN7cutlass13device_kernelINS_4fmha6kernel36Sm100FmhaFwdKernelTmaWarpspecializedIN4cute5tupleIJiiiNS5_IJNS5_IJiiEEEiEEEEEENS1_10collective38Sm100FmhaFwdMainloopTmaWarpspecializedINS_10bfloat16_tEffNS5_IJNS4_1CILi256EEENSC_ILi128EEESE_EEENS5_IJiNSC_ILi1EEES7_EEENS5_IJiSG_NS5_IJNS5_IJNSC_ILi0EEEiEEEiEEEEEESL_NS9_6NoMaskENS5_IJNSC_ILi2EEESG_SG_EEENSC_ILb0EEEEENS9_38Sm100FmhaFwdEpilogueTmaWarpspecializedINS_6half_tEfNS5_IJSE_SE_SE_EEESH_NS5_IJSG_S7_EEESP_EENS2_23PersistentTileSchedulerENS2_41Sm100FmhaCtxKernelWarpspecializedScheduleEEEEEvNT_6ParamsE)
        /*1048*/ 	.short	0x0380
        /*104a*/ 	.short	0x0600


	//----- nvinfo : EIATTR_SW_WAR
	.align		4
.L_76:
        /*104c*/ 	.byte	0x04, 0x36
        /*104e*/ 	.short	(.L_78 - .L_77)
.L_77:
        /*1050*/ 	.word	0x00000008
.L_78:


//--------------------- .nv.callgraph             --------------------------
	.section	.nv.callgraph,"",@"SHT_CUDA_CALLGRAPH"
	.align	4
	.sectionentsize	8
	.align		4
        /*0000*/ 	.word	0x00000000
	.align		4
        /*0004*/ 	.word	0xffffffff
	.align		4
        /*0008*/ 	.word	index@(_ZN7cutlass13device_kernelINS_4fmha6kernel36Sm100FmhaFwdKernelTmaWarpspecializedIN4cute5tupleIJiiiNS5_IJNS5_IJiiEEEiEEEEEENS1_10collective38Sm100FmhaFwdMainloopTmaWarpspecializedINS_10bfloat16_tEffNS5_IJNS4_1CILi256EEENSC_ILi128EEESE_EEENS5_IJiNSC_ILi1EEES7_EEENS5_IJiSG_NS5_IJNS5_IJNSC_ILi0EEEiEEEiEEEEEESL_NS9_6NoMaskENS5_IJNSC_ILi2EEESG_SG_EEENSC_ILb0EEEEENS9_38Sm100FmhaFwdEpilogueTmaWarpspecializedINS_6half_tEfNS5_IJSE_SE_SE_EEESH_NS5_IJSG_S7_EEESP_EENS2_23PersistentTileSchedulerENS2_41Sm100FmhaCtxKernelWarpspecializedScheduleEEEEEvNT_6ParamsE)
	.align		4
        /*000c*/ 	.word	index@(__assertfail)
	.align		4
        /*0010*/ 	.word	index@(_ZN7cutlass13device_kernelINS_4fmha6kernel36Sm100FmhaFwdKernelTmaWarpspecializedIN4cute5tupleIJiiiNS5_IJNS5_IJiiEEEiEEEEEENS1_10collective38Sm100FmhaFwdMainloopTmaWarpspecializedINS_10bfloat16_tEffNS5_IJNS4_1CILi256EEENSC_ILi128EEESE_EEENS5_IJiNSC_ILi1EEES7_EEENS5_IJiSG_NS5_IJNS5_IJNSC_ILi0EEEiEEEiEEEEEESL_NS9_6NoMaskENS5_IJNSC_ILi2EEESG_SG_EEENSC_ILb0EEEEENS9_38Sm100FmhaFwdEpilogueTmaWarpspecializedINS_6half_tEfNS5_IJSE_SE_SE_EEESH_NS5_IJSG_S7_EEESP_EENS2_23PersistentTileSchedulerENS2_41Sm100FmhaCtxKernelWarpspecializedScheduleEEEEEvNT_6ParamsE)
	.align		4
        /*0014*/ 	.word	index@(vprintf)
	.align		4
        /*0018*/ 	.word	0x00000000
	.align		4
        /*001c*/ 	.word	0xfffffffe
	.align		4
        /*0020*/ 	.word	0x00000000
	.align		4
        /*0024*/ 	.word	0xfffffffd
	.align		4
        /*0028*/ 	.word	0x00000000
	.align		4
        /*002c*/ 	.word	0xfffffffc


//--------------------- .nv.constant4             --------------------------
	.section	.nv.constant4,"a",@progbits
	.align	8
	.align		8
.nv.constant4:
        /*0000*/ 	.dword	vprintf
	.align		8
        /*0008*/ 	.dword	__assertfail
	.align		8
        /*0010*/ 	.dword	__unnamed_1
	.align		8
        /*0018*/ 	.dword	__unnamed_2
	.align		8
        /*0020*/ 	.dword	__unnamed_3
	.align		8
        /*0028*/ 	.dword	__unnamed_4
	.align		8
        /*0030*/ 	.dword	__unnamed_5
	.align		8
        /*0038*/ 	.dword	__unnamed_6
	.align		8
        /*0040*/ 	.dword	__unnamed_7
	.align		8
        /*0048*/ 	.dword	_ZN39_INTERNAL_43dc2240_4_k_cu_6832c522_26584cuda3std3__45__cpo5beginE
	.align		8
        /*0050*/ 	.dword	_ZN39_INTERNAL_43dc2240_4_k_cu_6832c522_26584cuda3std3__45__cpo3endE
	.align		8
        /*0058*/ 	.dword	_ZN39_INTERNAL_43dc2240_4_k_cu_6832c522_26584cuda3std3__45__cpo6cbeginE
	.align		8
        /*0060*/ 	.dword	_ZN39_INTERNAL_43dc2240_4_k_cu_6832c522_26584cuda3std3__45__cpo4cendE
	.align		8
        /*0068*/ 	.dword	_ZN39_INTERNAL_43dc2240_4_k_cu_6832c522_26584cuda3std3__441_GLOBAL__N__43dc2240_4_k_cu_6832c522_26586ignoreE
	.align		8
        /*0070*/ 	.dword	_ZN39_INTERNAL_43dc2240_4_k_cu_6832c522_26584cuda3std3__419piecewise_constructE
	.align		8
        /*0078*/ 	.dword	_ZN39_INTERNAL_43dc2240_4_k_cu_6832c522_26584cuda3std3__48in_placeE
	.align		8
        /*0080*/ 	.dword	_ZN39_INTERNAL_43dc2240_4_k_cu_6832c522_26584cuda3std6ranges3__45__cpo4swapE
	.align		8
        /*0088*/ 	.dword	_ZN39_INTERNAL_43dc2240_4_k_cu_6832c522_26584cuda3std6ranges3__45__cpo9iter_moveE
	.align		8
        /*0090*/ 	.dword	_ZN39_INTERNAL_43dc2240_4_k_cu_6832c522_26584cute7productE
	.align		8
        /*0098*/ 	.dword	_ZN39_INTERNAL_43dc2240_4_k_cu_6832c522_26584cute1_E
	.align		8
        /*00a0*/ 	.dword	$str$22
	.align		8
        /*00a8*/ 	.dword	$str$23
	.align		8
        /*00b0*/ 	.dword	$str$26
	.align		8
        /*00b8*/ 	.dword	$str$27
	.align		8
        /*00c0*/ 	.dword	$str$28
	.align		8
        /*00c8*/ 	.dword	$str$29
	.align		8
        /*00d0*/ 	.dword	$str$30
	.align		8
        /*00d8*/ 	.dword	$str$31
	.align		8
        /*00e0*/ 	.dword	$str$32
	.align		8
        /*00e8*/ 	.dword	$str$33
	.align		8
        /*00f0*/ 	.dword	$str$34
	.align		8
        /*00f8*/ 	.dword	$str$35
	.align		8
        /*0100*/ 	.dword	$str$36
	.align		8
        /*0108*/ 	.dword	$str$37


//--------------------- .nv.constant2._ZN7cutlass13device_kernelINS_4fmha6kernel36Sm100FmhaFwdKernelTmaWarpspecializedIN4cute5tupleIJiiiNS5_IJNS5_IJiiEEEiEEEEEENS1_10collective38Sm100FmhaFwdMainloopTmaWarpspecializedINS_10bfloat16_tEffNS5_IJNS4_1CILi256EEENSC_ILi128EEESE_EEENS5_IJiNSC_ILi1EEES7_EEENS5_IJiSG_NS5_IJNS5_IJNSC_ILi0EEEiEEEiEEEEEESL_NS9_6NoMaskENS5_IJNSC_ILi2EEESG_SG_EEENSC_ILb0EEEEENS9_38Sm100FmhaFwdEpilogueTmaWarpspecializedINS_6half_tEfNS5_IJSE_SE_SE_EEESH_NS5_IJSG_S7_EEESP_EENS2_23PersistentTileSchedulerENS2_41Sm100FmhaCtxKernelWarpspecializedScheduleEEEEEvNT_6ParamsE --------------------------
	.section	.nv.constant2._ZN7cutlass13device_kernelINS_4fmha6kernel36Sm100FmhaFwdKernelTmaWarpspecializedIN4cute5tupleIJiiiNS5_IJNS5_IJiiEEEiEEEEEENS1_10collective38Sm100FmhaFwdMainloopTmaWarpspecializedINS_10bfloat16_tEffNS5_IJNS4_1CILi256EEENSC_ILi128EEESE_EEENS5_IJiNSC_ILi1EEES7_EEENS5_IJiSG_NS5_IJNS5_IJNSC_ILi0EEEiEEEiEEEEEESL_NS9_6NoMaskENS5_IJNSC_ILi2EEESG_SG_EEENSC_ILb0EEEEENS9_38Sm100FmhaFwdEpilogueTmaWarpspecializedINS_6half_tEfNS5_IJSE_SE_SE_EEESH_NS5_IJSG_S7_EEESP_EENS2_23PersistentTileSchedulerENS2_41Sm100FmhaCtxKernelWarpspecializedScheduleEEEEEvNT_6ParamsE,"a",@progbits
	.sectionflags	@""
	.align	4
.nv.constant2._ZN7cutlass13device_kernelINS_4fmha6kernel36Sm100FmhaFwdKernelTmaWarpspecializedIN4cute5tupleIJiiiNS5_IJNS5_IJiiEEEiEEEEEENS1_10collective38Sm100FmhaFwdMainloopTmaWarpspecializedINS_10bfloat16_tEffNS5_IJNS4_1CILi256EEENSC_ILi128EEESE_EEENS5_IJiNSC_ILi1EEES7_EEENS5_IJiSG_NS5_IJNS5_IJNSC_ILi0EEEiEEEiEEEEEESL_NS9_6NoMaskENS5_IJNSC_ILi2EEESG_SG_EEENSC_ILb0EEEEENS9_38Sm100FmhaFwdEpilogueTmaWarpspecializedINS_6half_tEfNS5_IJSE_SE_SE_EEESH_NS5_IJSG_S7_EEESP_EENS2_23PersistentTileSchedulerENS2_41Sm100FmhaCtxKernelWarpspecializedScheduleEEEEEvNT_6ParamsE:
        /*0000*/ 	.byte	0x70, 0x68, 0x01, 0x00, 0x10, 0x9b, 0x01, 0x00, 0x40, 0x68, 0x01, 0x00


//--------------------- .text._ZN7cutlass13device_kernelINS_4fmha6kernel36Sm100FmhaFwdKernelTmaWarpspecializedIN4cute5tupleIJiiiNS5_IJNS5_IJiiEEEiEEEEEENS1_10collective38Sm100FmhaFwdMainloopTmaWarpspecializedINS_10bfloat16_tEffNS5_IJNS4_1CILi256EEENSC_ILi128EEESE_EEENS5_IJiNSC_ILi1EEES7_EEENS5_IJiSG_NS5_IJNS5_IJNSC_ILi0EEEiEEEiEEEEEESL_NS9_6NoMaskENS5_IJNSC_ILi2EEESG_SG_EEENSC_ILb0EEEEENS9_38Sm100FmhaFwdEpilogueTmaWarpspecializedINS_6half_tEfNS5_IJSE_SE_SE_EEESH_NS5_IJSG_S7_EEESP_EENS2_23PersistentTileSchedulerENS2_41Sm100FmhaCtxKernelWarpspecializedScheduleEEEEEvNT_6ParamsE --------------------------
	.section	.text._ZN7cutlass13device_kernelINS_4fmha6kernel36Sm100FmhaFwdKernelTmaWarpspecializedIN4cute5tupleIJiiiNS5_IJNS5_IJiiEEEiEEEEEENS1_10collective38Sm100FmhaFwdMainloopTmaWarpspecializedINS_10bfloat16_tEffNS5_IJNS4_1CILi256EEENSC_ILi128EEESE_EEENS5_IJiNSC_ILi1EEES7_EEENS5_IJiSG_NS5_IJNS5_IJNSC_ILi0EEEiEEEiEEEEEESL_NS9_6NoMaskENS5_IJNSC_ILi2EEESG_SG_EEENSC_ILb0EEEEENS9_38Sm100FmhaFwdEpilogueTmaWarpspecializedINS_6half_tEfNS5_IJSE_SE_SE_EEESH_NS5_IJSG_S7_EEESP_EENS2_23PersistentTileSchedulerENS2_41Sm100FmhaCtxKernelWarpspecializedScheduleEEEEEvNT_6ParamsE,"ax",@progbits
	.align	128
.text._ZN7cutlass13device_kernelINS_4fmha6kernel36Sm100FmhaFwdKernelTmaWarpspecializedIN4cute5tupleIJiiiNS5_IJNS5_IJiiEEEiEEEEEENS1_10collective38Sm100FmhaFwdMainloopTmaWarpspecializedINS_10bfloat16_tEffNS5_IJNS4_1CILi256EEENSC_ILi128EEESE_EEENS5_IJiNSC_ILi1EEES7_EEENS5_IJiSG_NS5_IJNS5_IJNSC_ILi0EEEiEEEiEEEEEESL_NS9_6NoMaskENS5_IJNSC_ILi2EEESG_SG_EEENSC_ILb0EEEEENS9_38Sm100FmhaFwdEpilogueTmaWarpspecializedINS_6half_tEfNS5_IJSE_SE_SE_EEESH_NS5_IJSG_S7_EEESP_EENS2_23PersistentTileSchedulerENS2_41Sm100FmhaCtxKernelWarpspecializedScheduleEEEEEvNT_6ParamsE:
        .type           _ZN7cutlass13device_kernelINS_4fmha6kernel36Sm100FmhaFwdKernelTmaWarpspecializedIN4cute5tupleIJiiiNS5_IJNS5_IJiiEEEiEEEEEENS1_10collective38Sm100FmhaFwdMainloopTmaWarpspecializedINS_10bfloat16_tEffNS5_IJNS4_1CILi256EEENSC_ILi128EEESE_EEENS5_IJiNSC_ILi1EEES7_EEENS5_IJiSG_NS5_IJNS5_IJNSC_ILi0EEEiEEEiEEEEEESL_NS9_6NoMaskENS5_IJNSC_ILi2EEESG_SG_EEENSC_ILb0EEEEENS9_38Sm100FmhaFwdEpilogueTmaWarpspecializedINS_6half_tEfNS5_IJSE_SE_SE_EEESH_NS5_IJSG_S7_EEESP_EENS2_23PersistentTileSchedulerENS2_41Sm100FmhaCtxKernelWarpspecializedScheduleEEEEEvNT_6ParamsE,@function
        .size           _ZN7cutlass13device_kernelINS_4fmha6kernel36Sm100FmhaFwdKernelTmaWarpspecializedIN4cute5tupleIJiiiNS5_IJNS5_IJiiEEEiEEEEEENS1_10collective38Sm100FmhaFwdMainloopTmaWarpspecializedINS_10bfloat16_tEffNS5_IJNS4_1CILi256EEENSC_ILi128EEESE_EEENS5_IJiNSC_ILi1EEES7_EEENS5_IJiSG_NS5_IJNS5_IJNSC_ILi0EEEiEEEiEEEEEESL_NS9_6NoMaskENS5_IJNSC_ILi2EEESG_SG_EEENSC_ILb0EEEEENS9_38Sm100FmhaFwdEpilogueTmaWarpspecializedINS_6half_tEfNS5_IJSE_SE_SE_EEESH_NS5_IJSG_S7_EEESP_EENS2_23PersistentTileSchedulerENS2_41Sm100FmhaCtxKernelWarpspecializedScheduleEEEEEvNT_6ParamsE,(.L_x_515 - _ZN7cutlass13device_kernelINS_4fmha6kernel36Sm100FmhaFwdKernelTmaWarpspecializedIN4cute5tupleIJiiiNS5_IJNS5_IJiiEEEiEEEEEENS1_10collective38Sm100FmhaFwdMainloopTmaWarpspecializedINS_10bfloat16_tEffNS5_IJNS4_1CILi256EEENSC_ILi128EEESE_EEENS5_IJiNSC_ILi1EEES7_EEENS5_IJiSG_NS5_IJNS5_IJNSC_ILi0EEEiEEEiEEEEEESL_NS9_6NoMaskENS5_IJNSC_ILi2EEESG_SG_EEENSC_ILb0EEEEENS9_38Sm100FmhaFwdEpilogueTmaWarpspecializedINS_6half_tEfNS5_IJSE_SE_SE_EEESH_NS5_IJSG_S7_EEESP_EENS2_23PersistentTileSchedulerENS2_41Sm100FmhaCtxKernelWarpspecializedScheduleEEEEEvNT_6ParamsE)
        .other          _ZN7cutlass13device_kernelINS_4fmha6kernel36Sm100FmhaFwdKernelTmaWarpspecializedIN4cute5tupleIJiiiNS5_IJNS5_IJiiEEEiEEEEEENS1_10collective38Sm100FmhaFwdMainloopTmaWarpspecializedINS_10bfloat16_tEffNS5_IJNS4_1CILi256EEENSC_ILi128EEESE_EEENS5_IJiNSC_ILi1EEES7_EEENS5_IJiSG_NS5_IJNS5_IJNSC_ILi0EEEiEEEiEEEEEESL_NS9_6NoMaskENS5_IJNSC_ILi2EEESG_SG_EEENSC_ILb0EEEEENS9_38Sm100FmhaFwdEpilogueTmaWarpspecializedINS_6half_tEfNS5_IJSE_SE_SE_EEESH_NS5_IJSG_S7_EEESP_EENS2_23PersistentTileSchedulerENS2_41Sm100FmhaCtxKernelWarpspecializedScheduleEEEEEvNT_6ParamsE,@"STO_CUDA_ENTRY STV_DEFAULT"
_ZN7cutlass13device_kernelINS_4fmha6kernel36Sm100FmhaFwdKernelTmaWarpspecializedIN4cute5tupleIJiiiNS5_IJNS5_IJiiEEEiEEEEEENS1_10collective38Sm100FmhaFwdMainloopTmaWarpspecializedINS_10bfloat16_tEffNS5_IJNS4_1CILi256EEENSC_ILi128EEESE_EEENS5_IJiNSC_ILi1EEES7_EEENS5_IJiSG_NS5_IJNS5_IJNSC_ILi0EEEiEEEiEEEEEESL_NS9_6NoMaskENS5_IJNSC_ILi2EEESG_SG_EEENSC_ILb0EEEEENS9_38Sm100FmhaFwdEpilogueTmaWarpspecializedINS_6half_tEfNS5_IJSE_SE_SE_EEESH_NS5_IJSG_S7_EEESP_EENS2_23PersistentTileSchedulerENS2_41Sm100FmhaCtxKernelWarpspecializedScheduleEEEEEvNT_6ParamsE:
[----:B------:R-:W1:Y:S02]  /*0000*/  LDC R1, c[0x0][0x37c] ;  /* 0x0000df00ff017b82 */ /* 0x000e640000000800 */
[----:B-1----:R-:W-:-:S04]  /*0010*/  IADD3 R1, PT, PT, R1, -0xc0, RZ ;  /* 0xffffff4001017810 */ /* 0x002fc80007ffe0ff */
[----:B------:R-:W-:Y:S01]  /*0020*/  R2UR UR41, R1 ;  /* 0x00000000012972ca */ /* 0x000fe200000e0000 */
[----:B------:R-:W1:Y:S01]  /*0030*/  S2R R3, SR_TID.X ;  /* 0x0000000000037919 */ /* 0x000e620000002100 */
[----:B------:R-:W2:Y:S01]  /*0040*/  LDCU UR4, c[0x0][0x2f8] ;  /* 0x00005f00ff0477ac */ /* 0x000ea20008000800 */
[----:B------:R-:W3:Y:S01]  /*0050*/  LDCU UR40, c[0x0][0x2fc] ;  /* 0x00005f80ff2877ac */ /* 0x000ee20008000800 */
[----:B------:R-:W-:Y:S02]  /*0060*/  UPLOP3.LUT UP3, UPT, UPT, UPT, UPT, 0x40, 0x4 ;  /* 0x000000000004789c */ /* 0x000fe40003f6e870 */
[----:B------:R-:W-:Y:S02]  /*0070*/  UPLOP3.LUT UP1, UPT, UPT, UPT, UPT, 0x80, 0x8 ;  /* 0x000000000008789c */ /* 0x000fe40003f2f070 */
[----:B------:R-:W-:Y:S02]  /*0080*/  UPLOP3.LUT UP0, UPT, UPT, UPT, UPT, 0x40, 0x4 ;  /* 0x000000000004789c */ /* 0x000fe40003f0e870 */
[----:B------:R-:W-:-:S02]  /*0090*/  UPLOP3.LUT UP6, UPT, UPT, UPT, UPT, 0x40, 0x4 ;  /* 0x000000000004789c */ /* 0x000fc40003fce870 */
[----:B------:R-:W-:Y:S02]  /*00a0*/  UPLOP3.LUT UP5, UPT, UPT, UPT, UPT, 0x40, 0x4 ;  /* 0x000000000004789c */ /* 0x000fe40003fae870 */
[----:B--2---:R-:W-:Y:S02]  /*00b0*/  UIADD3 UR41, UP2, UPT, UR41, UR4, URZ ;  /* 0x0000000429297290 */ /* 0x004fe4000ff5e0ff */
[----:B------:R-:W-:Y:S02]  /*00c0*/  UP2UR UR37, UPR, URZ, 0x8 ;  /* 0x00000008ff257883 */ /* 0x000fe40008000000 */
[----:B---3--:R-:W-:Y:S02]  /*00d0*/  UIADD3.X UR40, UPT, UPT, URZ, UR40, URZ, UP2, !UPT ;  /* 0x00000028ff287290 */ /* 0x008fe400097fe4ff */
[----:B------:R-:W-:Y:S02]  /*00e0*/  UPLOP3.LUT UP2, UPT, UPT, UPT, UPT, 0x80, 0x8 ;  /* 0x000000000008789c */ /* 0x000fe40003f4f070 */
[----:B------:R-:W-:-:S02]  /*00f0*/  UPLOP3.LUT UP4, UPT, UPT, UPT, UPT, 0x40, 0x4 ;  /* 0x000000000004789c */ /* 0x000fc40003f8e870 */
[----:B------:R-:W-:Y:S01]  /*0100*/  UP2UR UR39, UPR, URZ, 0x4 ;  /* 0x00000004ff277883 */ /* 0x000fe20008000000 */
[----:B-1----:R-:W-:-:S05]  /*0110*/  SHF.R.U32.HI R4, RZ, 0x5, R3 ;  /* 0x00000005ff047819 */ /* 0x002fca0000011603 */
[----:B------:R-:W1:Y:S02]  /*0120*/  SHFL.IDX PT, R0, R4, RZ, 0x1f ;  /* 0x00001fff04007589 */ /* 0x000e6400000e0000 */
[----:B-1----:R-:W-:-:S04]  /*0130*/  SHF.R.S32.HI R5, RZ, 0x1f, R0 ;  /* 0x0000001fff057819 */ /* 0x002fc80000011400 */
[----:B------:R-:W-:-:S04]  /*0140*/  LEA.HI R2, R5, R0, RZ, 0x2 ;  /* 0x0000000005027211 */ /* 0x000fc800078f10ff */
[----:B------:R-:W-:-:S04]  /*0150*/  SHF.R.S32.HI R2, RZ, 0x2, R2 ;  /* 0x00000002ff027819 */ /* 0x000fc80000011402 */
[----:B------:R-:W-:-:S13]  /*0160*/  ISETP.NE.AND P0, PT, R2, RZ, PT ;  /* 0x000000ff0200720c */ /* 0x000fda0003f05270 */
[----:B------:R-:W-:Y:S05]  /*0170*/  @!P0 BRA `(.L_x_0) ;  /* 0x0000000400248947 */ /* 0x000fea0003800000 */
[----:B------:R-:W-:-:S13]  /*0180*/  ISETP.NE.AND P0, PT, R2, 0x2, PT ;  /* 0x000000020200780c */ /* 0x000fda0003f05270 */
[----:B------:R-:W-:Y:S05]  /*0190*/  @!P0 BRA `(.L_x_1) ;  /* 0x0000000000f48947 */ /* 0x000fea0003800000 */
[----:B------:R-:W-:-:S13]  /*01a0*/  ISETP.NE.AND P0, PT, R2, 0x1, PT ;  /* 0x000000010200780c */ /* 0x000fda0003f05270 */
[----:B------:R-:W-:Y:S05]  /*01b0*/  @P0 BRA `(.L_x_2) ;  /* 0x00000000002c0947 */ /* 0x000fea0003800000 */
[----:B------:R-:W-:Y:S01]  /*01c0*/  HFMA2 R2, -RZ, RZ, 0, 5.9604644775390625e-08 ;  /* 0x00000001ff027431 */ /* 0x000fe200000001ff */
[----:B------:R-:W-:Y:S02]  /*01d0*/  UPLOP3.LUT UP3, UPT, UPT, UPT, UPT, 0x40, 0x4 ;  /* 0x000000000004789c */ /* 0x000fe40003f6e870 */
[----:B------:R-:W-:Y:S02]  /*01e0*/  UPLOP3.LUT UP2, UPT, UPT, UPT, UPT, 0x40, 0x4 ;  /* 0x000000000004789c */ /* 0x000fe40003f4e870 */
[----:B------:R-:W-:Y:S02]  /*01f0*/  UPLOP3.LUT UP1, UPT, UPT, UPT, UPT, 0x80, 0x8 ;  /* 0x000000000008789c */ /* 0x000fe40003f2f070 */
[----:B------:R-:W-:Y:S02]  /*0200*/  UPLOP3.LUT UP0, UPT, UPT, UPT, UPT, 0x40, 0x4 ;  /* 0x000000000004789c */ /* 0x000fe40003f0e870 */
[----:B------:R-:W-:Y:S02]  /*0210*/  UPLOP3.LUT UP6, UPT, UPT, UPT, UPT, 0x40, 0x4 ;  /* 0x000000000004789c */ /* 0x000fe40003fce870 */
[----:B------:R-:W-:-:S02]  /*0220*/  UPLOP3.LUT UP5, UPT, UPT, UPT, UPT, 0x40, 0x4 ;  /* 0x000000000004789c */ /* 0x000fc40003fae870 */
[----:B------:R-:W-:Y:S02]  /*0230*/  UPLOP3.LUT UP4, UPT, UPT, UPT, UPT, 0x80, 0x8 ;  /* 0x000000000008789c */ /* 0x000fe40003f8f070 */
[----:B------:R-:W-:Y:S02]  /*0240*/  UP2UR UR37, UPR, URZ, 0x8 ;  /* 0x00000008ff257883 */ /* 0x000fe40008000000 */
[----:B------:R-:W-:Y:S01]  /*0250*/  UP2UR UR39, UPR, URZ, 0x4 ;  /* 0x00000004ff277883 */ /* 0x000fe20008000000 */
[----:B------:R-:W-:Y:S11]  /*0260*/  BRA `(.L_x_0) ;  /* 0x0000000000e87947 */ /* 0x000ff60003800000 */
.L_x_2:
[----:B------:R-:W-:Y:S01]  /*0270*/  ISETP.NE.AND P0, PT, R0, 0xc, PT ;  /* 0x0000000c0000780c */ /* 0x000fe20003f05270 */
[----:B------:R-:W-:Y:S01]  /*0280*/  UPLOP3.LUT UP2, UPT, UPT, UPT, UPT, 0x40, 0x4 ;  /* 0x000000000004789c */ /* 0x000fe20003f4e870 */
[----:B------:R-:W-:Y:S01]  /*0290*/  HFMA2 R2, -RZ, RZ, 0, 1.78813934326171875e-07 ;  /* 0x00000003ff027431 */ /* 0x000fe200000001ff */
[----:B------:R-:W-:Y:S02]  /*02a0*/  UPLOP3.LUT UP1, UPT, UPT, UPT, UPT, 0x80, 0x8 ;  /* 0x000000000008789c */ /* 0x000fe40003f2f070 */
[----:B------:R-:W-:Y:S02]  /*02b0*/  UP2UR UR37, UPR, URZ, 0x4 ;  /* 0x00000004ff257883 */ /* 0x000fe40008000000 */
[----:B------:R-:W-:Y:S02]  /*02c0*/  UPLOP3.LUT UP2, UPT, UPT, UPT, UPT, 0x40, 0x4 ;  /* 0x000000000004789c */ /* 0x000fe40003f4e870 */
[----:B------:R-:W-:Y:S02]  /*02d0*/  UPLOP3.LUT UP0, UPT, UPT, UPT, UPT, 0x40, 0x4 ;  /* 0x000000000004789c */ /* 0x000fe40003f0e870 */
[----:B------:R-:W-:-:S02]  /*02e0*/  UPLOP3.LUT UP6, UPT, UPT, UPT, UPT, 0x40, 0x4 ;  /* 0x000000000004789c */ /* 0x000fc40003fce870 */
[----:B------:R-:W-:Y:S02]  /*02f0*/  UPLOP3.LUT UP5, UPT, UPT, UPT, UPT, 0x80, 0x8 ;  /* 0x000000000008789c */ /* 0x000fe40003faf070 */
[----:B------:R-:W-:Y:S02]  /*0300*/  UPLOP3.LUT UP4, UPT, UPT, UPT, UPT, 0x40, 0x4 ;  /* 0x000000000004789c */ /* 0x000fe40003f8e870 */
[----:B------:R-:W-:Y:S01]  /*0310*/  UP2UR UR39, UPR, URZ, 0x4 ;  /* 0x00000004ff277883 */ /* 0x000fe20008000000 */
[----:B------:R-:W-:Y:S11]  /*0320*/  @!P0 BRA `(.L_x_0) ;  /* 0x0000000000b88947 */ /* 0x000ff60003800000 */
[----:B------:R-:W-:-:S13]  /*0330*/  ISETP.NE.AND P0, PT, R0, 0xe, PT ;  /* 0x0000000e0000780c */ /* 0x000fda0003f05270 */
[----:B------:R-:W-:Y:S05]  /*0340*/  @!P0 BRA `(.L_x_3) ;  /* 0x00000000005c8947 */ /* 0x000fea0003800000 */
[----:B------:R-:W-:-:S13]  /*0350*/  ISETP.NE.AND P0, PT, R0, 0xd, PT ;  /* 0x0000000d0000780c */ /* 0x000fda0003f05270 */
[----:B------:R-:W-:Y:S05]  /*0360*/  @P0 BRA `(.L_x_4) ;  /* 0x00000000002c0947 */ /* 0x000fea0003800000 */
[----:B------:R-:W-:Y:S01]  /*0370*/  HFMA2 R2, -RZ, RZ, 0, 2.384185791015625e-07 ;  /* 0x00000004ff027431 */ /* 0x000fe200000001ff */
        /* <DEDUP_REMOVED lines=10> */
.L_x_4:
[----:B------:R-:W-:Y:S01]  /*0420*/  HFMA2 R2, -RZ, RZ, 0, 3.5762786865234375e-07 ;  /* 0x00000006ff027431 */ /* 0x000fe200000001ff */
[----:B------:R-:W-:Y:S02]  /*0430*/  UPLOP3.LUT UP3, UPT, UPT, UPT, UPT, 0x40, 0x4 ;  /* 0x000000000004789c */ /* 0x000fe40003f6e870 */
[----:B------:R-:W-:Y:S02]  /*0440*/  UPLOP3.LUT UP2, UPT, UPT, UPT, UPT, 0x40, 0x4 ;  /* 0x000000000004789c */ /* 0x000fe40003f4e870 */
[----:B------:R-:W-:Y:S02]  /*0450*/  UPLOP3.LUT UP0, UPT, UPT, UPT, UPT, 0x40, 0x4 ;  /* 0x000000000004789c */ /* 0x000fe40003f0e870 */
[----:B------:R-:W-:Y:S02]  /*0460*/  UPLOP3.LUT UP6, UPT, UPT, UPT, UPT, 0x40, 0x4 ;  /* 0x000000000004789c */ /* 0x000fe40003fce870 */
[----:B------:R-:W-:Y:S02]  /*0470*/  UPLOP3.LUT UP5, UPT, UPT, UPT, UPT, 0x40, 0x4 ;  /* 0x000000000004789c */ /* 0x000fe40003fae870 */
[----:B------:R-:W-:-:S02]  /*0480*/  UPLOP3.LUT UP4, UPT, UPT, UPT, UPT, 0x40, 0x4 ;  /* 0x000000000004789c */ /* 0x000fc40003f8e870 */
[----:B------:R-:W-:Y:S02]  /*0490*/  UP2UR UR37, UPR, URZ, 0x8 ;  /* 0x00000008ff257883 */ /* 0x000fe40008000000 */
[----:B------:R-:W-:Y:S01]  /*04a0*/  UP2UR UR39, UPR, URZ, 0x4 ;  /* 0x00000004ff277883 */ /* 0x000fe20008000000 */
[----:B------:R-:W-:Y:S11]  /*04b0*/  BRA `(.L_x_0) ;  /* 0x0000000000547947 */ /* 0x000ff60003800000 */
.L_x_3:
[----:B------:R-:W-:Y:S01]  /*04c0*/  HFMA2 R2, -RZ, RZ, 0, 2.98023223876953125e-07 ;  /* 0x00000005ff027431 */ /* 0x000fe200000001ff */
        /* <DEDUP_REMOVED lines=10> */
.L_x_1:
[----:B------:R-:W-:Y:S01]  /*0570*/  HFMA2 R2, -RZ, RZ, 0, 1.1920928955078125e-07 ;  /* 0x00000002ff027431 */ /* 0x000fe200000001ff */
        /* <DEDUP_REMOVED lines=8> */
[----:B------:R-:W-:-:S12]  /*0600*/  UP2UR UR39, UPR, URZ, 0x4 ;  /* 0x00000004ff277883 */ /* 0x000fd80008000000 */
.L_x_0:
[----:B------:R-:W-:Y:S01]  /*0610*/  ELECT P0, URZ, PT ;  /* 0x0000000000ff782f */ /* 0x000fe20003800000 */
[----:B------:R-:W-:Y:S03]  /*0620*/  BSSY.RECONVERGENT B0, `(.L_x_5) ;  /* 0x000000f000007945 */ /* 0x000fe60003800200 */
[----:B------:R-:W-:Y:S02]  /*0630*/  PLOP3.LUT P2, PT, P0, PT, UP0, 0x5d, 0xd5 ;  /* 0x0000000000d5781c */ /* 0x000fe4000074eb0d */
[----:B------:R-:W-:-:S11]  /*0640*/  PLOP3.LUT P1, PT, P0, PT, UP6, 0x5d, 0xd5 ;  /* 0x0000000000d5781c */ /* 0x000fd6000072eb6d */
[----:B------:R-:W-:Y:S05]  /*0650*/  @P2 BRA `(.L_x_6) ;  /* 0x00000000002c2947 */ /* 0x000fea0003800000 */
[----:B------:R-:W1:Y:S02]  /*0660*/  LDCU.64 UR4, c[0x0][0x348] ;  /* 0x00006900ff0477ac */ /* 0x000e640008000a00 */
[----:B-1----:R-:W-:-:S04]  /*0670*/  UIADD3 UR8, UP0, UPT, UR4, 0x80, URZ ;  /* 0x0000008004087890 */ /* 0x002fc8000ff1e0ff */
[----:B------:R-:W-:Y:S02]  /*0680*/  UIADD3.X UR9, UPT, UPT, URZ, UR5, URZ, UP0, !UPT ;  /* 0x00000005ff097290 */ /* 0x000fe400087fe4ff */
[----:B------:R-:W-:-:S04]  /*0690*/  UIADD3 UR6, UP0, UPT, UR4, 0x180, URZ ;  /* 0x0000018004067890 */ /* 0x000fc8000ff1e0ff */
[----:B------:R-:W-:Y:S02]  /*06a0*/  UIADD3.X UR7, UPT, UPT, URZ, UR5, URZ, UP0, !UPT ;  /* 0x00000005ff077290 */ /* 0x000fe400087fe4ff */
[----:B------:R-:W-:Y:S01]  /*06b0*/  UIADD3 UR4, UP0, UPT, UR4, 0x280, URZ ;  /* 0x0000028004047890 */ /* 0x000fe2000ff1e0ff */
[----:B------:R1:W-:Y:S03]  /*06c0*/  UTMACCTL.PF [UR8] ;  /* 0x00000000080079b9 */ /* 0x0003e60008040000 */
[----:B------:R-:W-:-:S03]  /*06d0*/  UIADD3.X UR5, UPT, UPT, URZ, UR5, URZ, UP0, !UPT ;  /* 0x00000005ff057290 */ /* 0x000fc600087fe4ff */
[----:B------:R1:W-:Y:S06]  /*06e0*/  UTMACCTL.PF [UR6] ;  /* 0x00000000060079b9 */ /* 0x0003ec0008040000 */
[----:B------:R1:W-:Y:S02]  /*06f0*/  UTMACCTL.PF [UR4] ;  /* 0x00000000040079b9 */ /* 0x0003e40008040000 */
[----:B-1----:R-:W-:Y:S01]  /*0700*/  NOP ;  /* 0x0000000000007918 */ /* 0x002fe20000000000 */
.L_x_6:
[----:B------:R-:W-:Y:S05]  /*0710*/  BSYNC.RECONVERGENT B0 ;  /* 0x0000000000007941 */ /* 0x000fea0003800200 */
.L_x_5:
[----:B------:R-:W-:Y:S04]  /*0720*/  BSSY.RECONVERGENT B0, `(.L_x_7) ;  /* 0x000001b000007945 */ /* 0x000fe80003800200 */
[----:B------:R-:W-:Y:S05]  /*0730*/  @P1 BRA `(.L_x_8) ;  /* 0x0000000000241947 */ /* 0x000fea0003800000 */
[----:B------:R-:W1:Y:S01]  /*0740*/  LDCU.64 UR4, c[0x0][0x348] ;  /* 0x00006900ff0477ac */ /* 0x000e620008000a00 */
[----:B------:R-:W-:Y:S02]  /*0750*/  PLOP3.LUT P6, PT, PT, PT, PT, 0x80, 0x8 ;  /* 0x000000000008781c */ /* 0x000fe40003fcf070 */
[----:B------:R-:W-:Y:S02]  /*0760*/  PLOP3.LUT P5, PT, PT, PT, PT, 0x8, 0x80 ;  /* 0x000000000080781c */ /* 0x000fe40003fae170 */
[----:B------:R-:W-:Y:S02]  /*0770*/  PLOP3.LUT P4, PT, PT, PT, PT, 0x80, 0x8 ;  /* 0x000000000008781c */ /* 0x000fe40003f8f070 */
[----:B------:R-:W-:Y:S01]  /*0780*/  PLOP3.LUT P3, PT, PT, PT, PT, 0x80, 0x8 ;  /* 0x000000000008781c */ /* 0x000fe20003f6f070 */
[----:B-1----:R-:W-:-:S04]  /*0790*/  UIADD3 UR4, UP0, UPT, UR4, 0x400, URZ ;  /* 0x0000040004047890 */ /* 0x002fc8000ff1e0ff */
[----:B------:R-:W-:-:S09]  /*07a0*/  UIADD3.X UR5, UPT, UPT, URZ, UR5, URZ, UP0, !UPT ;  /* 0x00000005ff057290 */ /* 0x000fd200087fe4ff */
[----:B------:R1:W-:Y:S02]  /*07b0*/  UTMACCTL.PF [UR4] ;  /* 0x00000000040079b9 */ /* 0x0003e40008040000 */
[----:B-1----:R-:W-:Y:S05]  /*07c0*/  BRA `(.L_x_9) ;  /* 0x0000000000407947 */ /* 0x002fea0003800000 */
.L_x_8:
[----:B------:R-:W-:-:S13]  /*07d0*/  ISETP.NE.AND P1, PT, R2, 0x3, PT ;  /* 0x000000030200780c */ /* 0x000fda0003f25270 */
[----:B------:R-:W-:Y:S05]  /*07e0*/  @!P1 BRA `(.L_x_10) ;  /* 0x0000000000289947 */ /* 0x000fea0003800000 */
[----:B------:R-:W-:Y:S02]  /*07f0*/  ISETP.NE.AND P1, PT, R2, 0x4, PT ;  /* 0x000000040200780c */ /* 0x000fe40003f25270 */
[----:B------:R-:W-:Y:S02]  /*0800*/  PLOP3.LUT P4, PT, PT, PT, PT, 0x80, 0x8 ;  /* 0x000000000008781c */ /* 0x000fe40003f8f070 */
[----:B------:R-:W-:Y:S02]  /*0810*/  PLOP3.LUT P5, PT, PT, PT, PT, 0x8, 0x80 ;  /* 0x000000000080781c */ /* 0x000fe40003fae170 */
[----:B------:R-:W-:Y:S02]  /*0820*/  PLOP3.LUT P6, PT, PT, PT, PT, 0x80, 0x8 ;  /* 0x000000000008781c */ /* 0x000fe40003fcf070 */
[----:B------:R-:W-:-:S05]  /*0830*/  PLOP3.LUT P3, PT, PT, PT, PT, 0x80, 0x8 ;  /* 0x000000000008781c */ /* 0x000fca0003f6f070 */
[----:B------:R-:W-:Y:S08]  /*0840*/  @P1 BRA `(.L_x_9) ;  /* 0x0000000000201947 */ /* 0x000ff00003800000 */
[----:B------:R-:W-:Y:S02]  /*0850*/  PLOP3.LUT P5, PT, PT, PT, PT, 0x8, 0x80 ;  /* 0x000000000080781c */ /* 0x000fe40003fae170 */
[----:B------:R-:W-:Y:S02]  /*0860*/  PLOP3.LUT P6, PT, PT, PT, PT, 0x8, 0x80 ;  /* 0x000000000080781c */ /* 0x000fe40003fce170 */
[----:B------:R-:W-:Y:S01]  /*0870*/  PLOP3.LUT P3, PT, PT, PT, PT, 0x8, 0x80 ;  /* 0x000000000080781c */ /* 0x000fe20003f6e170 */
[----:B------:R-:W-:-:S12]  /*0880*/  BRA `(.L_x_9) ;  /* 0x0000000000107947 */ /* 0x000fd80003800000 */
.L_x_10:
[----:B------:R-:W-:Y:S02]  /*0890*/  PLOP3.LUT P6, PT, PT, PT, PT, 0x8, 0x80 ;  /* 0x000000000080781c */ /* 0x000fe40003fce170 */
[----:B------:R-:W-:Y:S02]  /*08a0*/  PLOP3.LUT P5, PT, PT, PT, PT, 0x80, 0x8 ;  /* 0x000000000008781c */ /* 0x000fe40003faf070 */
[----:B------:R-:W-:Y:S02]  /*08b0*/  PLOP3.LUT P4, PT, PT, PT, PT, 0x8, 0x80 ;  /* 0x000000000080781c */ /* 0x000fe40003f8e170 */
[----:B------:R-:W-:-:S13]  /*08c0*/  PLOP3.LUT P3, PT, PT, PT, PT, 0x80, 0x8 ;  /* 0x000000000008781c */ /* 0x000fda0003f6f070 */
.L_x_9:
[----:B------:R-:W-:Y:S05]  /*08d0*/  BSYNC.RECONVERGENT B0 ;  /* 0x0000000000007941 */ /* 0x000fea0003800200 */
.L_x_7:
[----:B------:R-:W1:Y:S01]  /*08e0*/  SHFL.IDX PT, R0, R4, RZ, 0x1f ;  /* 0x00001fff04007589 */ /* 0x000e6200000e0000 */
[----:B------:R-:W-:Y:S02]  /*08f0*/  ISETP.NE.AND P1, PT, R2, 0x3, PT ;  /* 0x000000030200780c */ /* 0x000fe40003f25270 */
[----:B------:R-:W-:Y:S02]  /*0900*/  PLOP3.LUT P0, PT, P0, PT, UP1, 0xae, 0xea ;  /* 0x0000000000ea781c */ /* 0x000fe4000070f51e */
[----:B-1----:R-:W-:-:S13]  /*0910*/  ISETP.NE.AND P2, PT, R0, RZ, PT ;  /* 0x000000ff0000720c */ /* 0x002fda0003f45270 */
[----:B------:R-:W-:Y:S05]  /*0920*/  @P2 BRA `(.L_x_11) ;  /* 0x0000000000382947 */ /* 0x000fea0003800000 */
[----:B------:R-:W1:Y:S01]  /*0930*/  S2UR UR4, SR_CgaCtaId ;  /* 0x00000000000479c3 */ /* 0x000e620000008800 */
[----:B------:R-:W-:Y:S01]  /*0940*/  UMOV UR5, 0x400 ;  /* 0x0000040000057882 */ /* 0x000fe20000000000 */
[----:B------:R-:W-:Y:S01]  /*0950*/  UMOV UR6, 0x1 ;  /* 0x0000000100067882 */ /* 0x000fe20000000000 */
[----:B------:R-:W-:Y:S01]  /*0960*/  ELECT P2, URZ, PT ;  /* 0x0000000000ff782f */ /* 0x000fe20003840000 */
[----:B------:R-:W-:-:S04]  /*0970*/  UIADD3 UR6, UPT, UPT, -UR6, 0x100000, URZ ;  /* 0x0010000006067890 */ /* 0x000fc8000fffe1ff */
[----:B------:R-:W-:Y:S02]  /*0980*/  USHF.L.U32 UR7, UR6, 0xb, URZ ;  /* 0x0000000b06077899 */ /* 0x000fe400080006ff */
[----:B------:R-:W-:Y:S02]  /*0990*/  USHF.L.U32 UR6, UR6, 0x1, URZ ;  /* 0x0000000106067899 */ /* 0x000fe400080006ff */
[----:B-1----:R-:W-:Y:S01]  /*09a0*/  ULEA UR4, UR4, UR5, 0x18 ;  /* 0x0000000504047291 */ /* 0x002fe2000f8ec0ff */
[----:B------:R-:W1:Y:S11]  /*09b0*/  FENCE.VIEW.ASYNC.S ;  /* 0x00000000000073c6 */ /* 0x000e760000000000 */
[----:B-1----:R1:W2:Y:S01]  /*09c0*/  SYNCS.EXCH.64 URZ, [UR4+0x38000], UR6 ;  /* 0x0380000604ff75b2 */ /* 0x0022a20008000100 */
[----:B------:R1:W3:Y:S01]  /*09d0*/  SYNCS.EXCH.64 URZ, [UR4+0x38010], UR6 ;  /* 0x0380100604ff75b2 */ /* 0x0002e20008000100 */
[----:B------:R1:W4:Y:S01]  /*09e0*/  SYNCS.EXCH.64 URZ, [UR4+0x38008], UR6 ;  /* 0x0380080604ff75b2 */ /* 0x0003220008000100 */
[----:B------:R1:W1:Y:S01]  /*09f0*/  SYNCS.EXCH.64 URZ, [UR4+0x38018], UR6 ;  /* 0x0380180604ff75b2 */ /* 0x0002620008000100 */
[----:B------:R-:W-:Y:S01]  /*0a00*/  NOP ;  /* 0x0000000000007918 */ /* 0x000fe20000000000 */
.L_x_11:
[----:B------:R-:W-:Y:S01]  /*0a10*/  NOP ;  /* 0x0000000000007918 */ /* 0x000fe20000000000 */
[----:B------:R-:W-:Y:S05]  /*0a20*/  @!P1 BRA `(.L_x_12) ;  /* 0x0000000000289947 */ /* 0x000fea0003800000 */
[----:B------:R-:W-:Y:S01]  /*0a30*/  ISETP.NE.AND P1, PT, R2, 0x4, PT ;  /* 0x000000040200780c */ /* 0x000fe20003f25270 */
[----:B------:R-:W-:Y:S02]  /*0a40*/  UPLOP3.LUT UP3, UPT, UPT, UPT, UPT, 0x80, 0x8 ;  /* 0x000000000008789c */ /* 0x000fe40003f6f070 */
[----:B------:R-:W-:Y:S02]  /*0a50*/  UPLOP3.LUT UP2, UPT, UPT, UPT, UPT, 0x40, 0x4 ;  /* 0x000000000004789c */ /* 0x000fe40003f4e870 */
[----:B------:R-:W-:Y:S02]  /*0a60*/  UPLOP3.LUT UP1, UPT, UPT, UPT, UPT, 0x80, 0x8 ;  /* 0x000000000008789c */ /* 0x000fe40003f2f070 */
[----:B------:R-:W-:-:S06]  /*0a70*/  UPLOP3.LUT UP0, UPT, UPT, UPT, UPT, 0x80, 0x8 ;  /* 0x000000000008789c */ /* 0x000fcc0003f0f070 */
[----:B------:R-:W-:Y:S05]  /*0a80*/  @P1 BRA `(.L_x_13) ;  /* 0x0000000000201947 */ /* 0x000fea0003800000 */
[----:B------:R-:W-:Y:S02]  /*0a90*/  UPLOP3.LUT UP2, UPT, UPT, UPT, UPT, 0x40, 0x4 ;  /* 0x000000000004789c */ /* 0x000fe40003f4e870 */
[----:B------:R-:W-:Y:S02]  /*0aa0*/  UPLOP3.LUT UP3, UPT, UPT, UPT, UPT, 0x40, 0x4 ;  /* 0x000000000004789c */ /* 0x000fe40003f6e870 */
[----:B------:R-:W-:Y:S01]  /*0ab0*/  UPLOP3.LUT UP0, UPT, UPT, UPT, UPT, 0x40, 0x4 ;  /* 0x000000000004789c */ /* 0x000fe20003f0e870 */
[----:B------:R-:W-:Y:S05]  /*0ac0*/  BRA `(.L_x_13) ;  /* 0x0000000000107947 */ /* 0x000fea0003800000 */
.L_x_12:
[----:B------:R-:W-:Y:S02]  /*0ad0*/  UPLOP3.LUT UP3, UPT, UPT, UPT, UPT, 0x40, 0x4 ;  /* 0x000000000004789c */ /* 0x000fe40003f6e870 */
[----:B------:R-:W-:Y:S02]  /*0ae0*/  UPLOP3.LUT UP2, UPT, UPT, UPT, UPT, 0x80, 0x8 ;  /* 0x000000000008789c */ /* 0x000fe40003f4f070 */
[----:B------:R-:W-:Y:S02]  /*0af0*/  UPLOP3.LUT UP1, UPT, UPT, UPT, UPT, 0x40, 0x4 ;  /* 0x000000000004789c */ /* 0x000fe40003f2e870 */
[----:B------:R-:W-:Y:S02]  /*0b00*/  UPLOP3.LUT UP0, UPT, UPT, UPT, UPT, 0x80, 0x8 ;  /* 0x000000000008789c */ /* 0x000fe40003f0f070 */
.L_x_13:
[----:B------:R-:W5:Y:S02]  /*0b10*/  SHFL.IDX PT, R0, R4, RZ, 0x1f ;  /* 0x00001fff04007589 */ /* 0x000f6400000e0000 */
[----:B-----5:R-:W-:-:S13]  /*0b20*/  ISETP.NE.AND P1, PT, R0, RZ, PT ;  /* 0x000000ff0000720c */ /* 0x020fda0003f25270 */
[----:B------:R-:W-:Y:S05]  /*0b30*/  @P1 BRA `(.L_x_14) ;  /* 0x0000000000401947 */ /* 0x000fea0003800000 */
[----:B-1----:R-:W1:Y:S01]  /*0b40*/  S2UR UR4, SR_CgaCtaId ;  /* 0x00000000000479c3 */ /* 0x002e620000008800 */
        /* <DEDUP_REMOVED lines=8> */
[----:B-1----:R1:W1:Y:S01]  /*0bd0*/  SYNCS.EXCH.64 URZ, [UR4+0x38020], UR6 ;  /* 0x0380200604ff75b2 */ /* 0x0022620008000100 */
[----:B------:R1:W1:Y:S01]  /*0be0*/  SYNCS.EXCH.64 URZ, [UR4+0x38038], UR6 ;  /* 0x0380380604ff75b2 */ /* 0x0002620008000100 */
[----:B------:R1:W1:Y:S01]  /*0bf0*/  SYNCS.EXCH.64 URZ, [UR4+0x38028], UR6 ;  /* 0x0380280604ff75b2 */ /* 0x0002620008000100 */
[----:B------:R1:W1:Y:S01]  /*0c00*/  SYNCS.EXCH.64 URZ, [UR4+0x38040], UR6 ;  /* 0x0380400604ff75b2 */ /* 0x0002620008000100 */
[----:B------:R1:W1:Y:S01]  /*0c10*/  SYNCS.EXCH.64 URZ, [UR4+0x38030], UR6 ;  /* 0x0380300604ff75b2 */ /* 0x0002620008000100 */
[----:B------:R1:W1:Y:S01]  /*0c20*/  SYNCS.EXCH.64 URZ, [UR4+0x38048], UR6 ;  /* 0x0380480604ff75b2 */ /* 0x0002620008000100 */
[----:B------:R-:W-:Y:S01]  /*0c30*/  NOP ;  /* 0x0000000000007918 */ /* 0x000fe20000000000 */
.L_x_14:
[----:B------:R-:W5:Y:S01]  /*0c40*/  SHFL.IDX PT, R0, R4, RZ, 0x1f ;  /* 0x00001fff04007589 */ /* 0x000f6200000e0000 */
[----:B------:R-:W-:Y:S01]  /*0c50*/  NOP ;  /* 0x0000000000007918 */ /* 0x000fe20000000000 */
[----:B-----5:R-:W-:-:S13]  /*0c60*/  ISETP.NE.AND P1, PT, R0, RZ, PT ;  /* 0x000000ff0000720c */ /* 0x020fda0003f25270 */
[----:B------:R-:W-:Y:S05]  /*0c70*/  @P1 BRA `(.L_x_15) ;  /* 0x0000000000401947 */ /* 0x000fea0003800000 */
[----:B-1----:R-:W1:Y:S01]  /*0c80*/  S2UR UR4, SR_CgaCtaId ;  /* 0x00000000000479c3 */ /* 0x002e620000008800 */
[----:B------:R-:W-:Y:S01]  /*0c90*/  UMOV UR5, 0x400 ;  /* 0x0000040000057882 */ /* 0x000fe20000000000 */
[----:B------:R-:W-:Y:S01]  /*0ca0*/  UMOV UR6, 0x1 ;  /* 0x0000000100067882 */ /* 0x000fe20000000000 */
[----:B------:R-:W-:Y:S01]  /*0cb0*/  UMOV UR8, 0x80 ;  /* 0x0000008000087882 */ /* 0x000fe20000000000 */
[----:B------:R-:W-:-:S04]  /*0cc0*/  UIADD3 UR6, UPT, UPT, -UR6, 0x100000, URZ ;  /* 0x0010000006067890 */ /* 0x000fc8000fffe1ff */
[----:B------:R-:W-:Y:S02]  /*0cd0*/  USHF.L.U32 UR7, UR6, 0xb, URZ ;  /* 0x0000000b06077899 */ /* 0x000fe400080006ff */
[----:B------:R-:W-:Y:S02]  /*0ce0*/  USHF.L.U32 UR6, UR6, 0x1, URZ ;  /* 0x0000000106067899 */ /* 0x000fe400080006ff */
[----:B------:R-:W-:-:S04]  /*0cf0*/  UIADD3 UR8, UPT, UPT, -UR8, 0x100000, URZ ;  /* 0x0010000008087890 */ /* 0x000fc8000fffe1ff */
[----:B------:R-:W-:Y:S02]  /*0d00*/  USHF.L.U32 UR9, UR8, 0xb, URZ ;  /* 0x0000000b08097899 */ /* 0x000fe400080006ff */
[----:B------:R-:W-:Y:S01]  /*0d10*/  USHF.L.U32 UR8, UR8, 0x1, URZ ;  /* 0x0000000108087899 */ /* 0x000fe200080006ff */
[----:B------:R-:W-:Y:S01]  /*0d20*/  ELECT P1, URZ, PT ;  /* 0x0000000000ff782f */ /* 0x000fe20003820000 */
[----:B-1----:R-:W-:Y:S01]  /*0d30*/  ULEA UR4, UR4, UR5, 0x18 ;  /* 0x0000000504047291 */ /* 0x002fe2000f8ec0ff */
[----:B------:R-:W1:Y:S11]  /*0d40*/  FENCE.VIEW.ASYNC.S ;  /* 0x00000000000073c6 */ /* 0x000e760000000000 */
[----:B-1----:R1:W1:Y:S01]  /*0d50*/  SYNCS.EXCH.64 URZ, [UR4+0x38050], UR6 ;  /* 0x0380500604ff75b2 */ /* 0x0022620008000100 */
[----:B------:R1:W1:Y:S01]  /*0d60*/  SYNCS.EXCH.64 URZ, [UR4+0x38058], UR8 ;  /* 0x0380580804ff75b2 */ /* 0x0002620008000100 */
[----:B------:R-:W-:Y:S01]  /*0d70*/  NOP ;  /* 0x0000000000007918 */ /* 0x000fe20000000000 */
.L_x_15:
[----:B------:R-:W5:Y:S01]  /*0d80*/  SHFL.IDX PT, R0, R4, RZ, 0x1f ;  /* 0x00001fff04007589 */ /* 0x000f6200000e0000 */
[----:B-1----:R-:W-:Y:S01]  /*0d90*/  UP2UR UR4, UPR, URZ, 0x1 ;  /* 0x00000001ff047883 */ /* 0x002fe20008000000 */
[----:B------:R-:W-:Y:S01]  /*0da0*/  ISETP.NE.AND P2, PT, R2, 0x2, PT ;  /* 0x000000020200780c */ /* 0x000fe20003f45270 */
[----:B------:R-:W-:Y:S01]  /*0db0*/  UISETP.NE.AND UP0, UPT, UR39, URZ, UPT ;  /* 0x000000ff2700728c */ /* 0x000fe2000bf05270 */
[----:B------:R-:W-:-:S03]  /*0dc0*/  NOP ;  /* 0x0000000000007918 */ /* 0x000fc60000000000 */
[----:B------:R-:W-:Y:S02]  /*0dd0*/  USEL UR5, URZ, 0x2, !UP0 ;  /* 0x00000002ff057887 */ /* 0x000fe4000c000000 */
[----:B------:R-:W-:Y:S02]  /*0de0*/  UISETP.NE.AND UP0, UPT, UR4, URZ, UPT ;  /* 0x000000ff0400728c */ /* 0x000fe4000bf05270 */
[----:B------:R-:W-:Y:S02]  /*0df0*/  USEL UR4, URZ, 0x2, !UP4 ;  /* 0x00000002ff047887 */ /* 0x000fe4000e000000 */
[----:B------:R-:W-:Y:S02]  /*0e00*/  USEL UR12, UR5, 0x1, !UP5 ;  /* 0x00000001050c7887 */ /* 0x000fe4000e800000 */
[----:B------:R-:W-:Y:S01]  /*0e10*/  USEL UR11, UR4, 0x1, !UP5 ;  /* 0x00000001040b7887 */ /* 0x000fe2000e800000 */
[----:B-----5:R-:W-:-:S13]  /*0e20*/  ISETP.NE.AND P1, PT, R0, RZ, PT ;  /* 0x000000ff0000720c */ /* 0x020fda0003f25270 */
[----:B------:R-:W-:Y:S05]  /*0e30*/  @P1 BRA `(.L_x_16) ;  /* 0x0000000000401947 */ /* 0x000fea0003800000 */
[----:B------:R-:W1:Y:S01]  /*0e40*/  S2UR UR4, SR_CgaCtaId ;  /* 0x00000000000479c3 */ /* 0x000e620000008800 */
        /* <DEDUP_REMOVED lines=15> */
.L_x_16:
[----:B------:R-:W-:Y:S01]  /*0f40*/  NOP ;  /* 0x0000000000007918 */ /* 0x000fe20000000000 */
[----:B------:R-:W-:Y:S05]  /*0f50*/  @!P2 BRA `(.L_x_17) ;  /* 0x000000000024a947 */ /* 0x000fea0003800000 */
[----:B------:R-:W-:Y:S01]  /*0f60*/  ISETP.NE.AND P1, PT, R2, RZ, PT ;  /* 0x000000ff0200720c */ /* 0x000fe20003f25270 */
[----:B-1----:R-:W-:Y:S02]  /*0f70*/  UP2UR UR4, UPR, URZ, 0x1 ;  /* 0x00000001ff047883 */ /* 0x002fe40008000000 */
[----:B------:R-:W-:Y:S01]  /*0f80*/  UPLOP3.LUT UP0, UPT, UPT, UPT, UPT, 0x80, 0x8 ;  /* 0x000000000008789c */ /* 0x000fe20003f0f070 */
[----:B------:R-:W-:-:S03]  /*0f90*/  UMOV UR10, URZ ;  /* 0x000000ff000a7c82 */ /* 0x000fc60008000000 */
[----:B------:R-:W-:Y:S02]  /*0fa0*/  UP2UR UR43, UPR, URZ, 0x1 ;  /* 0x00000001ff2b7883 */ /* 0x000fe40008000000 */
[----:B------:R-:W-:-:S04]  /*0fb0*/  UISETP.NE.AND UP0, UPT, UR4, URZ, UPT ;  /* 0x000000ff0400728c */ /* 0x000fc8000bf05270 */
[----:B------:R-:W-:Y:S07]  /*0fc0*/  @P1 BRA `(.L_x_18) ;  /* 0x00000000001c1947 */ /* 0x000fee0003800000 */
[----:B------:R-:W-:Y:S01]  /*0fd0*/  UMOV UR10, 0x1 ;  /* 0x00000001000a7882 */ /* 0x000fe20000000000 */
[----:B------:R-:W-:Y:S05]  /*0fe0*/  BRA `(.L_x_18) ;  /* 0x0000000000147947 */ /* 0x000fea0003800000 */
.L_x_17:
[----:B-1----:R-:W-:Y:S02]  /*0ff0*/  UP2UR UR4, UPR, URZ, 0x1 ;  /* 0x00000001ff047883 */ /* 0x002fe40008000000 */
[----:B------:R-:W-:Y:S01]  /*1000*/  UPLOP3.LUT UP0, UPT, UPT, UPT, UPT, 0x40, 0x4 ;  /* 0x000000000004789c */ /* 0x000fe20003f0e870 */
[----:B------:R-:W-:-:S03]  /*1010*/  UMOV UR10, 0x2 ;  /* 0x00000002000a7882 */ /* 0x000fc60000000000 */
[----:B------:R-:W-:Y:S02]  /*1020*/  UP2UR UR43, UPR, URZ, 0x1 ;  /* 0x00000001ff2b7883 */ /* 0x000fe40008000000 */
[----:B------:R-:W-:Y:S02]  /*1030*/  UISETP.NE.AND UP0, UPT, UR4, URZ, UPT ;  /* 0x000000ff0400728c */ /* 0x000fe4000bf05270 */
.L_x_18:
[----:B------:R-:W1:Y:S02]  /*1040*/  SHFL.IDX PT, R0, R4, RZ, 0x1f ;  /* 0x00001fff04007589 */ /* 0x000e6400000e0000 */
        /* <DEDUP_REMOVED lines=13> */
[----:B------:R-:W-:Y:S01]  /*1120*/  NOP ;  /* 0x0000000000007918 */ /* 0x000fe20000000000 */
.L_x_19:
[----:B------:R-:W-:Y:S01]  /*1130*/  NOP ;  /* 0x0000000000007918 */ /* 0x000fe20000000000 */
[----:B------:R-:W-:Y:S05]  /*1140*/  @!P2 BRA `(.L_x_20) ;  /* 0x000000000024a947 */ /* 0x000fea0003800000 */
[----:B------:R-:W-:Y:S01]  /*1150*/  ISETP.NE.AND P1, PT, R2, 0x1, PT ;  /* 0x000000010200780c */ /* 0x000fe20003f25270 */
        /* <DEDUP_REMOVED lines=8> */
.L_x_20:
[----:B-1----:R-:W-:Y:S02]  /*11e0*/  UP2UR UR4, UPR, URZ, 0x1 ;  /* 0x00000001ff047883 */ /* 0x002fe40008000000 */
[----:B------:R-:W-:Y:S01]  /*11f0*/  UPLOP3.LUT UP0, UPT, UPT, UPT, UPT, 0x40, 0x4 ;  /* 0x000000000004789c */ /* 0x000fe20003f0e870 */
[----:B------:R-:W-:-:S03]  /*1200*/  UMOV UR5, 0x2 ;  /* 0x0000000200057882 */ /* 0x000fc60000000000 */
[----:B------:R-:W-:Y:S02]  /*1210*/  UP2UR UR42, UPR, URZ, 0x1 ;  /* 0x00000001ff2a7883 */ /* 0x000fe40008000000 */
[----:B------:R-:W-:Y:S02]  /*1220*/  UISETP.NE.AND UP0, UPT, UR4, URZ, UPT ;  /* 0x000000ff0400728c */ /* 0x000fe4000bf05270 */
.L_x_21:
[----:B------:R-:W1:Y:S02]  /*1230*/  SHFL.IDX PT, R0, R4, RZ, 0x1f ;  /* 0x00001fff04007589 */ /* 0x000e6400000e0000 */
[----:B-1----:R-:W-:-:S13]  /*1240*/  ISETP.NE.AND P1, PT, R0, RZ, PT ;  /* 0x000000ff0000720c */ /* 0x002fda0003f25270 */
[----:B------:R-:W-:Y:S05]  /*1250*/  @P1 BRA `(.L_x_22) ;  /* 0x0000000000301947 */ /* 0x000fea0003800000 */
[----:B------:R-:W1:Y:S01]  /*1260*/  S2UR UR4, SR_CgaCtaId ;  /* 0x00000000000479c3 */ /* 0x000e620000008800 */
[----:B------:R-:W-:Y:S01]  /*1270*/  UMOV UR6, 0x400 ;  /* 0x0000040000067882 */ /* 0x000fe20000000000 */
[----:B------:R-:W-:Y:S01]  /*1280*/  UMOV UR7, 0x80 ;  /* 0x0000008000077882 */ /* 0x000fe20000000000 */
[----:B------:R-:W-:Y:S01]  /*1290*/  ELECT P1, URZ, PT ;  /* 0x0000000000ff782f */ /* 0x000fe20003820000 */
[----:B-1----:R-:W-:Y:S02]  /*12a0*/  ULEA UR4, UR4, UR6, 0x18 ;  /* 0x0000000604047291 */ /* 0x002fe4000f8ec0ff */
[----:B------:R-:W-:-:S04]  /*12b0*/  UIADD3 UR6, UPT, UPT, -UR7, 0x100000, URZ ;  /* 0x0010000007067890 */ /* 0x000fc8000fffe1ff */
[----:B------:R-:W-:Y:S02]  /*12c0*/  USHF.L.U32 UR7, UR6, 0xb, URZ ;  /* 0x0000000b06077899 */ /* 0x000fe400080006ff */
[----:B------:R-:W-:Y:S01]  /*12d0*/  USHF.L.U32 UR6, UR6, 0x1, URZ ;  /* 0x0000000106067899 */ /* 0x000fe200080006ff */
[----:B------:R-:W1:Y:S11]  /*12e0*/  FENCE.VIEW.ASYNC.S ;  /* 0x00000000000073c6 */ /* 0x000e760000000000 */
[----:B-1----:R1:W1:Y:S01]  /*12f0*/  SYNCS.EXCH.64 URZ, [UR4+0x38080], UR6 ;  /* 0x0380800604ff75b2 */ /* 0x0022620008000100 */
[----:B------:R1:W1:Y:S01]  /*1300*/  SYNCS.EXCH.64 URZ, [UR4+0x38088], UR6 ;  /* 0x0380880604ff75b2 */ /* 0x0002620008000100 */
[----:B------:R-:W-:Y:S01]  /*1310*/  NOP ;  /* 0x0000000000007918 */ /* 0x000fe20000000000 */
.L_x_22:
        /* <DEDUP_REMOVED lines=10> */
[----:B------:R-:W-:Y:S01]  /*13c0*/  USHF.L.U32 UR8, UR8, 0x1, URZ ;  /* 0x0000000108087899 */ /* 0x000fe200080006ff */
[----:B------:R-:W-:Y:S01]  /*13d0*/  ELECT P1, URZ, PT ;  /* 0x0000000000ff782f */ /* 0x000fe20003820000 */
[----:B-1----:R-:W-:Y:S02]  /*13e0*/  ULEA UR4, UR4, UR6, 0x18 ;  /* 0x0000000604047291 */ /* 0x002fe4000f8ec0ff */
[----:B------:R-:W-:-:S04]  /*13f0*/  UIADD3 UR6, UPT, UPT, -UR7, 0x100000, URZ ;  /* 0x0010000007067890 */ /* 0x000fc8000fffe1ff */
[----:B------:R-:W-:Y:S02]  /*1400*/  USHF.L.U32 UR7, UR6, 0xb, URZ ;  /* 0x0000000b06077899 */ /* 0x000fe400080006ff */
[----:B------:R-:W-:Y:S01]  /*1410*/  USHF.L.U32 UR6, UR6, 0x1, URZ ;  /* 0x0000000106067899 */ /* 0x000fe200080006ff */
[----:B------:R-:W1:Y:S03]  /*1420*/  FENCE.VIEW.ASYNC.S ;  /* 0x00000000000073c6 */ /* 0x000e660000000000 */
[----:B-1----:R1:W1:Y:S08]  /*1430*/  SYNCS.EXCH.64 URZ, [UR4+0x38090], UR8 ;  /* 0x0380900804ff75b2 */ /* 0x0022700008000100 */
[----:B------:R1:W1:Y:S01]  /*1440*/  SYNCS.EXCH.64 URZ, [UR4+0x380a0], UR6 ;  /* 0x0380a00604ff75b2 */ /* 0x0002620008000100 */
[----:B------:R1:W1:Y:S01]  /*1450*/  SYNCS.EXCH.64 URZ, [UR4+0x38098], UR8 ;  /* 0x0380980804ff75b2 */ /* 0x0002620008000100 */
[----:B------:R1:W1:Y:S01]  /*1460*/  SYNCS.EXCH.64 URZ, [UR4+0x380a8], UR6 ;  /* 0x0380a80604ff75b2 */ /* 0x0002620008000100 */
[----:B------:R-:W-:Y:S01]  /*1470*/  NOP ;  /* 0x0000000000007918 */ /* 0x000fe20000000000 */
.L_x_23:
        /* <DEDUP_REMOVED lines=8> */
[----:B------:R-:W-:Y:S01]  /*1500*/  ELECT P1, URZ, PT ;  /* 0x0000000000ff782f */ /* 0x000fe20003820000 */
[----:B------:R-:W-:-:S04]  /*1510*/  UIADD3 UR8, UPT, UPT, -UR8, 0x100000, URZ ;  /* 0x0010000008087890 */ /* 0x000fc8000fffe1ff */
[----:B------:R-:W-:Y:S02]  /*1520*/  USHF.L.U32 UR9, UR8, 0xb, URZ ;  /* 0x0000000b08097899 */ /* 0x000fe400080006ff */
[----:B------:R-:W-:Y:S02]  /*1530*/  USHF.L.U32 UR8, UR8, 0x1, URZ ;  /* 0x0000000108087899 */ /* 0x000fe400080006ff */
[----:B-1----:R-:W-:Y:S02]  /*1540*/  ULEA UR4, UR4, UR6, 0x18 ;  /* 0x0000000604047291 */ /* 0x002fe4000f8ec0ff */
[----:B------:R-:W-:-:S04]  /*1550*/  UIADD3 UR6, UPT, UPT, -UR7, 0x100000, URZ ;  /* 0x0010000007067890 */ /* 0x000fc8000fffe1ff */
[----:B------:R-:W-:Y:S02]  /*1560*/  USHF.L.U32 UR7, UR6, 0xb, URZ ;  /* 0x0000000b06077899 */ /* 0x000fe400080006ff */
[----:B------:R-:W-:Y:S01]  /*1570*/  USHF.L.U32 UR6, UR6, 0x1, URZ ;  /* 0x0000000106067899 */ /* 0x000fe200080006ff */
[----:B------:R-:W1:Y:S11]  /*1580*/  FENCE.VIEW.ASYNC.S ;  /* 0x00000000000073c6 */ /* 0x000e760000000000 */
[----:B-1----:R1:W1:Y:S01]  /*1590*/  SYNCS.EXCH.64 URZ, [UR4+0x380b0], UR6 ;  /* 0x0380b00604ff75b2 */ /* 0x0022620008000100 */
[----:B------:R1:W1:Y:S01]  /*15a0*/  SYNCS.EXCH.64 URZ, [UR4+0x380c0], UR8 ;  /* 0x0380c00804ff75b2 */ /* 0x0002620008000100 */
[----:B------:R1:W1:Y:S01]  /*15b0*/  SYNCS.EXCH.64 URZ, [UR4+0x380b8], UR6 ;  /* 0x0380b80604ff75b2 */ /* 0x0002620008000100 */
[----:B------:R1:W1:Y:S01]  /*15c0*/  SYNCS.EXCH.64 URZ, [UR4+0x380c8], UR8 ;  /* 0x0380c80804ff75b2 */ /* 0x0002620008000100 */
[----:B------:R-:W-:Y:S01]  /*15d0*/  NOP ;  /* 0x0000000000007918 */ /* 0x000fe20000000000 */
.L_x_24:
[----:B------:R-:W5:Y:S01]  /*15e0*/  SHFL.IDX PT, R4, R4, RZ, 0x1f ;  /* 0x00001fff04047589 */ /* 0x000f6200000e0000 */
[----:B-1----:R-:W1:Y:S01]  /*15f0*/  S2UR UR8, SR_CTAID.X ;  /* 0x00000000000879c3 */ /* 0x002e620000002500 */
[----:B------:R-:W-:Y:S01]  /*1600*/  NOP ;  /* 0x0000000000007918 */ /* 0x000fe20000000000 */
[----:B-----5:R-:W-:-:S13]  /*1610*/  ISETP.NE.AND P1, PT, R4, RZ, PT ;  /* 0x000000ff0400720c */ /* 0x020fda0003f25270 */
[----:B-1----:R-:W-:Y:S05]  /*1620*/  @P1 BRA `(.L_x_25) ;  /* 0x0000000000301947 */ /* 0x002fea0003800000 */
        /* <DEDUP_REMOVED lines=12> */
.L_x_25:
[----:B------:R-:W-:Y:S01]  /*16f0*/  ISETP.GT.AND P1, PT, R2, 0x3, PT ;  /* 0x000000030200780c */ /* 0x000fe20003f24270 */
[----:B------:R-:W-:Y:S01]  /*1700*/  NOP ;  /* 0x0000000000007918 */ /* 0x000fe20000000000 */
[----:B------:R-:W-:Y:S01]  /*1710*/  UMOV UR54, UR8 ;  /* 0x0000000800367c82 */ /* 0x000fe20008000000 */
[----:B-1234-:R-:W-:Y:S10]  /*1720*/  BAR.SYNC.DEFER_BLOCKING 0x0 ;  /* 0x0000000000007b1d */ /* 0x01eff40000010000 */
[----:B------:R-:W-:Y:S05]  /*1730*/  @P1 BRA `(.L_x_26) ;  /* 0x0000015000281947 */ /* 0x000fea0003800000 */
[----:B------:R-:W-:-:S13]  /*1740*/  ISETP.GE.U32.AND P0, PT, R2, 0x2, PT ;  /* 0x000000020200780c */ /* 0x000fda0003f06070 */
[----:B------:R-:W-:Y:S05]  /*1750*/  @!P0 BRA `(.L_x_27) ;  /* 0x0000010400388947 */ /* 0x000fea0003800000 */
[----:B------:R-:W-:Y:S05]  /*1760*/  @!P2 BRA `(.L_x_28) ;  /* 0x000000380064a947 */ /* 0x000fea0003800000 */
[----:B------:R-:W-:-:S08]  /*1770*/  NOP ;  /* 0x0000000000007918 */ /* 0x000fd00000000000 */
[----:B------:R-:W1:-:S00]  /*1780*/  USETMAXREG.DEALLOC.CTAPOOL 0x20 ;  /* 0x00000020000079c8 */ /* 0x000e4000080e0500 */
[----:B-1----:R-:W1:Y:S02]  /*1790*/  LDC R0, c[0x0][0x900] ;  /* 0x00024000ff007b82 */ /* 0x002e640000000800 */
[----:B-1----:R-:W-:-:S13]  /*17a0*/  ISETP.LE.AND P0, PT, R0, UR54, PT ;  /* 0x0000003600007c0c */ /* 0x002fda000bf03270 */
[----:B------:R-:W-:Y:S05]  /*17b0*/  @P0 EXIT ;  /* 0x000000000000094d */ /* 0x000fea0003800000 */
[----:B------:R-:W1:Y:S01]  /*17c0*/  S2UR UR4, SR_CgaCtaId ;  /* 0x00000000000479c3 */ /* 0x000e620000008800 */
[----:B------:R-:W-:Y:S01]  /*17d0*/  UMOV UR5, 0x400 ;  /* 0x0000040000057882 */ /* 0x000fe20000000000 */
[----:B------:R-:W-:Y:S01]  /*17e0*/  ULOP3.LUT UR6, UR12, 0x1, URZ, 0xc0, !UPT ;  /* 0x000000010c067892 */ /* 0x000fe2000f8ec0ff */
[----:B------:R-:W-:Y:S02]  /*17f0*/  HFMA2 R7, -RZ, RZ, 0, 0 ;  /* 0x00000000ff077431 */ /* 0x000fe400000001ff */
[----:B------:R-:W-:Y:S01]  /*1800*/  IMAD.U32 R11, RZ, RZ, UR8 ;  /* 0x00000008ff0b7e24 */ /* 0x000fe2000f8e00ff */
[----:B------:R-:W-:Y:S01]  /*1810*/  PRMT R8, RZ, 0x7610, R8 ;  /* 0x00007610ff087816 */ /* 0x000fe20000000008 */
[----:B------:R-:W-:Y:S01]  /*1820*/  UMOV UR60, URZ ;  /* 0x000000ff003c7c82 */ /* 0x000fe20008000000 */
[----:B------:R-:W-:Y:S01]  /*1830*/  UMOV UR58, 0x1 ;  /* 0x00000001003a7882 */ /* 0x000fe20000000000 */
[----:B------:R-:W-:Y:S01]  /*1840*/  IMAD.U32 R10, RZ, RZ, UR6 ;  /* 0x00000006ff0a7e24 */ /* 0x000fe2000f8e00ff */
[----:B------:R-:W-:Y:S01]  /*1850*/  UMOV UR59, 0x1 ;  /* 0x00000001003b7882 */ /* 0x000fe20000000000 */
[----:B------:R-:W-:Y:S01]  /*1860*/  UMOV UR61, 0x1 ;  /* 0x00000001003d7882 */ /* 0x000fe20000000000 */
[----:B------:R-:W-:Y:S01]  /*1870*/  UMOV UR21, URZ ;  /* 0x000000ff00157c82 */ /* 0x000fe20008000000 */
[----:B------:R-:W-:Y:S01]  /*1880*/  UMOV UR47, URZ ;  /* 0x000000ff002f7c82 */ /* 0x000fe20008000000 */
[----:B-1----:R-:W-:-:S02]  /*1890*/  ULEA UR4, UR4, UR5, 0x18 ;  /* 0x0000000504047291 */ /* 0x002fc4000f8ec0ff */
[----:B------:R-:W-:Y:S02]  /*18a0*/  ULOP3.LUT UR5, UR11, 0x1, URZ, 0xc0, !UPT ;  /* 0x000000010b057892 */ /* 0x000fe4000f8ec0ff */
[----:B------:R-:W-:-:S04]  /*18b0*/  UIADD3 UR4, UPT, UPT, UR4, 0x10000, URZ ;  /* 0x0001000004047890 */ /* 0x000fc8000fffe0ff */
[----:B------:R-:W-:Y:S01]  /*18c0*/  USHF.R.U32.HI UR4, URZ, 0x4, UR4 ;  /* 0x00000004ff047899 */ /* 0x000fe20008011604 */
[----:B------:R-:W-:-:S03]  /*18d0*/  MOV R9, UR5 ;  /* 0x0000000500097c02 */ /* 0x000fc60008000f00 */
[----:B------:R-:W-:-:S04]  /*18e0*/  ULOP3.LUT UR4, UR4, 0x3fff, URZ, 0xc0, !UPT ;  /* 0x00003fff04047892 */ /* 0x000fc8000f8ec0ff */
[----:B------:R-:W-:-:S12]  /*18f0*/  ULOP3.LUT UR63, UR4, 0x10000, URZ, 0xfc, !UPT ;  /* 0x00010000043f7892 */ /* 0x000fd8000f8efcff */
.L_x_89:
[----:B-1----:R-:W1:Y:S01]  /*1900*/  LDCU.64 UR6, c[0x0][0x908] ;  /* 0x00012100ff0677ac */ /* 0x002e620008000a00 */
[----:B------:R-:W-:Y:S01]  /*1910*/  R2UR UR9, R11 ;  /* 0x000000000b0972ca */ /* 0x000fe200000e0000 */
[----:B------:R-:W2:-:S12]  /*1920*/  LDCU UR8, c[0x0][0x904] ;  /* 0x00012080ff0877ac */ /* 0x000e980008000800 */
[----:B-1----:R-:W-:Y:S02]  /*1930*/  UIMAD.WIDE.U32 UR4, UR9, UR6, URZ ;  /* 0x00000006090472a5 */ /* 0x002fe4000f8e00ff */
[----:B--2---:R-:W-:-:S05]  /*1940*/  UISETP.NE.AND UP0, UPT, UR8, 0x1, UPT ;  /* 0x000000010800788c */ /* 0x004fca000bf05270 */
[----:B------:R-:W-:Y:S02]  /*1950*/  UMOV UR4, UR5 ;  /* 0x0000000500047c82 */ /* 0x000fe40008000000 */
[----:B------:R-:W-:Y:S02]  /*1960*/  USHF.R.U32.HI UR4, URZ, UR7, UR4 ;  /* 0x00000007ff047299 */ /* 0x000fe40008011604 */
[----:B------:R-:W1:Y:S02]  /*1970*/  LDCU UR5, c[0x0][0x380] ;  /* 0x00007000ff0577ac */ /* 0x000e640008000800 */
[----:B------:R-:W-:-:S04]  /*1980*/  USEL UR4, UR9, UR4, !UP0 ;  /* 0x0000000409047287 */ /* 0x000fc8000c000000 */
[----:B------:R-:W-:-:S04]  /*1990*/  UIADD3 UR4, UPT, UPT, -UR4, URZ, URZ ;  /* 0x000000ff04047290 */ /* 0x000fc8000fffe1ff */
[----:B------:R-:W-:-:S04]  /*19a0*/  UIMAD UR4, UR8, UR4, UR9 ;  /* 0x00000004080472a4 */ /* 0x000fc8000f8e0209 */
[----:B------:R-:W-:-:S04]  /*19b0*/  USHF.L.U32 UR4, UR4, 0x8, URZ ;  /* 0x0000000804047899 */ /* 0x000fc800080006ff */
[----:B-1----:R-:W-:-:S09]  /*19c0*/  UISETP.GE.AND UP0, UPT, UR4, UR5, UPT ;  /* 0x000000050400728c */ /* 0x002fd2000bf06270 */
[----:B------:R-:W-:Y:S05]  /*19d0*/  BRA.U UP0, `(.L_x_29) ;  /* 0x0000003500a87547 */ /* 0x000fea000b800000 */
[----:B------:R-:W-:-:S13]  /*19e0*/  LOP3.LUT P0, RZ, R8, 0xff, RZ, 0xc0, !PT ;  /* 0x000000ff08ff7812 */ /* 0x000fda000780c0ff */
[----:B------:R-:W-:Y:S05]  /*19f0*/  @P0 BRA `(.L_x_30) ;  /* 0x0000000000940947 */ /* 0x000fea0003800000 */
[----:B------:R-:W1:Y:S01]  /*1a00*/  S2UR UR6, SR_CgaCtaId ;  /* 0x00000000000679c3 */ /* 0x000e620000008800 */
[----:B------:R-:W-:Y:S01]  /*1a10*/  UMOV UR4, 0x40 ;  /* 0x0000004000047882 */ /* 0x000fe20000000000 */
[----:B------:R-:W-:Y:S01]  /*1a20*/  NOP ;  /* 0x0000000000007918 */ /* 0x000fe20000000000 */
[----:B-1----:R-:W-:-:S03]  /*1a30*/  ULEA UR5, UR6, UR4, 0x18 ;  /* 0x0000000406057291 */ /* 0x002fc6000f8ec0ff */
[----:B------:R-:W-:Y:S02]  /*1a40*/  UMOV UR4, 0x400 ;  /* 0x0000040000047882 */ /* 0x000fe40000000000 */
[----:B------:R-:W-:-:S04]  /*1a50*/  ULEA UR6, UR6, UR4, 0x18 ;  /* 0x0000000406067291 */ /* 0x000fc8000f8ec0ff */
[----:B------:R-:W1:Y:S02]  /*1a60*/  LDS.U8 R0, [UR5+0x1c] ;  /* 0x00001c05ff007984 */ /* 0x000e640008000000 */
[----:B-1----:R-:W-:-:S13]  /*1a70*/  ISETP.NE.AND P0, PT, R0, RZ, PT ;  /* 0x000000ff0000720c */ /* 0x002fda0003f05270 */
[----:B------:R-:W-:Y:S05]  /*1a80*/  @P0 BRA `(.L_x_31) ;  /* 0x0000000000580947 */ /* 0x000fea0003800000 */
[----:B------:R-:W-:-:S13]  /*1a90*/  ELECT P0, URZ, PT ;  /* 0x0000000000ff782f */ /* 0x000fda0003800000 */
[----:B------:R-:W-:Y:S05]  /*1aa0*/  @!P0 BRA `(.L_x_32) ;  /* 0x0000000000608947 */ /* 0x000fea0003800000 */
[----:B------:R-:W-:Y:S01]  /*1ab0*/  UMOV UR4, 0x10 ;  /* 0x0000001000047882 */ /* 0x000fe20000000000 */
[----:B------:R-:W-:Y:S01]  /*1ac0*/  HFMA2 R0, -RZ, RZ, 0, 5.9604644775390625e-08 ;  /* 0x00000001ff007431 */ /* 0x000fe200000001ff */
[----:B------:R-:W-:-:S03]  /*1ad0*/  MOV R2, 0xffff ;  /* 0x0000ffff00027802 */ /* 0x000fc60000000f00 */
[----:B------:R-:W-:Y:S04]  /*1ae0*/  DEPBAR.LE SB1, 0x36 ;  /* 0x00009d800000791a */ /* 0x000fe80000000000 */
[----:B------:R-:W1:Y:S02]  /*1af0*/  UTCATOMSWS.FIND_AND_SET.ALIGN UP0, UR4, UR4 ;  /* 0x00000004000475e3 */ /* 0x000e640008000800 */
[----:B-1----:R-:W-:Y:S01]  /*1b00*/  MOV R3, UR4 ;  /* 0x0000000400037c02 */ /* 0x002fe20008000f00 */
[----:B------:R-:W-:Y:S06]  /*1b10*/  BRA.U UP0, `(.L_x_33) ;  /* 0x0000000100187547 */ /* 0x000fec000b800000 */
.L_x_34:
[----:B------:R-:W-:Y:S05]  /*1b20*/  NANOSLEEP 0x64 ;  /* 0x000000640000795d */ /* 0x000fea0003800000 */
[----:B------:R-:W-:-:S05]  /*1b30*/  UMOV UR4, 0x10 ;  /* 0x0000001000047882 */ /* 0x000fca0000000000 */
[----:B------:R-:W-:Y:S04]  /*1b40*/  DEPBAR.LE SB1, 0x36 ;  /* 0x00009d800000791a */ /* 0x000fe80000000000 */
[----:B------:R-:W1:Y:S02]  /*1b50*/  UTCATOMSWS.FIND_AND_SET.ALIGN UP0, UR4, UR4 ;  /* 0x00000004000475e3 */ /* 0x000e640008000800 */
[----:B-1----:R-:W-:Y:S01]  /*1b60*/  MOV R3, UR4 ;  /* 0x0000000400037c02 */ /* 0x002fe20008000f00 */
[----:B------:R-:W-:Y:S05]  /*1b70*/  BRA.U !UP0, `(.L_x_34) ;  /* 0xfffffffd08e87547 */ /* 0x000fea000b83ffff */
.L_x_33:
[-C--:B------:R-:W-:Y:S02]  /*1b80*/  SHF.L.U32 R2, R2, R3.reuse, RZ ;  /* 0x0000000302027219 */ /* 0x080fe400000006ff */
[----:B------:R-:W-:Y:S01]  /*1b90*/  SHF.L.U32 R0, R0, R3, RZ ;  /* 0x0000000300007219 */ /* 0x000fe200000006ff */
[----:B------:R-:W-:Y:S02]  /*1ba0*/  IMAD.SHL.U32 R3, R3, 0x20, RZ ;  /* 0x0000002003037824 */ /* 0x000fe400078e00ff */
[----:B------:R1:W-:Y:S04]  /*1bb0*/  ATOMS.OR RZ, [UR5+0x14], R2 ;  /* 0x00001402ffff798c */ /* 0x0003e8000b000005 */
[----:B------:R1:W-:Y:S04]  /*1bc0*/  ATOMS.OR RZ, [UR5+0x18], R0 ;  /* 0x00001800ffff798c */ /* 0x0003e8000b000005 */
[----:B------:R1:W-:Y:S01]  /*1bd0*/  STS [UR6+0x380e0], R3 ;  /* 0x0380e003ff007988 */ /* 0x0003e20008000806 */
[----:B------:R-:W-:Y:S05]  /*1be0*/  BRA `(.L_x_32) ;  /* 0x0000000000107947 */ /* 0x000fea0003800000 */
.L_x_31:
[----:B------:R-:W-:Y:S02]  /*1bf0*/  MOV R0, 0xffffffff ;  /* 0xffffffff00007802 */ /* 0x000fe40000000f00 */
[----:B------:R-:W-:-:S03]  /*1c00*/  MOV R2, 0x1c30 ;  /* 0x00001c3000027802 */ /* 0x000fc60000000f00 */
[----:B------:R1:W-:Y:S04]  /*1c10*/  STS [UR6+0x380e0], R0 ;  /* 0x0380e000ff007988 */ /* 0x0003e80008000806 */
[----:B-1----:R-:W-:Y:S05]  /*1c20*/  CALL.REL.NOINC `($__internal_1_$__cuda_sm10x_tcgen05_guardrail_trap_phase_invalid_during_alloc) ;  /* 0x000001b800e47944 */ /* 0x002fea0003c00000 */
.L_x_32:
[----:B------:R-:W-:Y:S05]  /*1c30*/  WARPSYNC.ALL ;  /* 0x0000000000007948 */ /* 0x000fea0003800000 */
[----:B------:R-:W-:Y:S01]  /*1c40*/  NOP ;  /* 0x0000000000007918 */ /* 0x000fe20000000000 */
.L_x_30:
[----:B------:R-:W2:Y:S01]  /*1c50*/  LDCU UR48, c[0x0][0x384] ;  /* 0x00007080ff3077ac */ /* 0x000ea20008000800 */
[----:B------:R-:W-:Y:S01]  /*1c60*/  HFMA2 R8, -RZ, RZ, 0, 5.9604644775390625e-08 ;  /* 0x00000001ff087431 */ /* 0x000fe200000001ff */
[----:B--2---:R-:W-:-:S09]  /*1c70*/  UISETP.NE.AND UP0, UPT, UR48, URZ, UPT ;  /* 0x000000ff3000728c */ /* 0x004fd2000bf05270 */
[----:B------:R-:W-:Y:S05]  /*1c80*/  BRA.U !UP0, `(.L_x_29) ;  /* 0x0000003108fc7547 */ /* 0x000fea000b800000 */
[----:B------:R-:W-:Y:S04]  /*1c90*/  BSSY.RECONVERGENT B0, `(.L_x_35) ;  /* 0x0000003000007945 */ /* 0x000fe80003800200 */
[----:B------:R-:W-:Y:S05]  /*1ca0*/  @!P4 BRA `(.L_x_36) ;  /* 0x000000000004c947 */ /* 0x000fea0003800000 */
[----:B------:R-:W-:Y:S05]  /*1cb0*/  BPT.TRAP 0x1 ;  /* 0x000000040000795c */ /* 0x000fea0000300000 */
.L_x_36:
[----:B------:R-:W-:Y:S05]  /*1cc0*/  BSYNC.RECONVERGENT B0 ;  /* 0x0000000000007941 */ /* 0x000fea0003800200 */
.L_x_35:
[----:B------:R-:W2:Y:S01]  /*1cd0*/  S2UR UR22, SR_CgaCtaId ;  /* 0x00000000001679c3 */ /* 0x000ea20000008800 */
[----:B------:R-:W-:Y:S01]  /*1ce0*/  UMOV UR4, 0x400 ;  /* 0x0000040000047882 */ /* 0x000fe20000000000 */
[----:B------:R-:W-:Y:S01]  /*1cf0*/  SHF.L.U32 R5, R7, 0x1f, RZ ;  /* 0x0000001f07057819 */ /* 0x000fe200000006ff */
[----:B--2---:R-:W-:-:S09]  /*1d00*/  ULEA UR22, UR22, UR4, 0x18 ;  /* 0x0000000416167291 */ /* 0x004fd2000f8ec0ff */
[----:B------:R-:W2:Y:S02]  /*1d10*/  SYNCS.PHASECHK.TRANS64.TRYWAIT P0, [UR22+0x38000], R5 ;  /* 0x03800005ff0075a7 */ /* 0x000ea40008001116 */
[----:B--2---:R-:W-:Y:S05]  /*1d20*/  @!P0 BRA `(.L_x_37) ;  /* 0x000001a400808947 */ /* 0x004fea0003800000 */
.L_x_403:
[----:B------:R-:W-:Y:S05]  /*1d30*/  BRA.U !UP1, `(.L_x_38) ;  /* 0x0000000109047547 */ /* 0x000fea000b800000 */
[----:B------:R-:W-:Y:S05]  /*1d40*/  BPT.TRAP 0x1 ;  /* 0x000000040000795c */ /* 0x000fea0000300000 */
.L_x_38:
[----:B------:R-:W-:Y:S01]  /*1d50*/  ULEA UR23, UR21, UR22, 0x3 ;  /* 0x0000001615177291 */ /* 0x000fe2000f8e18ff */
[----:B-1----:R-:W-:Y:S01]  /*1d60*/  IMAD.U32 R3, RZ, RZ, UR47 ;  /* 0x0000002fff037e24 */ /* 0x002fe2000f8e00ff */
[----:B------:R-:W-:-:S04]  /*1d70*/  R2UR UR4, R10 ;  /* 0x000000000a0472ca */ /* 0x000fc800000e0000 */
[----:B------:R-:W-:-:S04]  /*1d80*/  SHF.L.U32 R3, R3, 0x1f, RZ ;  /* 0x0000001f03037819 */ /* 0x000fc800000006ff */
[----:B------:R-:W1:Y:S05]  /*1d90*/  SYNCS.PHASECHK.TRANS64.TRYWAIT P0, [UR23+0x38020], R3 ;  /* 0x03802003ff0075a7 */ /* 0x000e6a0008001117 */
[----:B------:R-:W-:Y:S01]  /*1da0*/  UISETP.NE.AND UP4, UPT, UR4, URZ, UPT ;  /* 0x000000ff0400728c */ /* 0x000fe2000bf85270 */
[----:B-1----:R-:W-:Y:S10]  /*1db0*/  @!P0 BRA `(.L_x_39) ;  /* 0x000001a400748947 */ /* 0x002ff40003800000 */
.L_x_405:
[----:B------:R-:W-:-:S04]  /*1dc0*/  UIADD3 UR4, UPT, UPT, UR21, 0x1, URZ ;  /* 0x0000000115047890 */ /* 0x000fc8000fffe0ff */
[----:B------:R-:W-:-:S04]  /*1dd0*/  UISETP.NE.AND UP0, UPT, UR4, 0x3, UPT ;  /* 0x000000030400788c */ /* 0x000fc8000bf05270 */
[----:B------:R-:W-:Y:S02]  /*1de0*/  USEL UR5, URZ, 0x1, UP0 ;  /* 0x00000001ff057887 */ /* 0x000fe40008000000 */
[----:B------:R-:W-:Y:S02]  /*1df0*/  USEL UR46, UR4, URZ, UP0 ;  /* 0x000000ff042e7287 */ /* 0x000fe40008000000 */
[----:B------:R-:W-:Y:S01]  /*1e00*/  ULOP3.LUT UR47, UR47, UR5, URZ, 0x3c, !UPT ;  /* 0x000000052f2f7292 */ /* 0x000fe2000f8e3cff */
[----:B------:R-:W-:Y:S11]  /*1e10*/  BRA.U UP4, `(.L_x_40) ;  /* 0x0000000104047547 */ /* 0x000ff6000b800000 */
[----:B------:R-:W-:Y:S05]  /*1e20*/  BPT.TRAP 0x1 ;  /* 0x000000040000795c */ /* 0x000fea0000300000 */
.L_x_40:
[----:B------:R-:W-:Y:S01]  /*1e30*/  IMAD.U32 R13, RZ, RZ, UR61 ;  /* 0x0000003dff0d7e24 */ /* 0x000fe2000f8e00ff */
[----:B------:R-:W-:Y:S01]  /*1e40*/  USHF.R.U32.HI UR6, URZ, 0x4, UR22 ;  /* 0x00000004ff067899 */ /* 0x000fe20008011616 */
[----:B------:R-:W-:Y:S01]  /*1e50*/  MOV R4, RZ ;  /* 0x000000ff00047202 */ /* 0x000fe20000000f00 */
[----:B-1----:R-:W-:Y:S02]  /*1e60*/  IMAD.MOV.U32 R3, RZ, RZ, RZ ;  /* 0x000000ffff037224 */ /* 0x002fe400078e00ff */
[----:B------:R-:W-:Y:S01]  /*1e70*/  SHF.L.U32 R13, R13, 0x1f, RZ ;  /* 0x0000001f0d0d7819 */ /* 0x000fe200000006ff */
[----:B------:R-:W-:-:S03]  /*1e80*/  ULOP3.LUT UR6, UR6, 0x3fff, URZ, 0xc0, !UPT ;  /* 0x00003fff06067892 */ /* 0x000fc6000f8ec0ff */
[----:B------:R-:W1:Y:S01]  /*1e90*/  SYNCS.PHASECHK.TRANS64.TRYWAIT P0, [UR22+0x38058], R13 ;  /* 0x0380580dff0075a7 */ /* 0x000e620008001116 */
[----:B------:R-:W-:Y:S01]  /*1ea0*/  ULOP3.LUT UR6, UR6, 0x10000, URZ, 0xfc, !UPT ;  /* 0x0001000006067892 */ /* 0x000fe2000f8efcff */
[----:B-1----:R-:W-:Y:S11]  /*1eb0*/  @!P0 BRA `(.L_x_41) ;  /* 0x000001a4004c8947 */ /* 0x002ff60003800000 */
.L_x_407:
[----:B------:R-:W-:Y:S01]  /*1ec0*/  IMAD.MOV.U32 R2, RZ, RZ, RZ ;  /* 0x000000ffff027224 */ /* 0x000fe200078e00ff */
[----:B------:R-:W-:Y:S01]  /*1ed0*/  R2UR UR45, R4 ;  /* 0x00000000042d72ca */ /* 0x000fe200000e0000 */
[----:B-1----:R-:W-:Y:S01]  /*1ee0*/  IMAD.MOV.U32 R0, RZ, RZ, RZ ;  /* 0x000000ffff007224 */ /* 0x002fe200078e00ff */
[----:B------:R-:W-:Y:S01]  /*1ef0*/  R2UR UR44, R3 ;  /* 0x00000000032c72ca */ /* 0x000fe200000e0000 */
[----:B------:R-:W-:Y:S01]  /*1f00*/  ULEA UR4, UR21, UR63, 0xb ;  /* 0x0000003f15047291 */ /* 0x000fe2000f8e58ff */
[----:B------:R-:W-:Y:S01]  /*1f10*/  R2UR UR43, R2 ;  /* 0x00000000022b72ca */ /* 0x000fe200000e0000 */
[----:B------:R-:W-:Y:S01]  /*1f20*/  UIADD3 UR28, UPT, UPT, UR6, 0x2, URZ ;  /* 0x00000002061c7890 */ /* 0x000fe2000fffe0ff */
        /* <DEDUP_REMOVED lines=9> */
[----:B------:R-:W-:-:S02]  /*1fc0*/  UIADD3 UR8, UPT, UPT, UR4, 0x6, URZ ;  /* 0x0000000604087890 */ /* 0x000fc4000fffe0ff */
[----:B------:R-:W-:Y:S02]  /*1fd0*/  UIADD3 UR20, UPT, UPT, UR6, 0x400, URZ ;  /* 0x0000040006147890 */ /* 0x000fe4000fffe0ff */
[----:B------:R-:W-:Y:S02]  /*1fe0*/  UIADD3 UR30, UPT, UPT, UR4, 0x400, URZ ;  /* 0x00000400041e7890 */ /* 0x000fe4000fffe0ff */
[----:B------:R-:W-:Y:S02]  /*1ff0*/  UIADD3 UR18, UPT, UPT, UR6, 0x402, URZ ;  /* 0x0000040206127890 */ /* 0x000fe4000fffe0ff */
[----:B------:R-:W-:Y:S02]  /*2000*/  UIADD3 UR32, UPT, UPT, UR4, 0x402, URZ ;  /* 0x0000040204207890 */ /* 0x000fe4000fffe0ff */
[----:B------:R-:W-:Y:S02]  /*2010*/  UIADD3 UR16, UPT, UPT, UR6, 0x404, URZ ;  /* 0x0000040406107890 */ /* 0x000fe4000fffe0ff */
[----:B------:R-:W-:Y:S01]  /*2020*/  UIADD3 UR34, UPT, UPT, UR4, 0x404, URZ ;  /* 0x0000040404227890 */ /* 0x000fe2000fffe0ff */
[----:B------:R-:W-:Y:S01]  /*2030*/  UMOV UR70, 0x0 ;  /* 0x0000000000467882 */ /* 0x000fe20000000000 */
[----:B------:R-:W-:Y:S01]  /*2040*/  UMOV UR71, 0x8200490 ;  /* 0x0820049000477882 */ /* 0x000fe20000000000 */
[----:B------:R-:W-:Y:S01]  /*2050*/  UMOV UR7, 0x40004040 ;  /* 0x4000404000077882 */ /* 0x000fe20000000000 */
[----:B------:R-:W-:Y:S01]  /*2060*/  UIADD3 UR14, UPT, UPT, UR6, 0x406, URZ ;  /* 0x00000406060e7890 */ /* 0x000fe2000fffe0ff */
[----:B------:R-:W-:Y:S01]  /*2070*/  UMOV UR5, 0x40004040 ;  /* 0x4000404000057882 */ /* 0x000fe20000000000 */
[----:B------:R-:W-:Y:S01]  /*2080*/  UIADD3 UR36, UPT, UPT, UR4, 0x406, URZ ;  /* 0x0000040604247890 */ /* 0x000fe2000fffe0ff */
[----:B------:R1:W-:Y:S01]  /*2090*/  UTCHMMA gdesc[UR6], gdesc[UR4], tmem[UR45], tmem[UR70], idesc[UR71], !UPT ;  /* 0x00ff4604060075ea */ /* 0x0003e2000f80002d */
[----:B------:R-:W-:Y:S01]  /*20a0*/  UMOV UR68, 0x0 ;  /* 0x0000000000447882 */ /* 0x000fe20000000000 */
        /* <DEDUP_REMOVED lines=11> */
[----:B------:R1:W-:Y:S01]  /*2160*/  UTCHMMA gdesc[UR28], gdesc[UR12], tmem[UR44], tmem[UR68], idesc[UR69], UPT ;  /* 0x00ff440c1c0075ea */ /* 0x0003e2000b80002c */
        /* <DEDUP_REMOVED lines=20> */
[----:B------:R1:W-:Y:S01]  /*22b0*/  UTCHMMA gdesc[UR16], gdesc[UR34], tmem[UR39], tmem[UR52], idesc[UR53], UPT ;  /* 0x00ff3422100075ea */ /* 0x0003e2000b800027 */
[----:B------:R1:W-:Y:S01]  /*22c0*/  UTCHMMA gdesc[UR14], gdesc[UR36], tmem[UR38], tmem[UR50], idesc[UR51], UPT ;  /* 0x00ff32240e0075ea */ /* 0x0003e2000b800026 */
[----:B------:R-:W-:Y:S05]  /*22d0*/  BRA.U UP4, `(.L_x_42) ;  /* 0x0000000104047547 */ /* 0x000fea000b800000 */
[----:B-1----:R-:W-:Y:S05]  /*22e0*/  BPT.TRAP 0x1 ;  /* 0x000000040000795c */ /* 0x002fea0000300000 */
.L_x_42:
[----:B-1----:R-:W-:Y:S01]  /*22f0*/  UIADD3 UR7, UPT, UPT, UR22, 0x38050, URZ ;  /* 0x0003805016077890 */ /* 0x002fe2000fffe0ff */
[----:B------:R-:W-:Y:S08]  /*2300*/  BSSY.RECONVERGENT B0, `(.L_x_43) ;  /* 0x0000004000007945 */ /* 0x000ff00003800200 */
[----:B------:R1:W-:Y:S01]  /*2310*/  UTCBAR [UR7], URZ ;  /* 0x000000ff070073e9 */ /* 0x0003e200080000ff */
[----:B------:R-:W-:Y:S05]  /*2320*/  @!P4 BRA `(.L_x_44) ;  /* 0x000000000004c947 */ /* 0x000fea0003800000 */
[----:B-1----:R-:W-:Y:S05]  /*2330*/  BPT.TRAP 0x1 ;  /* 0x000000040000795c */ /* 0x002fea0000300000 */
.L_x_44:
[----:B-1----:R-:W-:Y:S05]  /*2340*/  BSYNC.RECONVERGENT B0 ;  /* 0x0000000000007941 */ /* 0x002fea0003800200 */
.L_x_43:
[----:B------:R-:W1:Y:S01]  /*2350*/  SYNCS.PHASECHK.TRANS64.TRYWAIT P0, [UR22+0x38008], R5 ;  /* 0x03800805ff0075a7 */ /* 0x000e620008001116 */
[----:B------:R-:W-:-:S13]  /*2360*/  R2UR UR7, R9 ;  /* 0x00000000090772ca */ /* 0x000fda00000e0000 */
[----:B------:R-:W-:Y:S01]  /*2370*/  UISETP.NE.AND UP3, UPT, UR7, URZ, UPT ;  /* 0x000000ff0700728c */ /* 0x000fe2000bf65270 */
[----:B-1----:R-:W-:Y:S10]  /*2380*/  @!P0 BRA `(.L_x_45) ;  /* 0x000001a000308947 */ /* 0x002ff40003800000 */
.L_x_409:
[----:B------:R-:W-:Y:S05]  /*2390*/  BRA.U UP3, `(.L_x_46) ;  /* 0x0000000103047547 */ /* 0x000fea000b800000 */
[----:B------:R-:W-:Y:S05]  /*23a0*/  BPT.TRAP 0x1 ;  /* 0x000000040000795c */ /* 0x000fea0000300000 */
.L_x_46:
[----:B-1----:R-:W-:Y:S02]  /*23b0*/  IMAD.U32 R5, RZ, RZ, UR59 ;  /* 0x0000003bff057e24 */ /* 0x002fe4000f8e00ff */
[----:B------:R-:W-:Y:S02]  /*23c0*/  HFMA2 R4, -RZ, RZ, 0, 7.62939453125e-06 ;  /* 0x00000080ff047431 */ /* 0x000fe400000001ff */
[----:B------:R-:W-:Y:S01]  /*23d0*/  IMAD.MOV.U32 R3, RZ, RZ, 0x80 ;  /* 0x00000080ff037424 */ /* 0x000fe200078e00ff */
[----:B------:R-:W-:-:S04]  /*23e0*/  SHF.L.U32 R5, R5, 0x1f, RZ ;  /* 0x0000001f05057819 */ /* 0x000fc800000006ff */
[----:B------:R-:W1:Y:S02]  /*23f0*/  SYNCS.PHASECHK.TRANS64.TRYWAIT P0, [UR22+0x38068], R5 ;  /* 0x03806805ff0075a7 */ /* 0x000e640008001116 */
[----:B-1----:R-:W-:Y:S05]  /*2400*/  @!P0 BRA `(.L_x_47) ;  /* 0x000001a000288947 */ /* 0x002fea0003800000 */
.L_x_411:
[----:B------:R-:W-:Y:S01]  /*2410*/  IMAD.MOV.U32 R2, RZ, RZ, 0x80 ;  /* 0x00000080ff027424 */ /* 0x000fe200078e00ff */
[----:B------:R-:W-:Y:S01]  /*2420*/  R2UR UR45, R4 ;  /* 0x00000000042d72ca */ /* 0x000fe200000e0000 */
[----:B-1----:R-:W-:Y:S01]  /*2430*/  IMAD.MOV.U32 R0, RZ, RZ, 0x80 ;  /* 0x00000080ff007424 */ /* 0x002fe200078e00ff */
[----:B------:R-:W-:Y:S01]  /*2440*/  R2UR UR44, R3 ;  /* 0x00000000032c72ca */ /* 0x000fe200000e0000 */
[----:B------:R-:W-:Y:S01]  /*2450*/  IMAD.MOV.U32 R4, RZ, RZ, 0x80 ;  /* 0x00000080ff047424 */ /* 0x000fe200078e00ff */
[----:B------:R-:W-:Y:S01]  /*2460*/  R2UR UR43, R2 ;  /* 0x00000000022b72ca */ /* 0x000fe200000e0000 */
[----:B------:R-:W-:Y:S01]  /*2470*/  IMAD.MOV.U32 R3, RZ, RZ, 0x80 ;  /* 0x00000080ff037424 */ /* 0x000fe200078e00ff */
[----:B------:R-:W-:Y:S01]  /*2480*/  R2UR UR42, R0 ;  /* 0x00000000002a72ca */ /* 0x000fe200000e0000 */
[----:B------:R-:W-:Y:S01]  /*2490*/  UIADD3 UR18, UPT, UPT, UR6, 0x800, URZ ;  /* 0x0000080006127890 */ /* 0x000fe2000fffe0ff */
[----:B------:R-:W-:Y:S01]  /*24a0*/  R2UR UR41, R4 ;  /* 0x00000000042972ca */ /* 0x000fe200000e0000 */
[----:B------:R-:W-:Y:S01]  /*24b0*/  UIADD3 UR16, UPT, UPT, UR6, 0x802, URZ ;  /* 0x0000080206107890 */ /* 0x000fe2000fffe0ff */
[----:B------:R-:W-:Y:S01]  /*24c0*/  R2UR UR40, R3 ;  /* 0x00000000032872ca */ /* 0x000fe200000e0000 */
[----:B------:R-:W-:Y:S01]  /*24d0*/  UMOV UR26, UR12 ;  /* 0x0000000c001a7c82 */ /* 0x000fe20008000000 */
[----:B------:R-:W-:Y:S01]  /*24e0*/  R2UR UR39, R2 ;  /* 0x00000000022772ca */ /* 0x000fe200000e0000 */
[----:B------:R-:W-:Y:S01]  /*24f0*/  UIADD3 UR14, UPT, UPT, UR6, 0x804, URZ ;  /* 0x00000804060e7890 */ /* 0x000fe2000fffe0ff */
[----:B------:R-:W-:Y:S01]  /*2500*/  R2UR UR38, R0 ;  /* 0x00000000002672ca */ /* 0x000fe200000e0000 */
[----:B------:R-:W-:Y:S01]  /*2510*/  UMOV UR24, UR10 ;  /* 0x0000000a00187c82 */ /* 0x000fe20008000000 */
[----:B------:R-:W-:Y:S01]  /*2520*/  UIADD3 UR12, UPT, UPT, UR6, 0x806, URZ ;  /* 0x00000806060c7890 */ /* 0x000fe2000fffe0ff */
[----:B------:R-:W-:Y:S01]  /*2530*/  UMOV UR20, UR8 ;  /* 0x0000000800147c82 */ /* 0x000fe20008000000 */
[----:B------:R-:W-:Y:S01]  /*2540*/  UIADD3 UR10, UPT, UPT, UR6, 0xc00, URZ ;  /* 0x00000c00060a7890 */ /* 0x000fe2000fffe0ff */
[----:B------:R-:W-:Y:S01]  /*2550*/  UMOV UR28, UR4 ;  /* 0x00000004001c7c82 */ /* 0x000fe20008000000 */
[----:B------:R-:W-:-:S02]  /*2560*/  UIADD3 UR8, UPT, UPT, UR6, 0xc02, URZ ;  /* 0x00000c0206087890 */ /* 0x000fc4000fffe0ff */
[----:B------:R-:W-:Y:S01]  /*2570*/  UIADD3 UR4, UPT, UPT, UR6, 0xc04, URZ ;  /* 0x00000c0406047890 */ /* 0x000fe2000fffe0ff */
[----:B------:R-:W-:Y:S01]  /*2580*/  UMOV UR29, 0x40004040 ;  /* 0x40004040001d7882 */ /* 0x000fe20000000000 */
[----:B------:R-:W-:Y:S01]  /*2590*/  UMOV UR70, 0x0 ;  /* 0x0000000000467882 */ /* 0x000fe20000000000 */
[----:B------:R-:W-:Y:S01]  /*25a0*/  UMOV UR71, 0x8200490 ;  /* 0x0820049000477882 */ /* 0x000fe20000000000 */
[----:B------:R-:W-:Y:S01]  /*25b0*/  UIADD3 UR6, UPT, UPT, UR6, 0xc06, URZ ;  /* 0x00000c0606067890 */ /* 0x000fe2000fffe0ff */
        /* <DEDUP_REMOVED lines=9> */
[----:B------:R1:W-:Y:S01]  /*2650*/  UTCHMMA gdesc[UR18], gdesc[UR28], tmem[UR45], tmem[UR70], idesc[UR71], !UPT ;  /* 0x00ff461c120075ea */ /* 0x0003e2000f80002d */
        /* <DEDUP_REMOVED lines=29> */
.L_x_48:
[----:B-1----:R-:W-:-:S09]  /*2830*/  UIADD3 UR4, UPT, UPT, UR22, 0x38060, URZ ;  /* 0x0003806016047890 */ /* 0x002fd2000fffe0ff */
[----:B------:R1:W-:Y:S01]  /*2840*/  UTCBAR [UR4], URZ ;  /* 0x000000ff040073e9 */ /* 0x0003e200080000ff */
[----:B------:R-:W-:Y:S05]  /*2850*/  BRA.U !UP1, `(.L_x_49) ;  /* 0x0000000109047547 */ /* 0x000fea000b800000 */
[----:B-1----:R-:W-:Y:S05]  /*2860*/  BPT.TRAP 0x1 ;  /* 0x000000040000795c */ /* 0x002fea0000300000 */
.L_x_49:
[----:B-1----:R-:W-:-:S09]  /*2870*/  UIADD3 UR4, UPT, UPT, UR23, 0x38038, URZ ;  /* 0x0003803817047890 */ /* 0x002fd2000fffe0ff */
[----:B------:R1:W-:Y:S01]  /*2880*/  UTCBAR [UR4], URZ ;  /* 0x000000ff040073e9 */ /* 0x0003e200080000ff */
[----:B------:R-:W-:Y:S05]  /*2890*/  BRA.U !UP1, `(.L_x_50) ;  /* 0x0000000109047547 */ /* 0x000fea000b800000 */
[----:B-1----:R-:W-:Y:S05]  /*28a0*/  BPT.TRAP 0x1 ;  /* 0x000000040000795c */ /* 0x002fea0000300000 */
.L_x_50:
[----:B-1----:R-:W-:Y:S01]  /*28b0*/  ULEA UR4, UR46, UR22, 0x3 ;  /* 0x000000162e047291 */ /* 0x002fe2000f8e18ff */
[----:B------:R-:W-:-:S04]  /*28c0*/  MOV R3, UR47 ;  /* 0x0000002f00037c02 */ /* 0x000fc80008000f00 */
[----:B------:R-:W-:-:S04]  /*28d0*/  SHF.L.U32 R3, R3, 0x1f, RZ ;  /* 0x0000001f03037819 */ /* 0x000fc800000006ff */
[----:B------:R-:W1:Y:S02]  /*28e0*/  SYNCS.PHASECHK.TRANS64.TRYWAIT P0, [UR4+0x38020], R3 ;  /* 0x03802003ff0075a7 */ /* 0x000e640008001104 */
[----:B-1----:R-:W-:Y:S05]  /*28f0*/  @!P0 BRA `(.L_x_51) ;  /* 0x0000019c00048947 */ /* 0x002fea0003800000 */
.L_x_413:
[----:B------:R-:W-:-:S04]  /*2900*/  UIADD3 UR4, UPT, UPT, UR46, 0x1, URZ ;  /* 0x000000012e047890 */ /* 0x000fc8000fffe0ff */
[----:B------:R-:W-:-:S04]  /*2910*/  UISETP.NE.AND UP0, UPT, UR4, 0x3, UPT ;  /* 0x000000030400788c */ /* 0x000fc8000bf05270 */
[----:B------:R-:W-:Y:S02]  /*2920*/  USEL UR5, URZ, 0x1, UP0 ;  /* 0x00000001ff057887 */ /* 0x000fe40008000000 */
[----:B------:R-:W-:Y:S02]  /*2930*/  USEL UR21, UR4, URZ, UP0 ;  /* 0x000000ff04157287 */ /* 0x000fe40008000000 */
[----:B------:R-:W-:Y:S01]  /*2940*/  ULOP3.LUT UR47, UR47, UR5, URZ, 0x3c, !UPT ;  /* 0x000000052f2f7292 */ /* 0x000fe2000f8e3cff */
[----:B------:R-:W-:Y:S11]  /*2950*/  BRA.U UP5, `(.L_x_52) ;  /* 0x0000000105047547 */ /* 0x000ff6000b800000 */
[----:B------:R-:W-:Y:S05]  /*2960*/  BPT.TRAP 0x1 ;  /* 0x000000040000795c */ /* 0x000fea0000300000 */
.L_x_52:
[----:B-1----:R-:W-:-:S04]  /*2970*/  MOV R3, UR58 ;  /* 0x0000003a00037c02 */ /* 0x002fc80008000f00 */
[----:B------:R-:W-:-:S04]  /*2980*/  SHF.L.U32 R3, R3, 0x1f, RZ ;  /* 0x0000001f03037819 */ /* 0x000fc800000006ff */
[----:B------:R-:W1:Y:S02]  /*2990*/  SYNCS.PHASECHK.TRANS64.TRYWAIT P0, [UR22+0x380a0], R3 ;  /* 0x0380a003ff0075a7 */ /* 0x000e640008001116 */
[----:B-1----:R-:W-:Y:S05]  /*29a0*/  @!P0 BRA `(.L_x_53) ;  /* 0x0000019800f08947 */ /* 0x002fea0003800000 */
.L_x_415:
[----:B------:R-:W-:Y:S05]  /*29b0*/  BRA.U UP4, `(.L_x_54) ;  /* 0x0000000104047547 */ /* 0x000fea000b800000 */
[----:B------:R-:W-:Y:S05]  /*29c0*/  BPT.TRAP 0x1 ;  /* 0x000000040000795c */ /* 0x000fea0000300000 */
.L_x_54:
[----:B------:R-:W-:Y:S01]  /*29d0*/  ULOP3.LUT UR20, UR61, 0x1, URZ, 0x3c, !UPT ;  /* 0x000000013d147892 */ /* 0x000fe2000f8e3cff */
[----:B-1----:R-:W-:Y:S01]  /*29e0*/  IMAD.MOV.U32 R3, RZ, RZ, 0x20 ;  /* 0x00000020ff037424 */ /* 0x002fe200078e00ff */
[----:B------:R-:W-:-:S04]  /*29f0*/  MOV R2, 0x100 ;  /* 0x0000010000027802 */ /* 0x000fc80000000f00 */
[----:B------:R-:W-:-:S05]  /*2a00*/  IMAD.U32 R0, RZ, RZ, UR20 ;  /* 0x00000014ff007e24 */ /* 0x000fca000f8e00ff */
[----:B------:R-:W-:Y:S01]  /*2a10*/  SHF.L.U32 R4, R0, 0x1f, RZ ;  /* 0x0000001f00047819 */ /* 0x000fe200000006ff */
[----:B------:R-:W-:-:S03]  /*2a20*/  HFMA2 R0, -RZ, RZ, 0, 2.384185791015625e-06 ;  /* 0x00000028ff007431 */ /* 0x000fc600000001ff */
[----:B------:R-:W1:Y:S02]  /*2a30*/  SYNCS.PHASECHK.TRANS64.TRYWAIT P0, [UR22+0x38058], R4 ;  /* 0x03805804ff0075a7 */ /* 0x000e640008001116 */
[----:B-1----:R-:W-:Y:S05]  /*2a40*/  @!P0 BRA `(.L_x_55) ;  /* 0x0000019800e08947 */ /* 0x002fea0003800000 */
.L_x_417:
[----:B------:R-:W-:Y:S01]  /*2a50*/  R2UR UR36, R0 ;  /* 0x00000000002472ca */ /* 0x000fe200000e0000 */
[----:B------:R-:W-:Y:S01]  /*2a60*/  IMAD.MOV.U32 R0, RZ, RZ, 0x30 ;  /* 0x00000030ff007424 */ /* 0x000fe200078e00ff */
[----:B------:R-:W-:Y:S01]  /*2a70*/  R2UR UR38, R2 ;  /* 0x00000000022672ca */ /* 0x000fe200000e0000 */
[----:B------:R-:W-:Y:S01]  /*2a80*/  IMAD.MOV.U32 R2, RZ, RZ, 0x38 ;  /* 0x00000038ff027424 */ /* 0x000fe200078e00ff */
[----:B------:R-:W-:Y:S01]  /*2a90*/  UIADD3 UR4, UPT, UPT, UR22, 0x10000, URZ ;  /* 0x0001000016047890 */ /* 0x000fe2000fffe0ff */
[----:B------:R-:W-:Y:S01]  /*2aa0*/  R2UR UR37, R3 ;  /* 0x00000000032572ca */ /* 0x000fe200000e0000 */
[----:B------:R-:W-:Y:S01]  /*2ab0*/  IMAD.MOV.U32 R3, RZ, RZ, 0x100 ;  /* 0x00000100ff037424 */ /* 0x000fe200078e00ff */
[----:B------:R-:W-:Y:S01]  /*2ac0*/  R2UR UR33, R0 ;  /* 0x00000000002172ca */ /* 0x000fe200000e0000 */
[----:B------:R-:W-:Y:S01]  /*2ad0*/  IMAD.MOV.U32 R0, RZ, RZ, 0x100 ;  /* 0x00000100ff007424 */ /* 0x000fe200078e00ff */
[----:B------:R-:W-:Y:S01]  /*2ae0*/  R2UR UR31, R2 ;  /* 0x00000000021f72ca */ /* 0x000fe200000e0000 */
[----:B------:R-:W-:Y:S01]  /*2af0*/  USHF.R.U32.HI UR4, URZ, 0x4, UR4 ;  /* 0x00000004ff047899 */ /* 0x000fe20008011604 */
[----:B------:R-:W-:Y:S01]  /*2b00*/  IMAD.MOV.U32 R2, RZ, RZ, 0x40 ;  /* 0x00000040ff027424 */ /* 0x000fe200078e00ff */
[C---:B------:R-:W-:Y:S01]  /*2b10*/  R2UR UR35, R3.reuse ;  /* 0x00000000032372ca */ /* 0x040fe200000e0000 */
[----:B------:R-:W-:Y:S01]  /*2b20*/  UMOV UR66, 0x0 ;  /* 0x0000000000427882 */ /* 0x000fe20000000000 */
[----:B------:R-:W-:Y:S01]  /*2b30*/  R2UR UR32, R0 ;  /* 0x00000000002072ca */ /* 0x000fe200000e0000 */
[----:B------:R-:W-:Y:S01]  /*2b40*/  ULOP3.LUT UR4, UR4, 0x3fff, URZ, 0xc0, !UPT ;  /* 0x00003fff04047892 */ /* 0x000fe2000f8ec0ff */
[----:B------:R-:W-:Y:S01]  /*2b50*/  IMAD.MOV.U32 R0, RZ, RZ, 0x48 ;  /* 0x00000048ff007424 */ /* 0x000fe200078e00ff */
[----:B------:R-:W-:Y:S01]  /*2b60*/  R2UR UR29, R2 ;  /* 0x00000000021d72ca */ /* 0x000fe200000e0000 */
[----:B------:R-:W-:Y:S01]  /*2b70*/  IMAD.MOV.U32 R2, RZ, RZ, 0x50 ;  /* 0x00000050ff027424 */ /* 0x000fe200078e00ff */
[----:B------:R-:W-:Y:S01]  /*2b80*/  ULOP3.LUT UR56, UR4, 0x4000000, URZ, 0xfc, !UPT ;  /* 0x0400000004387892 */ /* 0x000fe2000f8efcff */
[C---:B------:R-:W-:Y:S01]  /*2b90*/  R2UR UR34, R3.reuse ;  /* 0x00000000032272ca */ /* 0x040fe200000e0000 */
[----:B------:R-:W-:Y:S01]  /*2ba0*/  UMOV UR67, 0x8210490 ;  /* 0x0821049000437882 */ /* 0x000fe20000000000 */
[----:B------:R-:W-:Y:S01]  /*2bb0*/  R2UR UR28, R0 ;  /* 0x00000000001c72ca */ /* 0x000fe200000e0000 */
[----:B------:R-:W-:Y:S01]  /*2bc0*/  IMAD.MOV.U32 R0, RZ, RZ, 0x100 ;  /* 0x00000100ff007424 */ /* 0x000fe200078e00ff */
[----:B------:R-:W-:Y:S01]  /*2bd0*/  ULEA UR4, UR46, UR56, 0xb ;  /* 0x000000382e047291 */ /* 0x000fe2000f8e58ff */
[----:B------:R-:W-:Y:S01]  /*2be0*/  R2UR UR25, R2 ;  /* 0x00000000021972ca */ /* 0x000fe200000e0000 */
[----:B------:R-:W-:Y:S01]  /*2bf0*/  IMAD.MOV.U32 R2, RZ, RZ, 0x58 ;  /* 0x00000058ff027424 */ /* 0x000fe200078e00ff */
[----:B------:R-:W-:Y:S01]  /*2c00*/  R2UR UR30, R3 ;  /* 0x00000000031e72ca */ /* 0x000fe200000e0000 */
[----:B------:R-:W-:Y:S01]  /*2c10*/  UIADD3 UR18, UPT, UPT, UR4, 0x80, URZ ;  /* 0x0000008004127890 */ /* 0x000fe2000fffe0ff */
[C---:B------:R-:W-:Y:S01]  /*2c20*/  R2UR UR27, R0.reuse ;  /* 0x00000000001b72ca */ /* 0x040fe200000e0000 */
[----:B------:R-:W-:Y:S01]  /*2c30*/  UIADD3 UR16, UPT, UPT, UR4, 0x100, URZ ;  /* 0x0000010004107890 */ /* 0x000fe2000fffe0ff */
[----:B------:R-:W-:Y:S01]  /*2c40*/  R2UR UR26, R0 ;  /* 0x00000000001a72ca */ /* 0x000fe200000e0000 */
[----:B------:R-:W-:Y:S01]  /*2c50*/  UIADD3 UR14, UPT, UPT, UR4, 0x180, URZ ;  /* 0x00000180040e7890 */ /* 0x000fe2000fffe0ff */
[----:B------:R-:W-:Y:S01]  /*2c60*/  R2UR UR23, R2 ;  /* 0x00000000021772ca */ /* 0x000fe200000e0000 */
[----:B------:R-:W-:Y:S01]  /*2c70*/  UIADD3 UR12, UPT, UPT, UR4, 0x200, URZ ;  /* 0x00000200040c7890 */ /* 0x000fe2000fffe0ff */
[----:B------:R-:W-:Y:S01]  /*2c80*/  R2UR UR24, R0 ;  /* 0x00000000001872ca */ /* 0x000fe200000e0000 */
[----:B------:R-:W-:-:S02]  /*2c90*/  UIADD3 UR10, UPT, UPT, UR4, 0x280, URZ ;  /* 0x00000280040a7890 */ /* 0x000fc4000fffe0ff */
[----:B------:R-:W-:Y:S01]  /*2ca0*/  UIADD3 UR8, UPT, UPT, UR4, 0x300, URZ ;  /* 0x0000030004087890 */ /* 0x000fe2000fffe0ff */
[----:B------:R-:W-:Y:S01]  /*2cb0*/  UMOV UR5, 0x40004040 ;  /* 0x4000404000057882 */ /* 0x000fe20000000000 */
[----:B------:R-:W-:Y:S01]  /*2cc0*/  UIADD3 UR6, UPT, UPT, UR4, 0x380, URZ ;  /* 0x0000038004067890 */ /* 0x000fe2000fffe0ff */
[----:B------:R2:W-:Y:S01]  /*2cd0*/  UTCHMMA tmem[UR37], gdesc[UR4], tmem[UR38], tmem[UR66], idesc[UR67], !UPT ;  /* 0x00ff4204250079ea */ /* 0x0005e2000f800026 */
        /* <DEDUP_REMOVED lines=9> */
[----:B------:R2:W-:Y:S01]  /*2d70*/  UTCHMMA tmem[UR36], gdesc[UR18], tmem[UR35], tmem[UR64], idesc[UR65], UPT ;  /* 0x00ff4012240079ea */ /* 0x0005e2000b800023 */
        /* <DEDUP_REMOVED lines=16> */
[----:B------:R2:W-:Y:S01]  /*2e80*/  UTCHMMA tmem[UR25], gdesc[UR8], tmem[UR26], tmem[UR42], idesc[UR43], UPT ;  /* 0x00ff2a08190079ea */ /* 0x0005e2000b80001a */
[----:B------:R2:W-:Y:S01]  /*2e90*/  UTCHMMA tmem[UR23], gdesc[UR6], tmem[UR24], tmem[UR40], idesc[UR41], UPT ;  /* 0x00ff2806170079ea */ /* 0x0005e2000b800018 */
[----:B------:R-:W-:Y:S05]  /*2ea0*/  BRA.U UP5, `(.L_x_56) ;  /* 0x0000000105047547 */ /* 0x000fea000b800000 */
[----:B--2---:R-:W-:Y:S05]  /*2eb0*/  BPT.TRAP 0x1 ;  /* 0x000000040000795c */ /* 0x004fea0000300000 */
.L_x_56:
[----:B--2---:R-:W-:Y:S02]  /*2ec0*/  UIADD3 UR4, UPT, UPT, UR22, 0x38090, URZ ;  /* 0x0003809016047890 */ /* 0x004fe4000fffe0ff */
[----:B------:R-:W-:Y:S02]  /*2ed0*/  UISETP.GE.AND UP0, UPT, UR48, 0x81, UPT ;  /* 0x000000813000788c */ /* 0x000fe4000bf06270 */
[----:B------:R-:W-:Y:S01]  /*2ee0*/  ULOP3.LUT UR5, UR59, 0x1, URZ, 0x3c, !UPT ;  /* 0x000000013b057892 */ /* 0x000fe2000f8e3cff */
[----:B------:R-:W-:Y:S01]  /*2ef0*/  UMOV UR36, URZ ;  /* 0x000000ff00247c82 */ /* 0x000fe20008000000 */
[----:B------:R-:W-:Y:S01]  /*2f00*/  UMOV UR62, UR60 ;  /* 0x0000003c003e7c82 */ /* 0x000fe20008000000 */
[----:B------:R-:W-:Y:S02]  /*2f10*/  UMOV UR57, UR46 ;  /* 0x0000002e00397c82 */ /* 0x000fe40008000000 */
[----:B------:R2:W-:Y:S02]  /*2f20*/  UTCBAR [UR4], URZ ;  /* 0x000000ff040073e9 */ /* 0x0005e400080000ff */
[----:B------:R-:W-:Y:S05]  /*2f30*/  BRA.U !UP0, `(.L_x_57) ;  /* 0x00000019088c7547 */ /* 0x000fea000b800000 */
[----:B------:R-:W-:Y:S01]  /*2f40*/  UIADD3 UR6, UPT, UPT, UR48, 0x7f, URZ ;  /* 0x0000007f30067890 */ /* 0x000fe2000fffe0ff */
[----:B------:R-:W-:Y:S01]  /*2f50*/  UMOV UR36, URZ ;  /* 0x000000ff00247c82 */ /* 0x000fe20008000000 */
[----:B------:R-:W-:Y:S02]  /*2f60*/  UMOV UR57, UR46 ;  /* 0x0000002e00397c82 */ /* 0x000fe40008000000 */
[----:B--2---:R-:W-:Y:S01]  /*2f70*/  USHF.R.S32.HI UR4, URZ, 0x1f, UR6 ;  /* 0x0000001fff047899 */ /* 0x004fe20008011406 */
[----:B------:R-:W-:-:S03]  /*2f80*/  UMOV UR53, UR46 ;  /* 0x0000002e00357c82 */ /* 0x000fc60008000000 */
[----:B------:R-:W-:-:S04]  /*2f90*/  ULEA.HI UR4, UR4, UR6, URZ, 0x7 ;  /* 0x0000000604047291 */ /* 0x000fc8000f8f38ff */
[----:B------:R-:W-:-:S04]  /*2fa0*/  USHF.R.S32.HI UR4, URZ, 0x7, UR4 ;  /* 0x00000007ff047899 */ /* 0x000fc80008011404 */
[----:B------:R-:W-:-:S04]  /*2fb0*/  UISETP.LT.AND UP0, UPT, UR4, 0x2, UPT ;  /* 0x000000020400788c */ /* 0x000fc8000bf01270 */
[----:B------:R-:W-:-:S04]  /*2fc0*/  USEL UR6, UR4, 0x2, UP0 ;  /* 0x0000000204067887 */ /* 0x000fc80008000000 */
[----:B------:R-:W-:-:S04]  /*2fd0*/  UIADD3 UR4, UPT, UPT, -UR6, UR60, UR4 ;  /* 0x0000003c06047290 */ /* 0x000fc8000fffe104 */
[----:B------:R-:W-:-:S12]  /*2fe0*/  UIADD3 UR62, UPT, UPT, UR4, 0x1, URZ ;  /* 0x00000001043e7890 */ /* 0x000fd8000fffe0ff */
.L_x_76:
[----:B------:R-:W-:Y:S01]  /*2ff0*/  UIADD3 UR60, UPT, UPT, UR60, 0x1, URZ ;  /* 0x000000013c3c7890 */ /* 0x000fe2000fffe0ff */
[----:B------:R-:W-:Y:S01]  /*3000*/  UMOV UR61, UR20 ;  /* 0x00000014003d7c82 */ /* 0x000fe20008000000 */
[----:B------:R-:W-:Y:S02]  /*3010*/  UMOV UR59, UR5 ;  /* 0x00000005003b7c82 */ /* 0x000fe40008000000 */
[----:B------:R-:W-:Y:S01]  /*3020*/  UISETP.NE.AND UP2, UPT, UR60, UR62, UPT ;  /* 0x0000003e3c00728c */ /* 0x000fe2000bf45270 */
[----:B-1-3--:R-:W-:Y:S05]  /*3030*/  BRA.U !UP1, `(.L_x_58) ;  /* 0x0000000109047547 */ /* 0x00afea000b800000 */
[----:B------:R-:W-:Y:S05]  /*3040*/  BPT.TRAP 0x1 ;  /* 0x000000040000795c */ /* 0x000fea0000300000 */
.L_x_58:
[----:B------:R-:W2:Y:S01]  /*3050*/  S2UR UR4, SR_CgaCtaId ;  /* 0x00000000000479c3 */ /* 0x000ea20000008800 */
[----:B------:R-:W-:Y:S01]  /*3060*/  UMOV UR22, 0x400 ;  /* 0x0000040000167882 */ /* 0x000fe20000000000 */
[----:B------:R-:W-:Y:S04]  /*3070*/  MOV R0, UR47 ;  /* 0x0000002f00007c02 */ /* 0x000fe80008000f00 */
[----:B------:R-:W-:Y:S01]  /*3080*/  SHF.L.U32 R3, R0, 0x1f, RZ ;  /* 0x0000001f00037819 */ /* 0x000fe200000006ff */
[----:B--2---:R-:W-:Y:S04]  /*3090*/  ULEA UR22, UR4, UR22, 0x18 ;  /* 0x0000001604167291 */ /* 0x004fe8000f8ec0ff */
[----:B------:R-:W-:Y:S09]  /*30a0*/  ULEA UR4, UR21, UR22, 0x3 ;  /* 0x0000001615047291 */ /* 0x000ff2000f8e18ff */
[----:B------:R-:W2:Y:S02]  /*30b0*/  SYNCS.PHASECHK.TRANS64.TRYWAIT P0, [UR4+0x38020], R3 ;  /* 0x03802003ff0075a7 */ /* 0x000ea40008001104 */
[----:B--2---:R-:W-:Y:S05]  /*30c0*/  @!P0 BRA `(.L_x_59) ;  /* 0x0000019400608947 */ /* 0x004fea0003800000 */
.L_x_419:
[----:B------:R-:W-:Y:S01]  /*30d0*/  USHF.R.U32.HI UR8, URZ, 0x4, UR22 ;  /* 0x00000004ff087899 */ /* 0x000fe20008011616 */
[----:B------:R-:W-:Y:S01]  /*30e0*/  IMAD.MOV.U32 R2, RZ, RZ, RZ ;  /* 0x000000ffff027224 */ /* 0x000fe200078e00ff */
[----:B------:R-:W-:Y:S01]  /*30f0*/  USHF.R.U32.HI UR7, URZ, 0x4, UR22 ;  /* 0x00000004ff077899 */ /* 0x000fe20008011616 */
[----:B--2---:R-:W-:Y:S01]  /*3100*/  IMAD.MOV.U32 R0, RZ, RZ, RZ ;  /* 0x000000ffff007224 */ /* 0x004fe200078e00ff */
[----:B------:R-:W-:Y:S01]  /*3110*/  USHF.R.U32.HI UR9, URZ, 0x4, UR22 ;  /* 0x00000004ff097899 */ /* 0x000fe20008011616 */
[----:B------:R-:W-:Y:S01]  /*3120*/  R2UR UR52, R10 ;  /* 0x000000000a3472ca */ /* 0x000fe200000e0000 */
[----:B------:R-:W-:Y:S01]  /*3130*/  USHF.R.U32.HI UR6, URZ, 0x4, UR22 ;  /* 0x00000004ff067899 */ /* 0x000fe20008011616 */
[----:B------:R-:W-:Y:S01]  /*3140*/  R2UR UR46, R2 ;  /* 0x00000000022e72ca */ /* 0x000fe200000e0000 */
[----:B------:R-:W-:Y:S01]  /*3150*/  USHF.R.U32.HI UR5, URZ, 0x4, UR22 ;  /* 0x00000004ff057899 */ /* 0x000fe20008011616 */
[----:B------:R-:W-:Y:S01]  /*3160*/  R2UR UR45, R0 ;  /* 0x00000000002d72ca */ /* 0x000fe200000e0000 */
[----:B------:R-:W-:Y:S01]  /*3170*/  USHF.R.U32.HI UR4, URZ, 0x4, UR22 ;  /* 0x00000004ff047899 */ /* 0x000fe20008011616 */
[----:B------:R-:W-:Y:S01]  /*3180*/  R2UR UR44, R2 ;  /* 0x00000000022c72ca */ /* 0x000fe200000e0000 */
[----:B------:R-:W-:Y:S01]  /*3190*/  ULOP3.LUT UR16, UR8, 0x3fff, URZ, 0xc0, !UPT ;  /* 0x00003fff08107892 */ /* 0x000fe2000f8ec0ff */
[----:B------:R-:W-:Y:S01]  /*31a0*/  R2UR UR43, R0 ;  /* 0x00000000002b72ca */ /* 0x000fe200000e0000 */
[----:B------:R-:W-:Y:S01]  /*31b0*/  USHF.R.U32.HI UR10, URZ, 0x4, UR22 ;  /* 0x00000004ff0a7899 */ /* 0x000fe20008011616 */
[----:B------:R-:W-:Y:S01]  /*31c0*/  R2UR UR42, R2 ;  /* 0x00000000022a72ca */ /* 0x000fe200000e0000 */
[----:B------:R-:W-:Y:S01]  /*31d0*/  ULOP3.LUT UR8, UR7, 0x3fff, URZ, 0xc0, !UPT ;  /* 0x00003fff07087892 */ /* 0x000fe2000f8ec0ff */
[----:B------:R-:W-:Y:S01]  /*31e0*/  R2UR UR41, R0 ;  /* 0x00000000002972ca */ /* 0x000fe200000e0000 */
[----:B------:R-:W-:Y:S01]  /*31f0*/  ULOP3.LUT UR9, UR9, 0x3fff, URZ, 0xc0, !UPT ;  /* 0x00003fff09097892 */ /* 0x000fe2000f8ec0ff */
[----:B------:R-:W-:Y:S01]  /*3200*/  R2UR UR40, R2 ;  /* 0x00000000022872ca */ /* 0x000fe200000e0000 */
[----:B------:R-:W-:Y:S01]  /*3210*/  ULOP3.LUT UR7, UR6, 0x3fff, URZ, 0xc0, !UPT ;  /* 0x00003fff06077892 */ /* 0x000fe2000f8ec0ff */
[----:B------:R-:W-:Y:S01]  /*3220*/  R2UR UR37, R0 ;  /* 0x00000000002572ca */ /* 0x000fe200000e0000 */
[----:B------:R-:W-:Y:S02]  /*3230*/  ULOP3.LUT UR6, UR5, 0x3fff, URZ, 0xc0, !UPT ;  /* 0x00003fff05067892 */ /* 0x000fe4000f8ec0ff */
[----:B------:R-:W-:Y:S02]  /*3240*/  USHF.R.U32.HI UR11, URZ, 0x4, UR22 ;  /* 0x00000004ff0b7899 */ /* 0x000fe40008011616 */
[----:B------:R-:W-:Y:S02]  /*3250*/  ULOP3.LUT UR5, UR4, 0x3fff, URZ, 0xc0, !UPT ;  /* 0x00003fff04057892 */ /* 0x000fe4000f8ec0ff */
[----:B------:R-:W-:Y:S02]  /*3260*/  ULOP3.LUT UR4, UR10, 0x3fff, URZ, 0xc0, !UPT ;  /* 0x00003fff0a047892 */ /* 0x000fe4000f8ec0ff */
[----:B------:R-:W-:Y:S02]  /*3270*/  ULEA UR20, UR21, UR63, 0xb ;  /* 0x0000003f15147291 */ /* 0x000fe4000f8e58ff */
[----:B------:R-:W-:Y:S02]  /*3280*/  ULOP3.LUT UR18, UR9, 0x10000, URZ, 0xfc, !UPT ;  /* 0x0001000009127892 */ /* 0x000fe4000f8efcff */
[----:B------:R-:W-:Y:S02]  /*3290*/  ULOP3.LUT UR16, UR16, 0x10000, URZ, 0xfc, !UPT ;  /* 0x0001000010107892 */ /* 0x000fe4000f8efcff */
[----:B------:R-:W-:Y:S02]  /*32a0*/  ULOP3.LUT UR11, UR11, 0x3fff, URZ, 0xc0, !UPT ;  /* 0x00003fff0b0b7892 */ /* 0x000fe4000f8ec0ff */
[----:B------:R-:W-:Y:S02]  /*32b0*/  ULOP3.LUT UR8, UR8, 0x10000, URZ, 0xfc, !UPT ;  /* 0x0001000008087892 */ /* 0x000fe4000f8efcff */
[----:B------:R-:W-:Y:S02]  /*32c0*/  ULOP3.LUT UR10, UR6, 0x10000, URZ, 0xfc, !UPT ;  /* 0x00010000060a7892 */ /* 0x000fe4000f8efcff */
[----:B------:R-:W-:Y:S02]  /*32d0*/  ULOP3.LUT UR7, UR7, 0x10000, URZ, 0xfc, !UPT ;  /* 0x0001000007077892 */ /* 0x000fe4000f8efcff */
[----:B------:R-:W-:Y:S02]  /*32e0*/  ULOP3.LUT UR6, UR4, 0x10000, URZ, 0xfc, !UPT ;  /* 0x0001000004067892 */ /* 0x000fe4000f8efcff */
[----:B------:R-:W-:Y:S02]  /*32f0*/  UIADD3 UR24, UPT, UPT, UR20, 0x2, URZ ;  /* 0x0000000214187890 */ /* 0x000fe4000fffe0ff */
[----:B------:R-:W-:Y:S02]  /*3300*/  UIADD3 UR18, UPT, UPT, UR18, 0x2, URZ ;  /* 0x0000000212127890 */ /* 0x000fe4000fffe0ff */
[----:B------:R-:W-:Y:S02]  /*3310*/  UIADD3 UR26, UPT, UPT, UR20, 0x4, URZ ;  /* 0x00000004141a7890 */ /* 0x000fe4000fffe0ff */
[----:B------:R-:W-:Y:S02]  /*3320*/  ULOP3.LUT UR5, UR5, 0x10000, URZ, 0xfc, !UPT ;  /* 0x0001000005057892 */ /* 0x000fe4000f8efcff */
[----:B------:R-:W-:Y:S02]  /*3330*/  UIADD3 UR16, UPT, UPT, UR16, 0x4, URZ ;  /* 0x0000000410107890 */ /* 0x000fe4000fffe0ff */
[----:B------:R-:W-:Y:S02]  /*3340*/  UIADD3 UR28, UPT, UPT, UR20, 0x6, URZ ;  /* 0x00000006141c7890 */ /* 0x000fe4000fffe0ff */
[----:B------:R-:W-:Y:S02]  /*3350*/  ULOP3.LUT UR11, UR11, 0x10000, URZ, 0xfc, !UPT ;  /* 0x000100000b0b7892 */ /* 0x000fe4000f8efcff */
[----:B------:R-:W-:Y:S02]  /*3360*/  UIADD3 UR14, UPT, UPT, UR8, 0x6, URZ ;  /* 0x00000006080e7890 */ /* 0x000fe4000fffe0ff */
        /* <DEDUP_REMOVED lines=9> */
[----:B------:R-:W-:Y:S02]  /*3400*/  UISETP.NE.AND UP4, UPT, UR52, URZ, UPT ;  /* 0x000000ff3400728c */ /* 0x000fe4000bf85270 */
[----:B------:R-:W-:Y:S01]  /*3410*/  UISETP.NE.AND UP0, UPT, UR23, 0x3, UPT ;  /* 0x000000031700788c */ /* 0x000fe2000bf05270 */
        /* <DEDUP_REMOVED lines=30> */
[----:B--2---:R-:W-:Y:S01]  /*3600*/  USEL UR6, URZ, 0x1, UP0 ;  /* 0x00000001ff067887 */ /* 0x004fe20008000000 */
[----:B------:R3:W-:Y:S01]  /*3610*/  UTCHMMA gdesc[UR10], gdesc[UR32], tmem[UR41], tmem[UR54], idesc[UR55], UPT ;  /* 0x00ff36200a0075ea */ /* 0x0007e2000b800029 */
[----:B------:R-:W-:Y:S02]  /*3620*/  USEL UR46, UR23, URZ, UP0 ;  /* 0x000000ff172e7287 */ /* 0x000fe40008000000 */
[----:B------:R-:W-:Y:S01]  /*3630*/  ULOP3.LUT UR47, UR47, UR6, URZ, 0x3c, !UPT ;  /* 0x000000062f2f7292 */ /* 0x000fe2000f8e3cff */
[----:B------:R-:W-:Y:S01]  /*3640*/  UMOV UR51, 0x8200490 ;  /* 0x0820049000337882 */ /* 0x000fe20000000000 */
[----:B------:R-:W-:Y:S01]  /*3650*/  UMOV UR35, 0x40004040 ;  /* 0x4000404000237882 */ /* 0x000fe20000000000 */
[----:B------:R-:W-:Y:S01]  /*3660*/  UMOV UR9, 0x40004040 ;  /* 0x4000404000097882 */ /* 0x000fe20000000000 */
[----:B------:R-:W-:Y:S01]  /*3670*/  UMOV UR48, 0x0 ;  /* 0x0000000000307882 */ /* 0x000fe20000000000 */
[----:B------:R3:W-:Y:S01]  /*3680*/  UTCHMMA gdesc[UR8], gdesc[UR34], tmem[UR40], tmem[UR50], idesc[UR51], UPT ;  /* 0x00ff3222080075ea */ /* 0x0007e2000b800028 */
[----:B------:R-:W-:Y:S01]  /*3690*/  UMOV UR49, 0x8200490 ;  /* 0x0820049000317882 */ /* 0x000fe20000000000 */
[----:B------:R-:W-:Y:S01]  /*36a0*/  UMOV UR39, 0x40004040 ;  /* 0x4000404000277882 */ /* 0x000fe20000000000 */
[----:B------:R-:W-:Y:S02]  /*36b0*/  UMOV UR5, 0x40004040 ;  /* 0x4000404000057882 */ /* 0x000fe40000000000 */
[----:B------:R3:W-:Y:S01]  /*36c0*/  UTCHMMA gdesc[UR4], gdesc[UR38], tmem[UR37], tmem[UR48], idesc[UR49], UPT ;  /* 0x00ff3026040075ea */ /* 0x0007e2000b800025 */
[----:B------:R-:W-:Y:S05]  /*36d0*/  BRA.U UP4, `(.L_x_60) ;  /* 0x0000000104047547 */ /* 0x000fea000b800000 */
[----:B---3--:R-:W-:Y:S05]  /*36e0*/  BPT.TRAP 0x1 ;  /* 0x000000040000795c */ /* 0x008fea0000300000 */
.L_x_60:
[----:B---3--:R-:W-:Y:S09]  /*36f0*/  UIADD3 UR4, UPT, UPT, UR22, 0x38050, URZ ;  /* 0x0003805016047890 */ /* 0x008ff2000fffe0ff */
[----:B------:R2:W-:Y:S01]  /*3700*/  UTCBAR [UR4], URZ ;  /* 0x000000ff040073e9 */ /* 0x0005e200080000ff */
[----:B------:R-:W-:Y:S05]  /*3710*/  BRA.U UP5, `(.L_x_61) ;  /* 0x0000000105047547 */ /* 0x000fea000b800000 */
[----:B--2---:R-:W-:Y:S05]  /*3720*/  BPT.TRAP 0x1 ;  /* 0x000000040000795c */ /* 0x004fea0000300000 */
.L_x_61:
[----:B------:R-:W-:Y:S01]  /*3730*/  IMAD.U32 R0, RZ, RZ, UR58 ;  /* 0x0000003aff007e24 */ /* 0x000fe2000f8e00ff */
[----:B--2---:R-:W-:Y:S04]  /*3740*/  R2UR UR4, R9 ;  /* 0x00000000090472ca */ /* 0x004fe800000e0000 */
[----:B------:R-:W-:Y:S04]  /*3750*/  SHF.L.U32 R3, R0, 0x1f, RZ ;  /* 0x0000001f00037819 */ /* 0x000fe800000006ff */
[----:B------:R-:W2:Y:S05]  /*3760*/  SYNCS.PHASECHK.TRANS64.TRYWAIT P0, [UR22+0x380a8], R3 ;  /* 0x0380a803ff0075a7 */ /* 0x000eaa0008001116 */
[----:B------:R-:W-:Y:S01]  /*3770*/  UISETP.NE.AND UP3, UPT, UR4, URZ, UPT ;  /* 0x000000ff0400728c */ /* 0x000fe2000bf65270 */
[----:B--2---:R-:W-:Y:S10]  /*3780*/  @!P0 BRA `(.L_x_62) ;  /* 0x0000018c00c88947 */ /* 0x004ff40003800000 */
.L_x_421:
[----:B------:R-:W-:Y:S05]  /*3790*/  BRA.U UP3, `(.L_x_63) ;  /* 0x0000000103047547 */ /* 0x000fea000b800000 */
[----:B------:R-:W-:Y:S05]  /*37a0*/  BPT.TRAP 0x1 ;  /* 0x000000040000795c */ /* 0x000fea0000300000 */
.L_x_63:
[----:B--2---:R-:W-:Y:S02]  /*37b0*/  IMAD.U32 R0, RZ, RZ, UR59 ;  /* 0x0000003bff007e24 */ /* 0x004fe4000f8e00ff */
[----:B------:R-:W-:Y:S03]  /*37c0*/  IMAD.MOV.U32 R2, RZ, RZ, 0x180 ;  /* 0x00000180ff027424 */ /* 0x000fe600078e00ff */
[----:B-1----:R-:W-:Y:S01]  /*37d0*/  SHF.L.U32 R4, R0, 0x1f, RZ ;  /* 0x0000001f00047819 */ /* 0x002fe200000006ff */
[----:B------:R-:W-:Y:S03]  /*37e0*/  HFMA2 R0, -RZ, RZ, 0, 9.5367431640625e-06 ;  /* 0x000000a0ff007431 */ /* 0x000fe600000001ff */
[----:B------:R-:W1:Y:S02]  /*37f0*/  SYNCS.PHASECHK.TRANS64.TRYWAIT P0, [UR22+0x38068], R4 ;  /* 0x03806804ff0075a7 */ /* 0x000e640008001116 */
[----:B-1----:R-:W-:Y:S05]  /*3800*/  @!P0 BRA `(.L_x_64) ;  /* 0x0000018c00c08947 */ /* 0x002fea0003800000 */
.L_x_423:
[----:B------:R-:W-:Y:S01]  /*3810*/  UIADD3 UR4, UPT, UPT, UR22, 0x10000, URZ ;  /* 0x0001000016047890 */ /* 0x000fe2000fffe0ff */
[----:B------:R-:W-:Y:S01]  /*3820*/  R2UR UR54, R0 ;  /* 0x00000000003672ca */ /* 0x000fe200000e0000 */
[----:B------:R-:W-:Y:S01]  /*3830*/  UISETP.NE.U32.AND UP0, UPT, UR36, URZ, UPT ;  /* 0x000000ff2400728c */ /* 0x000fe2000bf05070 */
[----:B------:R-:W-:Y:S01]  /*3840*/  IMAD.MOV.U32 R0, RZ, RZ, 0x180 ;  /* 0x00000180ff007424 */ /* 0x000fe200078e00ff */
[----:B------:R-:W-:Y:S01]  /*3850*/  USHF.R.U32.HI UR4, URZ, 0x4, UR4 ;  /* 0x00000004ff047899 */ /* 0x000fe20008011604 */
[----:B------:R-:W-:Y:S01]  /*3860*/  R2UR UR55, R2 ;  /* 0x00000000023772ca */ /* 0x000fe200000e0000 */
[----:B------:R-:W-:Y:S01]  /*3870*/  IMAD.MOV.U32 R2, RZ, RZ, 0xb0 ;  /* 0x000000b0ff027424 */ /* 0x000fe200078e00ff */
[----:B------:R-:W-:Y:S01]  /*3880*/  UMOV UR5, 0x40004040 ;  /* 0x4000404000057882 */ /* 0x000fe20000000000 */
[----:B------:R-:W-:Y:S01]  /*3890*/  ULOP3.LUT UR4, UR4, 0x3fff, URZ, 0xc0, !UPT ;  /* 0x00003fff04047892 */ /* 0x000fe2000f8ec0ff */
[C---:B------:R-:W-:Y:S01]  /*38a0*/  R2UR UR52, R0.reuse ;  /* 0x00000000003472ca */ /* 0x040fe200000e0000 */
[----:B-1----:R-:W-:Y:S01]  /*38b0*/  IMAD.MOV.U32 R3, RZ, RZ, 0xa8 ;  /* 0x000000a8ff037424 */ /* 0x002fe200078e00ff */
[----:B------:R-:W-:Y:S01]  /*38c0*/  R2UR UR50, R0 ;  /* 0x00000000003272ca */ /* 0x000fe200000e0000 */
[----:B------:R-:W-:Y:S01]  /*38d0*/  ULOP3.LUT UR56, UR4, 0x4000000, URZ, 0xfc, !UPT ;  /* 0x0400000004387892 */ /* 0x000fe2000f8efcff */
[----:B------:R-:W-:Y:S01]  /*38e0*/  IMAD.MOV.U32 R0, RZ, RZ, 0xc0 ;  /* 0x000000c0ff007424 */ /* 0x000fe200078e00ff */
[----:B------:R-:W-:Y:S01]  /*38f0*/  R2UR UR49, R2 ;  /* 0x00000000023172ca */ /* 0x000fe200000e0000 */
[----:B------:R-:W-:Y:S01]  /*3900*/  IMAD.MOV.U32 R2, RZ, RZ, 0x180 ;  /* 0x00000180ff027424 */ /* 0x000fe200078e00ff */
[----:B------:R-:W-:Y:S01]  /*3910*/  ULEA UR4, UR53, UR56, 0xb ;  /* 0x0000003835047291 */ /* 0x000fe2000f8e58ff */
[----:B------:R-:W-:Y:S01]  /*3920*/  R2UR UR51, R3 ;  /* 0x00000000033372ca */ /* 0x000fe200000e0000 */
[----:B------:R-:W-:Y:S01]  /*3930*/  IMAD.MOV.U32 R3, RZ, RZ, 0xb8 ;  /* 0x000000b8ff037424 */ /* 0x000fe200078e00ff */
[----:B------:R-:W-:Y:S01]  /*3940*/  R2UR UR43, R0 ;  /* 0x00000000002b72ca */ /* 0x000fe200000e0000 */
[----:B------:R-:W-:Y:S01]  /*3950*/  UIADD3 UR18, UPT, UPT, UR4, 0x80, URZ ;  /* 0x0000008004127890 */ /* 0x000fe2000fffe0ff */
[----:B------:R-:W-:Y:S01]  /*3960*/  IMAD.MOV.U32 R0, RZ, RZ, 0xc8 ;  /* 0x000000c8ff007424 */ /* 0x000fe200078e00ff */
[----:B------:R-:W-:Y:S01]  /*3970*/  UIADD3 UR16, UPT, UPT, UR4, 0x100, URZ ;  /* 0x0000010004107890 */ /* 0x000fe2000fffe0ff */
[C---:B------:R-:W-:Y:S01]  /*3980*/  R2UR UR48, R2.reuse ;  /* 0x00000000023072ca */ /* 0x040fe200000e0000 */
[----:B------:R-:W-:Y:S01]  /*3990*/  UIADD3 UR14, UPT, UPT, UR4, 0x180, URZ ;  /* 0x00000180040e7890 */ /* 0x000fe2000fffe0ff */
[----:B------:R-:W-:Y:S01]  /*39a0*/  R2UR UR44, R2 ;  /* 0x00000000022c72ca */ /* 0x000fe200000e0000 */
[----:B------:R-:W-:Y:S01]  /*39b0*/  UIADD3 UR12, UPT, UPT, UR4, 0x200, URZ ;  /* 0x00000200040c7890 */ /* 0x000fe2000fffe0ff */
[----:B------:R-:W-:Y:S01]  /*39c0*/  IMAD.MOV.U32 R2, RZ, RZ, 0xd0 ;  /* 0x000000d0ff027424 */ /* 0x000fe200078e00ff */
[----:B------:R-:W-:Y:S01]  /*39d0*/  UIADD3 UR10, UPT, UPT, UR4, 0x280, URZ ;  /* 0x00000280040a7890 */ /* 0x000fe2000fffe0ff */
[----:B------:R-:W-:Y:S01]  /*39e0*/  R2UR UR42, R0 ;  /* 0x00000000002a72ca */ /* 0x000fe200000e0000 */
[----:B------:R-:W-:Y:S01]  /*39f0*/  UIADD3 UR8, UPT, UPT, UR4, 0x300, URZ ;  /* 0x0000030004087890 */ /* 0x000fe2000fffe0ff */
[----:B------:R-:W-:Y:S01]  /*3a00*/  IMAD.MOV.U32 R0, RZ, RZ, 0x180 ;  /* 0x00000180ff007424 */ /* 0x000fe200078e00ff */
[----:B------:R-:W-:Y:S01]  /*3a10*/  UIADD3 UR6, UPT, UPT, UR4, 0x380, URZ ;  /* 0x0000038004067890 */ /* 0x000fe2000fffe0ff */
[----:B------:R-:W-:Y:S01]  /*3a20*/  R2UR UR37, R2 ;  /* 0x00000000022572ca */ /* 0x000fe200000e0000 */
[----:B------:R-:W-:Y:S01]  /*3a30*/  IMAD.MOV.U32 R2, RZ, RZ, 0xd8 ;  /* 0x000000d8ff027424 */ /* 0x000fe200078e00ff */
[----:B------:R-:W-:Y:S01]  /*3a40*/  R2UR UR45, R3 ;  /* 0x00000000032d72ca */ /* 0x000fe200000e0000 */
[----:B------:R-:W-:Y:S01]  /*3a50*/  UMOV UR76, 0x0 ;  /* 0x00000000004c7882 */ /* 0x000fe20000000000 */
[----:B------:R-:W-:Y:S01]  /*3a60*/  MOV.SPILL R5, UR21 ;  /* 0x0000001500057c02 */ /* 0x000fe20009000f00 */
[----:B------:R-:W-:Y:S01]  /*3a70*/  UMOV UR21, 0x8210490 ;  /* 0x0821049000157882 */ /* 0x000fe20000000000 */
[----:B------:R-:W-:Y:S01]  /*3a80*/  MOV.SPILL R4, UR20 ;  /* 0x0000001400047c02 */ /* 0x000fe20009000f00 */
[----:B------:R-:W-:Y:S01]  /*3a90*/  UMOV UR20, 0x0 ;  /* 0x0000000000147882 */ /* 0x000fe20000000000 */
[C---:B------:R-:W-:Y:S01]  /*3aa0*/  R2UR UR41, R0.reuse ;  /* 0x00000000002972ca */ /* 0x040fe200000e0000 */
[----:B------:R1:W-:Y:S01]  /*3ab0*/  UTCHMMA tmem[UR54], gdesc[UR4], tmem[UR55], tmem[UR20], idesc[UR21], UP0 ;  /* 0x00ff1404360079ea */ /* 0x0003e20008000037 */
[----:B------:R-:W-:Y:S01]  /*3ac0*/  R2UR UR40, R0 ;  /* 0x00000000002872ca */ /* 0x000fe200000e0000 */
[----:B------:R-:W-:Y:S01]  /*3ad0*/  UMOV UR77, 0x8210490 ;  /* 0x08210490004d7882 */ /* 0x000fe20000000000 */
[----:B------:R-:W-:Y:S01]  /*3ae0*/  R2UR UR23, R2 ;  /* 0x00000000021772ca */ /* 0x000fe200000e0000 */
[----:B------:R-:W-:Y:S01]  /*3af0*/  UMOV UR19, 0x40004040 ;  /* 0x4000404000137882 */ /* 0x000fe20000000000 */
[----:B------:R-:W-:Y:S01]  /*3b00*/  R2UR UR36, R0 ;  /* 0x00000000002472ca */ /* 0x000fe200000e0000 */
[----:B------:R2:W-:Y:S01]  /*3b10*/  UTCHMMA tmem[UR51], gdesc[UR18], tmem[UR52], tmem[UR76], idesc[UR77], UPT ;  /* 0x00ff4c12330079ea */ /* 0x0005e2000b800034 */
        /* <DEDUP_REMOVED lines=19> */
[----:B-1----:R-:W-:Y:S01]  /*3c50*/  R2UR.FILL UR21, R5 ;  /* 0x00000000051572ca */ /* 0x002fe200004e0000 */
[----:B------:R2:W-:Y:S01]  /*3c60*/  UTCHMMA tmem[UR37], gdesc[UR8], tmem[UR40], tmem[UR66], idesc[UR67], UPT ;  /* 0x00ff4208250079ea */ /* 0x0005e2000b800028 */
[----:B------:R-:W-:Y:S01]  /*3c70*/  UMOV UR64, 0x0 ;  /* 0x0000000000407882 */ /* 0x000fe20000000000 */
[----:B------:R-:W-:Y:S01]  /*3c80*/  UMOV UR65, 0x8210490 ;  /* 0x0821049000417882 */ /* 0x000fe20000000000 */
[----:B------:R-:W-:Y:S01]  /*3c90*/  R2UR.FILL UR20, R4 ;  /* 0x00000000041472ca */ /* 0x000fe200004e0000 */
[----:B------:R-:W-:Y:S02]  /*3ca0*/  UMOV UR7, 0x40004040 ;  /* 0x4000404000077882 */ /* 0x000fe40000000000 */
[----:B------:R2:W-:Y:S01]  /*3cb0*/  UTCHMMA tmem[UR23], gdesc[UR6], tmem[UR36], tmem[UR64], idesc[UR65], UPT ;  /* 0x00ff4006170079ea */ /* 0x0005e2000b800024 */
[----:B------:R-:W-:Y:S11]  /*3cc0*/  BRA.U UP5, `(.L_x_65) ;  /* 0x0000000105047547 */ /* 0x000ff6000b800000 */
[----:B--2---:R-:W-:Y:S05]  /*3cd0*/  BPT.TRAP 0x1 ;  /* 0x000000040000795c */ /* 0x004fea0000300000 */
.L_x_65:
[----:B------:R-:W-:Y:S02]  /*3ce0*/  UIADD3 UR4, UPT, UPT, UR22, 0x38098, URZ ;  /* 0x0003809816047890 */ /* 0x000fe4000fffe0ff */
[----:B------:R-:W-:Y:S07]  /*3cf0*/  ULOP3.LUT UR58, UR58, 0x1, URZ, 0x3c, !UPT ;  /* 0x000000013a3a7892 */ /* 0x000fee000f8e3cff */
[----:B------:R1:W-:Y:S01]  /*3d00*/  UTCBAR [UR4], URZ ;  /* 0x000000ff040073e9 */ /* 0x0003e200080000ff */
[----:B------:R-:W-:Y:S05]  /*3d10*/  BRA.U !UP1, `(.L_x_66) ;  /* 0x0000000109047547 */ /* 0x000fea000b800000 */
[----:B-12---:R-:W-:Y:S05]  /*3d20*/  BPT.TRAP 0x1 ;  /* 0x000000040000795c */ /* 0x006fea0000300000 */
.L_x_66:
[----:B--2---:R-:W-:Y:S01]  /*3d30*/  USHF.R.U32.HI UR6, URZ, 0x4, UR22 ;  /* 0x00000004ff067899 */ /* 0x004fe20008011616 */
[----:B------:R-:W-:Y:S01]  /*3d40*/  IMAD.MOV.U32 R2, RZ, RZ, 0x80 ;  /* 0x00000080ff027424 */ /* 0x000fe200078e00ff */
[----:B------:R-:W-:Y:S01]  /*3d50*/  USHF.R.U32.HI UR5, URZ, 0x4, UR22 ;  /* 0x00000004ff057899 */ /* 0x000fe20008011616 */
[----:B------:R-:W-:Y:S01]  /*3d60*/  IMAD.MOV.U32 R0, RZ, RZ, 0x80 ;  /* 0x00000080ff007424 */ /* 0x000fe200078e00ff */
[----:B-1----:R-:W-:Y:S02]  /*3d70*/  USHF.R.U32.HI UR4, URZ, 0x4, UR22 ;  /* 0x00000004ff047899 */ /* 0x002fe40008011616 */
        /* <DEDUP_REMOVED lines=8> */
[----:B------:R-:W-:Y:S01]  /*3e00*/  ULEA UR10, UR57, UR22, 0x3 ;  /* 0x00000016390a7291 */ /* 0x000fe2000f8e18ff */
        /* <DEDUP_REMOVED lines=8> */
[----:B------:R-:W-:Y:S02]  /*3e90*/  UIADD3 UR7, UPT, UPT, UR10, 0x38038, URZ ;  /* 0x000380380a077890 */ /* 0x000fe4000fffe0ff */
[----:B------:R-:W-:Y:S02]  /*3ea0*/  ULOP3.LUT UR4, UR4, 0x10000, URZ, 0xfc, !UPT ;  /* 0x0001000004047892 */ /* 0x000fe4000f8efcff */
[----:B------:R-:W-:Y:S02]  /*3eb0*/  UIADD3 UR18, UPT, UPT, UR8, 0x802, URZ ;  /* 0x0000080208127890 */ /* 0x000fe4000fffe0ff */
[----:B------:R-:W-:Y:S02]  /*3ec0*/  UIADD3 UR16, UPT, UPT, UR6, 0x804, URZ ;  /* 0x0000080406107890 */ /* 0x000fe4000fffe0ff */
[----:B------:R-:W-:Y:S01]  /*3ed0*/  UIADD3 UR14, UPT, UPT, UR4, 0x806, URZ ;  /* 0x00000806040e7890 */ /* 0x000fe2000fffe0ff */
[----:B------:R1:W-:Y:S01]  /*3ee0*/  UTCBAR [UR7], URZ ;  /* 0x000000ff070073e9 */ /* 0x0003e200080000ff */
[----:B------:R-:W-:Y:S02]  /*3ef0*/  UIADD3 UR12, UPT, UPT, UR5, 0xc00, URZ ;  /* 0x00000c00050c7890 */ /* 0x000fe4000fffe0ff */
[----:B------:R-:W-:Y:S02]  /*3f00*/  UIADD3 UR10, UPT, UPT, UR5, 0xc02, URZ ;  /* 0x00000c02050a7890 */ /* 0x000fe4000fffe0ff */
[----:B------:R-:W-:Y:S02]  /*3f10*/  UIADD3 UR8, UPT, UPT, UR5, 0xc04, URZ ;  /* 0x00000c0405087890 */ /* 0x000fe4000fffe0ff */
[----:B------:R-:W-:Y:S02]  /*3f20*/  UIADD3 UR4, UPT, UPT, UR5, 0xc06, URZ ;  /* 0x00000c0605047890 */ /* 0x000fe4000fffe0ff */
[----:B------:R-:W-:Y:S01]  /*3f30*/  UIADD3 UR6, UPT, UPT, UR57, 0x1, URZ ;  /* 0x0000000139067890 */ /* 0x000fe2000fffe0ff */
[----:B------:R-:W-:Y:S01]  /*3f40*/  UMOV UR44, UR20 ;  /* 0x00000014002c7c82 */ /* 0x000fe20008000000 */
[----:B------:R-:W-:Y:S02]  /*3f50*/  UIADD3 UR20, UPT, UPT, UR5, 0x800, URZ ;  /* 0x0000080005147890 */ /* 0x000fe4000fffe0ff */
[----:B------:R-:W-:Y:S01]  /*3f60*/  UISETP.NE.AND UP0, UPT, UR6, 0x3, UPT ;  /* 0x000000030600788c */ /* 0x000fe2000bf05270 */
[----:B------:R-:W-:Y:S01]  /*3f70*/  UMOV UR74, 0x0 ;  /* 0x00000000004a7882 */ /* 0x000fe20000000000 */
[----:B------:R-:W-:Y:S02]  /*3f80*/  UMOV UR75, 0x8200490 ;  /* 0x08200490004b7882 */ /* 0x000fe40000000000 */
[----:B------:R-:W-:Y:S01]  /*3f90*/  USEL UR6, UR6, URZ, UP0 ;  /* 0x000000ff06067287 */ /* 0x000fe20008000000 */
[----:B------:R-:W-:Y:S01]  /*3fa0*/  UMOV UR45, 0x40004040 ;  /* 0x40004040002d7882 */ /* 0x000fe20000000000 */
[----:B------:R-:W-:Y:S01]  /*3fb0*/  UMOV UR21, 0x40004040 ;  /* 0x4000404000157882 */ /* 0x000fe20000000000 */
[----:B------:R-:W-:Y:S01]  /*3fc0*/  UMOV UR72, 0x0 ;  /* 0x0000000000487882 */ /* 0x000fe20000000000 */
[----:B------:R1:W-:Y:S01]  /*3fd0*/  UTCHMMA gdesc[UR20], gdesc[UR44], tmem[UR51], tmem[UR74], idesc[UR75], !UPT ;  /* 0x00ff4a2c140075ea */ /* 0x0003e2000f800033 */
[----:B------:R-:W-:Y:S01]  /*3fe0*/  UMOV UR73, 0x8200490 ;  /* 0x0820049000497882 */ /* 0x000fe20000000000 */
[----:B------:R-:W-:Y:S01]  /*3ff0*/  UMOV UR42, UR24 ;  /* 0x00000018002a7c82 */ /* 0x000fe20008000000 */
[----:B------:R-:W-:Y:S01]  /*4000*/  UMOV UR43, 0x40004040 ;  /* 0x40004040002b7882 */ /* 0x000fe20000000000 */
[----:B------:R-:W-:Y:S01]  /*4010*/  UMOV UR19, 0x40004040 ;  /* 0x4000404000137882 */ /* 0x000fe20000000000 */
[----:B------:R-:W-:Y:S01]  /*4020*/  UMOV UR70, 0x0 ;  /* 0x0000000000467882 */ /* 0x000fe20000000000 */
[----:B------:R1:W-:Y:S01]  /*4030*/  UTCHMMA gdesc[UR18], gdesc[UR42], tmem[UR50], tmem[UR72], idesc[UR73], UPT ;  /* 0x00ff482a120075ea */ /* 0x0003e2000b800032 */
        /* <DEDUP_REMOVED lines=32> */
[----:B------:R-:W-:Y:S02]  /*4240*/  UMOV UR5, 0x40004040 ;  /* 0x4000404000057882 */ /* 0x000fe40000000000 */
[----:B------:R1:W-:Y:S01]  /*4250*/  UTCHMMA gdesc[UR4], gdesc[UR24], tmem[UR23], tmem[UR52], idesc[UR53], UPT ;  /* 0x00ff3418040075ea */ /* 0x0003e2000b800017 */
[----:B------:R-:W-:Y:S05]  /*4260*/  BRA.U UP3, `(.L_x_67) ;  /* 0x0000000103047547 */ /* 0x000fea000b800000 */
[----:B-1----:R-:W-:Y:S05]  /*4270*/  BPT.TRAP 0x1 ;  /* 0x000000040000795c */ /* 0x002fea0000300000 */
.L_x_67:
[----:B-1----:R-:W-:Y:S09]  /*4280*/  UIADD3 UR4, UPT, UPT, UR22, 0x38060, URZ ;  /* 0x0003806016047890 */ /* 0x002ff2000fffe0ff */
[----:B------:R1:W-:Y:S01]  /*4290*/  UTCBAR [UR4], URZ ;  /* 0x000000ff040073e9 */ /* 0x0003e200080000ff */
[----:B------:R-:W-:Y:S05]  /*42a0*/  BRA.U !UP1, `(.L_x_68) ;  /* 0x0000000109047547 */ /* 0x000fea000b800000 */
[----:B-1----:R-:W-:Y:S05]  /*42b0*/  BPT.TRAP 0x1 ;  /* 0x000000040000795c */ /* 0x002fea0000300000 */
.L_x_68:
[----:B-1----:R-:W-:Y:S04]  /*42c0*/  ULEA UR4, UR6, UR22, 0x3 ;  /* 0x0000001606047291 */ /* 0x002fe8000f8e18ff */
[----:B------:R-:W-:Y:S02]  /*42d0*/  UIADD3 UR5, UPT, UPT, UR4, 0x38038, URZ ;  /* 0x0003803804057890 */ /* 0x000fe4000fffe0ff */
[----:B------:R-:W-:Y:S04]  /*42e0*/  UIADD3 UR4, UPT, UPT, UR6, 0x1, URZ ;  /* 0x0000000106047890 */ /* 0x000fe8000fffe0ff */
[----:B------:R-:W-:Y:S03]  /*42f0*/  UISETP.NE.AND UP0, UPT, UR4, 0x3, UPT ;  /* 0x000000030400788c */ /* 0x000fe6000bf05270 */
[----:B------:R1:W-:Y:S01]  /*4300*/  UTCBAR [UR5], URZ ;  /* 0x000000ff050073e9 */ /* 0x0003e200080000ff */
[----:B------:R-:W-:Y:S01]  /*4310*/  USEL UR57, UR4, URZ, UP0 ;  /* 0x000000ff04397287 */ /* 0x000fe20008000000 */
[----:B------:R-:W-:Y:S11]  /*4320*/  BRA.U !UP1, `(.L_x_69) ;  /* 0x0000000109047547 */ /* 0x000ff6000b800000 */
[----:B-1----:R-:W-:Y:S05]  /*4330*/  BPT.TRAP 0x1 ;  /* 0x000000040000795c */ /* 0x002fea0000300000 */
.L_x_69:
[----:B------:R-:W-:Y:S01]  /*4340*/  ULEA UR4, UR46, UR22, 0x3 ;  /* 0x000000162e047291 */ /* 0x000fe2000f8e18ff */
[----:B------:R-:W-:Y:S04]  /*4350*/  MOV R0, UR47 ;  /* 0x0000002f00007c02 */ /* 0x000fe80008000f00 */
[----:B------:R-:W-:Y:S04]  /*4360*/  SHF.L.U32 R3, R0, 0x1f, RZ ;  /* 0x0000001f00037819 */ /* 0x000fe800000006ff */
[----:B------:R-:W2:Y:S02]  /*4370*/  SYNCS.PHASECHK.TRANS64.TRYWAIT P0, [UR4+0x38020], R3 ;  /* 0x03802003ff0075a7 */ /* 0x000ea40008001104 */
[----:B--2---:R-:W-:Y:S05]  /*4380*/  @!P0 BRA `(.L_x_70) ;  /* 0x0000018000f88947 */ /* 0x004fea0003800000 */
.L_x_425:
[----:B------:R-:W-:Y:S04]  /*4390*/  UIADD3 UR4, UPT, UPT, UR46, 0x1, URZ ;  /* 0x000000012e047890 */ /* 0x000fe8000fffe0ff */
[----:B------:R-:W-:Y:S04]  /*43a0*/  UISETP.NE.AND UP0, UPT, UR4, 0x3, UPT ;  /* 0x000000030400788c */ /* 0x000fe8000bf05270 */
[----:B-1----:R-:W-:Y:S02]  /*43b0*/  USEL UR5, URZ, 0x1, UP0 ;  /* 0x00000001ff057887 */ /* 0x002fe40008000000 */
[----:B------:R-:W-:Y:S02]  /*43c0*/  USEL UR21, UR4, URZ, UP0 ;  /* 0x000000ff04157287 */ /* 0x000fe40008000000 */
[----:B------:R-:W-:Y:S01]  /*43d0*/  ULOP3.LUT UR47, UR47, UR5, URZ, 0x3c, !UPT ;  /* 0x000000052f2f7292 */ /* 0x000fe2000f8e3cff */
[----:B------:R-:W-:Y:S11]  /*43e0*/  BRA.U UP5, `(.L_x_71) ;  /* 0x0000000105047547 */ /* 0x000ff6000b800000 */
[----:B------:R-:W-:Y:S05]  /*43f0*/  BPT.TRAP 0x1 ;  /* 0x000000040000795c */ /* 0x000fea0000300000 */
.L_x_71:
[----:B--2---:R-:W-:Y:S04]  /*4400*/  MOV R0, UR58 ;  /* 0x0000003a00007c02 */ /* 0x004fe80008000f00 */
[----:B------:R-:W-:Y:S04]  /*4410*/  SHF.L.U32 R3, R0, 0x1f, RZ ;  /* 0x0000001f00037819 */ /* 0x000fe800000006ff */
[----:B------:R-:W1:Y:S02]  /*4420*/  SYNCS.PHASECHK.TRANS64.TRYWAIT P0, [UR22+0x380a0], R3 ;  /* 0x0380a003ff0075a7 */ /* 0x000e640008001116 */
[----:B-1----:R-:W-:Y:S05]  /*4430*/  @!P0 BRA `(.L_x_72) ;  /* 0x0000018000e48947 */ /* 0x002fea0003800000 */
.L_x_427:
[----:B------:R-:W-:Y:S05]  /*4440*/  BRA.U UP4, `(.L_x_73) ;  /* 0x0000000104047547 */ /* 0x000fea000b800000 */
[----:B------:R-:W-:Y:S05]  /*4450*/  BPT.TRAP 0x1 ;  /* 0x000000040000795c */ /* 0x000fea0000300000 */
.L_x_73:
[----:B------:R-:W-:Y:S01]  /*4460*/  ULOP3.LUT UR20, UR61, 0x1, URZ, 0x3c, !UPT ;  /* 0x000000013d147892 */ /* 0x000fe2000f8e3cff */
[----:B------:R-:W-:Y:S02]  /*4470*/  HFMA2 R4, -RZ, RZ, 0, 1.9073486328125e-06 ;  /* 0x00000020ff047431 */ /* 0x000fe400000001ff */
[----:B-1----:R-:W-:Y:S01]  /*4480*/  IMAD.MOV.U32 R3, RZ, RZ, 0x100 ;  /* 0x00000100ff037424 */ /* 0x002fe200078e00ff */
[----:B------:R-:W-:Y:S02]  /*4490*/  MOV R2, 0x28 ;  /* 0x0000002800027802 */ /* 0x000fe40000000f00 */
[----:B------:R-:W-:Y:S05]  /*44a0*/  IMAD.U32 R0, RZ, RZ, UR20 ;  /* 0x00000014ff007e24 */ /* 0x000fea000f8e00ff */
[----:B------:R-:W-:Y:S01]  /*44b0*/  SHF.L.U32 R5, R0, 0x1f, RZ ;  /* 0x0000001f00057819 */ /* 0x000fe200000006ff */
[----:B------:R-:W-:Y:S03]  /*44c0*/  IMAD.MOV.U32 R0, RZ, RZ, 0x100 ;  /* 0x00000100ff007424 */ /* 0x000fe600078e00ff */
[----:B------:R-:W1:Y:S02]  /*44d0*/  SYNCS.PHASECHK.TRANS64.TRYWAIT P0, [UR22+0x38058], R5 ;  /* 0x03805805ff0075a7 */ /* 0x000e640008001116 */
[----:B-1----:R-:W-:Y:S05]  /*44e0*/  @!P0 BRA `(.L_x_74) ;  /* 0x0000018000d08947 */ /* 0x002fea0003800000 */
.L_x_429:
[----:B------:R-:W-:Y:S01]  /*44f0*/  ULEA UR4, UR46, UR56, 0xb ;  /* 0x000000382e047291 */ /* 0x000fe2000f8e58ff */
[----:B------:R-:W-:Y:S01]  /*4500*/  R2UR UR35, R2 ;  /* 0x00000000022372ca */ /* 0x000fe200000e0000 */
[----:B------:R-:W-:Y:S01]  /*4510*/  IMAD.MOV.U32 R2, RZ, RZ, 0x38 ;  /* 0x00000038ff027424 */ /* 0x000fe200078e00ff */
        /* <DEDUP_REMOVED lines=9> */
[----:B------:R-:W-:Y:S01]  /*45b0*/  UIADD3 UR10, UPT, UPT, UR4, 0x280, URZ ;  /* 0x00000280040a7890 */ /* 0x000fe2000fffe0ff */
[----:B------:R-:W-:Y:S01]  /*45c0*/  R2UR UR36, R0 ;  /* 0x00000000002472ca */ /* 0x000fe200000e0000 */
[----:B------:R-:W-:Y:S01]  /*45d0*/  UIADD3 UR8, UPT, UPT, UR4, 0x300, URZ ;  /* 0x0000030004087890 */ /* 0x000fe2000fffe0ff */
[----:B------:R-:W-:Y:S01]  /*45e0*/  R2UR UR27, R2 ;  /* 0x00000000021b72ca */ /* 0x000fe200000e0000 */
[----:B------:R-:W-:Y:S01]  /*45f0*/  UIADD3 UR6, UPT, UPT, UR4, 0x380, URZ ;  /* 0x0000038004067890 */ /* 0x000fe2000fffe0ff */
[----:B------:R-:W-:Y:S01]  /*4600*/  IMAD.MOV.U32 R2, RZ, RZ, 0x50 ;  /* 0x00000050ff027424 */ /* 0x000fe200078e00ff */
[----:B------:R-:W-:Y:S01]  /*4610*/  R2UR UR33, R4 ;  /* 0x00000000042172ca */ /* 0x000fe200000e0000 */
[----:B------:R-:W-:Y:S01]  /*4620*/  IMAD.MOV.U32 R3, RZ, RZ, 0x100 ;  /* 0x00000100ff037424 */ /* 0x000fe200078e00ff */
[----:B------:R-:W-:Y:S01]  /*4630*/  UMOV UR64, 0x0 ;  /* 0x0000000000407882 */ /* 0x000fe20000000000 */
[----:B------:R-:W-:Y:S01]  /*4640*/  IMAD.MOV.U32 R0, RZ, RZ, 0x100 ;  /* 0x00000100ff007424 */ /* 0x000fe200078e00ff */
[----:B------:R-:W-:Y:S01]  /*4650*/  R2UR UR25, R2 ;  /* 0x00000000021972ca */ /* 0x000fe200000e0000 */
[----:B------:R-:W-:Y:S01]  /*4660*/  IMAD.MOV.U32 R4, RZ, RZ, 0x40 ;  /* 0x00000040ff047424 */ /* 0x000fe200078e00ff */
[C---:B------:R-:W-:Y:S01]  /*4670*/  R2UR UR34, R3.reuse ;  /* 0x00000000032272ca */ /* 0x040fe200000e0000 */
[----:B------:R-:W-:Y:S01]  /*4680*/  IMAD.MOV.U32 R2, RZ, RZ, 0x58 ;  /* 0x00000058ff027424 */ /* 0x000fe200078e00ff */
[----:B------:R-:W-:Y:S01]  /*4690*/  R2UR UR32, R0 ;  /* 0x00000000002072ca */ /* 0x000fe200000e0000 */
[----:B------:R-:W-:Y:S01]  /*46a0*/  UMOV UR65, 0x8210490 ;  /* 0x0821049000417882 */ /* 0x000fe20000000000 */
[----:B------:R-:W-:Y:S01]  /*46b0*/  R2UR UR29, R4 ;  /* 0x00000000041d72ca */ /* 0x000fe200000e0000 */
[----:B------:R-:W-:Y:S01]  /*46c0*/  UMOV UR5, 0x40004040 ;  /* 0x4000404000057882 */ /* 0x000fe20000000000 */
[----:B------:R-:W-:Y:S01]  /*46d0*/  R2UR UR30, R3 ;  /* 0x00000000031e72ca */ /* 0x000fe200000e0000 */
[----:B------:R2:W-:Y:S01]  /*46e0*/  UTCHMMA tmem[UR37], gdesc[UR4], tmem[UR38], tmem[UR64], idesc[UR65], UPT ;  /* 0x00ff4004250079ea */ /* 0x0005e2000b800026 */
[C---:B------:R-:W-:Y:S01]  /*46f0*/  R2UR UR28, R0.reuse ;  /* 0x00000000001c72ca */ /* 0x040fe200000e0000 */
[----:B------:R-:W-:Y:S01]  /*4700*/  UMOV UR54, 0x0 ;  /* 0x0000000000367882 */ /* 0x000fe20000000000 */
        /* <DEDUP_REMOVED lines=28> */
[----:B------:R-:W-:Y:S02]  /*48d0*/  UMOV UR7, 0x40004040 ;  /* 0x4000404000077882 */ /* 0x000fe40000000000 */
[----:B------:R2:W-:Y:S01]  /*48e0*/  UTCHMMA tmem[UR23], gdesc[UR6], tmem[UR24], tmem[UR40], idesc[UR41], UPT ;  /* 0x00ff2806170079ea */ /* 0x0005e2000b800018 */
[----:B------:R-:W-:Y:S05]  /*48f0*/  BRA.U UP5, `(.L_x_75) ;  /* 0x0000000105047547 */ /* 0x000fea000b800000 */
[----:B--2---:R-:W-:Y:S05]  /*4900*/  BPT.TRAP 0x1 ;  /* 0x000000040000795c */ /* 0x004fea0000300000 */
.L_x_75:
[----:B--2---:R-:W-:Y:S02]  /*4910*/  UIADD3 UR4, UPT, UPT, UR22, 0x38090, URZ ;  /* 0x0003809016047890 */ /* 0x004fe4000fffe0ff */
[----:B------:R-:W-:Y:S01]  /*4920*/  ULOP3.LUT UR5, UR59, 0x1, URZ, 0x3c, !UPT ;  /* 0x000000013b057892 */ /* 0x000fe2000f8e3cff */
[----:B------:R-:W-:Y:S01]  /*4930*/  UMOV UR36, 0x1 ;  /* 0x0000000100247882 */ /* 0x000fe20000000000 */
[----:B------:R-:W-:Y:S05]  /*4940*/  UMOV UR53, UR46 ;  /* 0x0000002e00357c82 */ /* 0x000fea0008000000 */
[----:B------:R3:W-:Y:S01]  /*4950*/  UTCBAR [UR4], URZ ;  /* 0x000000ff040073e9 */ /* 0x0007e200080000ff */
[----:B------:R-:W-:Y:S05]  /*4960*/  BRA.U UP2, `(.L_x_76) ;  /* 0xffffffe502a07547 */ /* 0x000fea000b83ffff */
.L_x_57:
[----:B------:R-:W-:Y:S04]  /*4970*/  BSSY.RECONVERGENT B0, `(.L_x_77) ;  /* 0x0000003000007945 */ /* 0x000fe80003800200 */
[----:B------:R-:W-:Y:S05]  /*4980*/  @!P4 BRA `(.L_x_78) ;  /* 0x000000000004c947 */ /* 0x000fea0003800000 */
[----:B--23--:R-:W-:Y:S05]  /*4990*/  BPT.TRAP 0x1 ;  /* 0x000000040000795c */ /* 0x00cfea0000300000 */
.L_x_78:
[----:B--23--:R-:W-:Y:S05]  /*49a0*/  BSYNC.RECONVERGENT B0 ;  /* 0x0000000000007941 */ /* 0x00cfea0003800200 */
.L_x_77:
[----:B------:R-:W-:Y:S01]  /*49b0*/  UIADD3 UR4, UPT, UPT, UR22, 0x38010, URZ ;  /* 0x0003801016047890 */ /* 0x000fe2000fffe0ff */
[----:B------:R-:W-:Y:S08]  /*49c0*/  BSSY.RECONVERGENT B0, `(.L_x_79) ;  /* 0x0000004000007945 */ /* 0x000ff00003800200 */
[----:B------:R2:W-:Y:S01]  /*49d0*/  UTCBAR [UR4], URZ ;  /* 0x000000ff040073e9 */ /* 0x0005e200080000ff */
[----:B------:R-:W-:Y:S05]  /*49e0*/  @!P4 BRA `(.L_x_80) ;  /* 0x000000000004c947 */ /* 0x000fea0003800000 */
[----:B--2---:R-:W-:Y:S05]  /*49f0*/  BPT.TRAP 0x1 ;  /* 0x000000040000795c */ /* 0x004fea0000300000 */
.L_x_80:
[----:B--2---:R-:W-:Y:S05]  /*4a00*/  BSYNC.RECONVERGENT B0 ;  /* 0x0000000000007941 */ /* 0x004fea0003800200 */
.L_x_79:
[----:B------:R-:W-:-:S09]  /*4a10*/  UIADD3 UR4, UPT, UPT, UR22, 0x38018, URZ ;  /* 0x0003801816047890 */ /* 0x000fd2000fffe0ff */
[----:B------:R2:W-:Y:S01]  /*4a20*/  UTCBAR [UR4], URZ ;  /* 0x000000ff040073e9 */ /* 0x0005e200080000ff */
[----:B------:R-:W-:Y:S05]  /*4a30*/  BRA.U UP5, `(.L_x_81) ;  /* 0x0000000105047547 */ /* 0x000fea000b800000 */
[----:B--2---:R-:W-:Y:S05]  /*4a40*/  BPT.TRAP 0x1 ;  /* 0x000000040000795c */ /* 0x004fea0000300000 */
.L_x_81:
[----:B------:R-:W-:-:S04]  /*4a50*/  MOV R3, UR58 ;  /* 0x0000003a00037c02 */ /* 0x000fc80008000f00 */
[----:B------:R-:W-:-:S04]  /*4a60*/  SHF.L.U32 R3, R3, 0x1f, RZ ;  /* 0x0000001f03037819 */ /* 0x000fc800000006ff */
[----:B------:R-:W3:Y:S02]  /*4a70*/  SYNCS.PHASECHK.TRANS64.TRYWAIT P0, [UR22+0x380a8], R3 ;  /* 0x0380a803ff0075a7 */ /* 0x000ee40008001116 */
[----:B---3--:R-:W-:Y:S05]  /*4a80*/  @!P0 BRA `(.L_x_82) ;  /* 0x0000017c00888947 */ /* 0x008fea0003800000 */
.L_x_431:
[----:B------:R-:W-:Y:S05]  /*4a90*/  BRA.U UP3, `(.L_x_83) ;  /* 0x0000000103047547 */ /* 0x000fea000b800000 */
[----:B--2---:R-:W-:Y:S05]  /*4aa0*/  BPT.TRAP 0x1 ;  /* 0x000000040000795c */ /* 0x004fea0000300000 */
.L_x_83:
[----:B-1----:R-:W-:Y:S02]  /*4ab0*/  IMAD.U32 R5, RZ, RZ, UR5 ;  /* 0x00000005ff057e24 */ /* 0x002fe4000f8e00ff */
[----:B------:R-:W-:Y:S02]  /*4ac0*/  HFMA2 R4, -RZ, RZ, 0, 9.5367431640625e-06 ;  /* 0x000000a0ff047431 */ /* 0x000fe400000001ff */
[----:B---3--:R-:W-:Y:S01]  /*4ad0*/  IMAD.MOV.U32 R3, RZ, RZ, 0x180 ;  /* 0x00000180ff037424 */ /* 0x008fe200078e00ff */
[----:B------:R-:W-:-:S04]  /*4ae0*/  SHF.L.U32 R5, R5, 0x1f, RZ ;  /* 0x0000001f05057819 */ /* 0x000fc800000006ff */
[----:B------:R-:W1:Y:S02]  /*4af0*/  SYNCS.PHASECHK.TRANS64.TRYWAIT P0, [UR22+0x38068], R5 ;  /* 0x03806805ff0075a7 */ /* 0x000e640008001116 */
[----:B-1----:R-:W-:Y:S05]  /*4b00*/  @!P0 BRA `(.L_x_84) ;  /* 0x0000017c00808947 */ /* 0x002fea0003800000 */
.L_x_433:
[----:B------:R-:W-:Y:S01]  /*4b10*/  IMAD.MOV.U32 R2, RZ, RZ, 0xa8 ;  /* 0x000000a8ff027424 */ /* 0x000fe200078e00ff */
[----:B------:R-:W-:Y:S01]  /*4b20*/  R2UR UR37, R4 ;  /* 0x00000000042572ca */ /* 0x000fe200000e0000 */
        /* <DEDUP_REMOVED lines=8> */
[----:B------:R-:W-:Y:S01]  /*4bb0*/  IMAD.MOV.U32 R4, RZ, RZ, 0xc0 ;  /* 0x000000c0ff047424 */ /* 0x000fe200078e00ff */
[----:B------:R-:W-:Y:S01]  /*4bc0*/  R2UR UR30, R2 ;  /* 0x00000000021e72ca */ /* 0x000fe200000e0000 */
[----:B------:R-:W-:Y:S01]  /*4bd0*/  IMAD.MOV.U32 R2, RZ, RZ, 0xc8 ;  /* 0x000000c8ff027424 */ /* 0x000fe200078e00ff */
[----:B--2---:R-:W-:Y:S01]  /*4be0*/  ULEA UR4, UR46, UR56, 0xb ;  /* 0x000000382e047291 */ /* 0x004fe2000f8e58ff */
[C---:B------:R-:W-:Y:S01]  /*4bf0*/  R2UR UR33, R3.reuse ;  /* 0x00000000032172ca */ /* 0x040fe200000e0000 */
[----:B------:R-:W-:Y:S01]  /*4c00*/  UISETP.NE.U32.AND UP0, UPT, UR36, URZ, UPT ;  /* 0x000000ff2400728c */ /* 0x000fe2000bf05070 */
[----:B------:R-:W-:Y:S01]  /*4c10*/  R2UR UR31, R0 ;  /* 0x00000000001f72ca */ /* 0x000fe200000e0000 */
[----:B------:R-:W-:Y:S01]  /*4c20*/  UIADD3 UR18, UPT, UPT, UR4, 0x80, URZ ;  /* 0x0000008004127890 */ /* 0x000fe2000fffe0ff */
[----:B------:R-:W-:Y:S01]  /*4c30*/  R2UR UR26, R2 ;  /* 0x00000000021a72ca */ /* 0x000fe200000e0000 */
[----:B------:R-:W-:Y:S01]  /*4c40*/  IMAD.MOV.U32 R2, RZ, RZ, 0xd0 ;  /* 0x000000d0ff027424 */ /* 0x000fe200078e00ff */
[----:B------:R-:W-:Y:S01]  /*4c50*/  R2UR UR28, R4 ;  /* 0x00000000041c72ca */ /* 0x000fe200000e0000 */
[----:B------:R-:W-:Y:S01]  /*4c60*/  UIADD3 UR16, UPT, UPT, UR4, 0x100, URZ ;  /* 0x0000010004107890 */ /* 0x000fe2000fffe0ff */
[----:B------:R-:W-:Y:S01]  /*4c70*/  R2UR UR29, R3 ;  /* 0x00000000031d72ca */ /* 0x000fe200000e0000 */
[----:B------:R-:W-:Y:S01]  /*4c80*/  UIADD3 UR14, UPT, UPT, UR4, 0x180, URZ ;  /* 0x00000180040e7890 */ /* 0x000fe2000fffe0ff */
[----:B------:R-:W-:Y:S01]  /*4c90*/  R2UR UR24, R2 ;  /* 0x00000000021872ca */ /* 0x000fe200000e0000 */
[----:B------:R-:W-:Y:S01]  /*4ca0*/  IMAD.MOV.U32 R2, RZ, RZ, 0xd8 ;  /* 0x000000d8ff027424 */ /* 0x000fe200078e00ff */
[C---:B------:R-:W-:Y:S01]  /*4cb0*/  R2UR UR27, R0.reuse ;  /* 0x00000000001b72ca */ /* 0x040fe200000e0000 */
[----:B------:R-:W-:Y:S01]  /*4cc0*/  UIADD3 UR12, UPT, UPT, UR4, 0x200, URZ ;  /* 0x00000200040c7890 */ /* 0x000fe2000fffe0ff */
[----:B------:R-:W-:Y:S01]  /*4cd0*/  R2UR UR25, R0 ;  /* 0x00000000001972ca */ /* 0x000fe200000e0000 */
[----:B------:R-:W-:Y:S01]  /*4ce0*/  UIADD3 UR10, UPT, UPT, UR4, 0x280, URZ ;  /* 0x00000280040a7890 */ /* 0x000fe2000fffe0ff */
[----:B------:R-:W-:Y:S01]  /*4cf0*/  R2UR UR20, R2 ;  /* 0x00000000021472ca */ /* 0x000fe200000e0000 */
[----:B------:R-:W-:Y:S01]  /*4d00*/  UIADD3 UR8, UPT, UPT, UR4, 0x300, URZ ;  /* 0x0000030004087890 */ /* 0x000fe2000fffe0ff */
[----:B------:R-:W-:Y:S01]  /*4d10*/  R2UR UR23, R0 ;  /* 0x00000000001772ca */ /* 0x000fe200000e0000 */
[----:B------:R-:W-:Y:S01]  /*4d20*/  UMOV UR64, 0x0 ;  /* 0x0000000000407882 */ /* 0x000fe20000000000 */
[----:B------:R-:W-:Y:S01]  /*4d30*/  UMOV UR65, 0x8210490 ;  /* 0x0821049000417882 */ /* 0x000fe20000000000 */
[----:B------:R-:W-:Y:S01]  /*4d40*/  UMOV UR5, 0x40004040 ;  /* 0x4000404000057882 */ /* 0x000fe20000000000 */
[----:B------:R-:W-:Y:S01]  /*4d50*/  UIADD3 UR6, UPT, UPT, UR4, 0x380, URZ ;  /* 0x0000038004067890 */ /* 0x000fe2000fffe0ff */
[----:B------:R1:W-:Y:S01]  /*4d60*/  UTCHMMA tmem[UR37], gdesc[UR4], tmem[UR38], tmem[UR64], idesc[UR65], UP0 ;  /* 0x00ff4004250079ea */ /* 0x0003e20008000026 */
        /* <DEDUP_REMOVED lines=29> */
[----:B-1----:R-:W-:Y:S05]  /*4f40*/  BPT.TRAP 0x1 ;  /* 0x000000040000795c */ /* 0x002fea0000300000 */
.L_x_85:
[----:B-1----:R-:W-:-:S09]  /*4f50*/  UIADD3 UR4, UPT, UPT, UR22, 0x38098, URZ ;  /* 0x0003809816047890 */ /* 0x002fd2000fffe0ff */
[----:B------:R1:W-:Y:S01]  /*4f60*/  UTCBAR [UR4], URZ ;  /* 0x000000ff040073e9 */ /* 0x0003e200080000ff */
[----:B------:R-:W-:Y:S05]  /*4f70*/  BRA.U !UP1, `(.L_x_86) ;  /* 0x0000000109047547 */ /* 0x000fea000b800000 */
[----:B-1----:R-:W-:Y:S05]  /*4f80*/  BPT.TRAP 0x1 ;  /* 0x000000040000795c */ /* 0x002fea0000300000 */
.L_x_86:
[----:B-1----:R-:W-:-:S04]  /*4f90*/  ULEA UR4, UR57, UR22, 0x3 ;  /* 0x0000001639047291 */ /* 0x002fc8000f8e18ff */
[----:B------:R-:W-:-:S09]  /*4fa0*/  UIADD3 UR4, UPT, UPT, UR4, 0x38038, URZ ;  /* 0x0003803804047890 */ /* 0x000fd2000fffe0ff */
[----:B------:R1:W-:Y:S01]  /*4fb0*/  UTCBAR [UR4], URZ ;  /* 0x000000ff040073e9 */ /* 0x0003e200080000ff */
[----:B------:R-:W-:Y:S05]  /*4fc0*/  BRA.U UP4, `(.L_x_87) ;  /* 0x0000000104047547 */ /* 0x000fea000b800000 */
[----:B-1----:R-:W-:Y:S05]  /*4fd0*/  BPT.TRAP 0x1 ;  /* 0x000000040000795c */ /* 0x002fea0000300000 */
.L_x_87:
[----:B-1----:R-:W-:-:S09]  /*4fe0*/  UIADD3 UR4, UPT, UPT, UR22, 0x38050, URZ ;  /* 0x0003805016047890 */ /* 0x002fd2000fffe0ff */
[----:B------:R1:W-:Y:S01]  /*4ff0*/  UTCBAR [UR4], URZ ;  /* 0x000000ff040073e9 */ /* 0x0003e200080000ff */
[----:B------:R-:W-:Y:S05]  /*5000*/  BRA.U UP3, `(.L_x_88) ;  /* 0x0000000103047547 */ /* 0x000fea000b800000 */
[----:B-1----:R-:W-:Y:S05]  /*5010*/  BPT.TRAP 0x1 ;  /* 0x000000040000795c */ /* 0x002fea0000300000 */
.L_x_88:
[----:B-1----:R-:W-:Y:S01]  /*5020*/  UIADD3 UR4, UPT, UPT, UR22, 0x38060, URZ ;  /* 0x0003806016047890 */ /* 0x002fe2000fffe0ff */
[----:B------:R-:W-:Y:S01]  /*5030*/  LOP3.LUT R7, R7, 0x1, RZ, 0x3c, !PT ;  /* 0x0000000107077812 */ /* 0x000fe200078e3cff */
[----:B------:R-:W-:Y:S02]  /*5040*/  UIADD3 UR60, UPT, UPT, UR62, 0x2, URZ ;  /* 0x000000023e3c7890 */ /* 0x000fe4000fffe0ff */
[----:B------:R-:W-:-:S05]  /*5050*/  ULOP3.LUT UR58, UR58, 0x1, URZ, 0x3c, !UPT ;  /* 0x000000013a3a7892 */ /* 0x000fca000f8e3cff */
[----:B------:R2:W-:Y:S01]  /*5060*/  UTCBAR [UR4], URZ ;  /* 0x000000ff040073e9 */ /* 0x0005e200080000ff */
[----:B------:R-:W-:-:S06]  /*5070*/  NOP ;  /* 0x0000000000007918 */ /* 0x000fcc0000000000 */
.L_x_29:
[----:B--2---:R-:W2:Y:S01]  /*5080*/  LDCU UR4, c[0x0][0x370] ;  /* 0x00006e00ff0477ac */ /* 0x004ea20008000800 */
[----:B------:R-:W-:Y:S01]  /*5090*/  R2UR UR6, R11 ;  /* 0x000000000b0672ca */ /* 0x000fe200000e0000 */
[----:B------:R-:W3:-:S12]  /*50a0*/  LDCU UR5, c[0x0][0x900] ;  /* 0x00012000ff0577ac */ /* 0x000ed80008000800 */
[----:B--2---:R-:W-:-:S04]  /*50b0*/  UIADD3 UR6, UPT, UPT, UR4, UR6, URZ ;  /* 0x0000000604067290 */ /* 0x004fc8000fffe0ff */
[----:B---3--:R-:W-:Y:S02]  /*50c0*/  UISETP.GE.AND UP0, UPT, UR6, UR5, UPT ;  /* 0x000000050600728c */ /* 0x008fe4000bf06270 */
[----:B------:R-:W-:-:S07]  /*50d0*/  MOV R11, UR6 ;  /* 0x00000006000b7c02 */ /* 0x000fce0008000f00 */
[----:B------:R-:W-:Y:S05]  /*50e0*/  BRA.U !UP0, `(.L_x_89) ;  /* 0xffffffc908047547 */ /* 0x000fea000b83ffff */
[----:B------:R-:W-:Y:S05]  /*50f0*/  EXIT ;  /* 0x000000000000794d */ /* 0x000fea0003800000 */
.L_x_28:
[----:B------:R-:W-:-:S08]  /*5100*/  NOP ;  /* 0x0000000000007918 */ /* 0x000fd00000000000 */
[----:B------:R-:W1:-:S00]  /*5110*/  USETMAXREG.DEALLOC.CTAPOOL 0x60 ;  /* 0x00000060000079c8 */ /* 0x000e4000080e0500 */
[----:B-1----:R-:W1:Y:S01]  /*5120*/  LDC R0, c[0x0][0x900] ;  /* 0x00024000ff007b82 */ /* 0x002e620000000800 */
[----:B------:R-:W-:Y:S02]  /*5130*/  MOV R57, UR8 ;  /* 0x0000000800397c02 */ /* 0x000fe40008000f00 */
[----:B-1----:R-:W-:-:S13]  /*5140*/  ISETP.LE.AND P0, PT, R0, UR8, PT ;  /* 0x0000000800007c0c */ /* 0x002fda000bf03270 */
[----:B------:R-:W-:Y:S05]  /*5150*/  @P0 EXIT ;  /* 0x000000000000094d */ /* 0x000fea0003800000 */
[----:B------:R-:W1:Y:S01]  /*5160*/  S2UR UR5, SR_CTAID.Z ;  /* 0x00000000000579c3 */ /* 0x000e620000002700 */
[----:B------:R-:W-:Y:S01]  /*5170*/  LOP3.LUT P0, RZ, R3, 0x7f, RZ, 0xc0, !PT ;  /* 0x0000007f03ff7812 */ /* 0x000fe2000780c0ff */
[----:B------:R-:W-:Y:S01]  /*5180*/  HFMA2 R62, -RZ, RZ, 0, 0 ;  /* 0x00000000ff3e7431 */ /* 0x000fe200000001ff */
[----:B------:R-:W-:Y:S01]  /*5190*/  BSSY B8, `(.L_x_90) ;  /* 0x0000ca9000087945 */ /* 0x000fe20003800000 */
[----:B------:R-:W-:Y:S01]  /*51a0*/  IMAD.MOV.U32 R56, RZ, RZ, 0x1 ;  /* 0x00000001ff387424 */ /* 0x000fe200078e00ff */
[----:B------:R-:W-:Y:S01]  /*51b0*/  MOV R23, RZ ;  /* 0x000000ff00177202 */ /* 0x000fe20000000f00 */
[----:B------:R-:W2:Y:S02]  /*51c0*/  LDCU.64 UR44, c[0x0][0x358] ;  /* 0x00006b00ff2c77ac */ /* 0x000ea40008000a00 */
[----:B------:R-:W1:Y:S01]  /*51d0*/  LDC R2, c[0x0][0x370] ;  /* 0x0000dc00ff027b82 */ /* 0x000e620000000800 */
[----:B------:R-:W3:Y:S01]  /*51e0*/  LDCU UR4, c[0x0][0x374] ;  /* 0x00006e80ff0477ac */ /* 0x000ee20008000800 */
[----:B------:R-:W-:Y:S01]  /*51f0*/  UMOV UR36, URZ ;  /* 0x000000ff00247c82 */ /* 0x000fe20008000000 */
[----:B------:R-:W-:-:S05]  /*5200*/  UMOV UR38, URZ ;  /* 0x000000ff00267c82 */ /* 0x000fca0008000000 */
[----:B------:R-:W4:Y:S01]  /*5210*/  S2UR UR6, SR_CTAID.Y ;  /* 0x00000000000679c3 */ /* 0x000f220000002600 */
[----:B-1----:R-:W-:-:S04]  /*5220*/  IMAD R0, R2, UR5, RZ ;  /* 0x0000000502007c24 */ /* 0x002fc8000f8e02ff */
[----:B------:R-:W-:Y:S02]  /*5230*/  IMAD.MOV R0, RZ, RZ, -R0 ;  /* 0x000000ffff007224 */ /* 0x000fe400078e0a00 */
[----:B----4-:R-:W-:Y:S02]  /*5240*/  IMAD R2, R2, UR6, R57 ;  /* 0x0000000602027c24 */ /* 0x010fe4000f8e0239 */
[----:B---3--:R-:W-:-:S05]  /*5250*/  IMAD R5, R0, UR4, RZ ;  /* 0x0000000400057c24 */ /* 0x008fca000f8e02ff */
[----:B------:R-:W-:-:S04]  /*5260*/  ISETP.NE.OR P0, PT, R2, R5, P0 ;  /* 0x000000050200720c */ /* 0x000fc80000705670 */
[----:B--2---:R-:W-:-:S09]  /*5270*/  P2R R58, PR, RZ, 0x1 ;  /* 0x00000001ff3a7803 */ /* 0x004fd20000000000 */
.L_x_258:
[----:B------:R-:W-:Y:S05]  /*5280*/  YIELD ;  /* 0x0000000000007946 */ /* 0x000fea0003800000 */
[----:B-1----:R-:W1:Y:S01]  /*5290*/  LDC R6, c[0x0][0x904] ;  /* 0x00024100ff067b82 */ /* 0x002e620000000800 */
[----:B------:R-:W2:Y:S01]  /*52a0*/  LDCU.64 UR4, c[0x0][0x908] ;  /* 0x00012100ff0477ac */ /* 0x000ea20008000a00 */
[----:B------:R-:W-:Y:S01]  /*52b0*/  BSSY B7, `(.L_x_91) ;  /* 0x0000c91000077945 */ /* 0x000fe20003800000 */
[----:B---3--:R-:W3:Y:S05]  /*52c0*/  LDCU.64 UR6, c[0x0][0x920] ;  /* 0x00012400ff0677ac */ /* 0x008eea0008000a00 */
[----:B----4-:R-:W4:Y:S08]  /*52d0*/  LDC.64 R4, c[0x0][0x918] ;  /* 0x00024600ff047b82 */ /* 0x010f300000000a00 */
[----:B------:R-:W5:Y:S01]  /*52e0*/  LDC.64 R2, c[0x0][0x910] ;  /* 0x00024400ff027b82 */ /* 0x000f620000000a00 */
[----:B--2---:R-:W-:Y:S01]  /*52f0*/  IMAD.HI.U32 R22, R57, UR4, RZ ;  /* 0x0000000439167c27 */ /* 0x004fe2000f8e00ff */
[----:B------:R-:W2:Y:S04]  /*5300*/  LDCU UR4, c[0x0][0x380] ;  /* 0x00007000ff0477ac */ /* 0x000ea80008000800 */
[----:B------:R-:W-:-:S02]  /*5310*/  SHF.R.U32.HI R22, RZ, UR5, R22 ;  /* 0x00000005ff167c19 */ /* 0x000fc40008011616 */
[----:B-1----:R-:W-:-:S04]  /*5320*/  ISETP.NE.AND P0, PT, R6, 0x1, PT ;  /* 0x000000010600780c */ /* 0x002fc80003f05270 */
[----:B------:R-:W-:Y:S02]  /*5330*/  SEL R22, R57, R22, !P0 ;  /* 0x0000001639167207 */ /* 0x000fe40004000000 */
[----:B----4-:R-:W-:-:S03]  /*5340*/  ISETP.NE.AND P0, PT, R5, 0x1, PT ;  /* 0x000000010500780c */ /* 0x010fc60003f05270 */
[----:B---3--:R-:W-:-:S05]  /*5350*/  IMAD.HI.U32 R7, R22, UR6, RZ ;  /* 0x0000000616077c27 */ /* 0x008fca000f8e00ff */
[----:B------:R-:W-:-:S04]  /*5360*/  SHF.R.U32.HI R7, RZ, UR7, R7 ;  /* 0x00000007ff077c19 */ /* 0x000fc80008011607 */
[----:B------:R-:W-:Y:S01]  /*5370*/  SEL R0, R22, R7, !P0 ;  /* 0x0000000716007207 */ /* 0x000fe20004000000 */
[----:B------:R-:W-:Y:S01]  /*5380*/  IMAD.MOV R7, RZ, RZ, -R22 ;  /* 0x000000ffff077224 */ /* 0x000fe200078e0a16 */
[----:B-----5:R-:W-:-:S03]  /*5390*/  ISETP.NE.AND P0, PT, R2, 0x1, PT ;  /* 0x000000010200780c */ /* 0x020fc60003f05270 */
[----:B------:R-:W-:-:S04]  /*53a0*/  IMAD.HI.U32 R3, R0, R3, RZ ;  /* 0x0000000300037227 */ /* 0x000fc800078e00ff */
[----:B------:R-:W-:Y:S01]  /*53b0*/  IMAD R7, R6, R7, R57 ;  /* 0x0000000706077224 */ /* 0x000fe200078e0239 */
[----:B------:R-:W-:Y:S01]  /*53c0*/  SHF.R.U32.HI R3, RZ, R4, R3 ;  /* 0x00000004ff037219 */ /* 0x000fe20000011603 */
[----:B------:R-:W-:Y:S02]  /*53d0*/  IMAD.MOV R4, RZ, RZ, -R0 ;  /* 0x000000ffff047224 */ /* 0x000fe400078e0a00 */
[----:B------:R-:W-:Y:S01]  /*53e0*/  IMAD.SHL.U32 R7, R7, 0x100, RZ ;  /* 0x0000010007077824 */ /* 0x000fe200078e00ff */
[----:B------:R-:W-:Y:S01]  /*53f0*/  SEL R3, R0, R3, !P0 ;  /* 0x0000000300037207 */ /* 0x000fe20004000000 */
[----:B------:R-:W-:-:S03]  /*5400*/  IMAD R22, R5, R4, R22 ;  /* 0x0000000405167224 */ /* 0x000fc600078e0216 */
[----:B--2---:R-:W-:Y:S01]  /*5410*/  ISETP.GE.AND P0, PT, R7, UR4, PT ;  /* 0x0000000407007c0c */ /* 0x004fe2000bf06270 */
[----:B------:R-:W-:-:S04]  /*5420*/  IMAD.MOV R3, RZ, RZ, -R3 ;  /* 0x000000ffff037224 */ /* 0x000fc800078e0a03 */
[----:B------:R-:W-:-:S08]  /*5430*/  IMAD R2, R2, R3, R0 ;  /* 0x0000000302027224 */ /* 0x000fd000078e0200 */
[----:B------:R-:W-:Y:S05]  /*5440*/  @P0 BRA `(.L_x_92) ;  /* 0x000000c400dc0947 */ /* 0x000fea0003800000 */
[----:B------:R-:W1:Y:S02]  /*5450*/  LDC R4, c[0x0][0x384] ;  /* 0x0000e100ff047b82 */ /* 0x000e640000000800 */
[----:B-1----:R-:W-:-:S13]  /*5460*/  ISETP.NE.AND P0, PT, R4, RZ, PT ;  /* 0x000000ff0400720c */ /* 0x002fda0003f05270 */
[----:B------:R-:W-:Y:S05]  /*5470*/  @P0 BRA `(.L_x_93) ;  /* 0x0000005800480947 */ /* 0x000fea0003800000 */
[----:B------:R-:W-:-:S09]  /*5480*/  UISETP.NE.AND UP0, UPT, UR37, URZ, UPT ;  /* 0x000000ff2500728c */ /* 0x000fd2000bf05270 */
[----:B------:R-:W-:Y:S05]  /*5490*/  BRA.U UP0, `(.L_x_94) ;  /* 0x0000000100047547 */ /* 0x000fea000b800000 */
[----:B------:R-:W-:Y:S05]  /*54a0*/  BPT.TRAP 0x1 ;  /* 0x000000040000795c */ /* 0x000fea0000300000 */
.L_x_94:
[----:B------:R-:W1:Y:S01]  /*54b0*/  S2R R16, SR_CgaCtaId ;  /* 0x0000000000107919 */ /* 0x000e620000008800 */
[----:B------:R-:W-:Y:S01]  /*54c0*/  MOV R5, 0x400 ;  /* 0x0000040000057802 */ /* 0x000fe20000000f00 */
[----:B------:R-:W-:Y:S01]  /*54d0*/  BSSY B0, `(.L_x_95) ;  /* 0x0000005000007945 */ /* 0x000fe20003800000 */
[----:B------:R-:W-:Y:S02]  /*54e0*/  SHF.L.U32 R3, R56, 0x1f, RZ ;  /* 0x0000001f38037819 */ /* 0x000fe400000006ff */
[----:B-1----:R-:W-:-:S04]  /*54f0*/  LEA R16, R16, R5, 0x18 ;  /* 0x0000000510107211 */ /* 0x002fc800078ec0ff */
[----:B------:R-:W1:Y:S02]  /*5500*/  SYNCS.PHASECHK.TRANS64.TRYWAIT P0, [R16+URZ+0x380c0], R3 ;  /* 0x0380c003100075a7 */ /* 0x000e6400080011ff */
[----:B-1----:R-:W-:Y:S05]  /*5510*/  @!P0 BRA `(.L_x_96) ;  /* 0x0000017400148947 */ /* 0x002fea0003800000 */
.L_x_434:
[----:B------:R-:W-:Y:S05]  /*5520*/  BSYNC B0 ;  /* 0x0000000000007941 */ /* 0x000fea0003800000 */
.L_x_95:
[----:B------:R-:W-:Y:S01]  /*5530*/  ISETP.NE.AND P0, PT, R58, RZ, PT ;  /* 0x000000ff3a00720c */ /* 0x000fe20003f05270 */
[----:B------:R-:W-:-:S12]  /*5540*/  BSSY.RECONVERGENT B6, `(.L_x_97) ;  /* 0x0000233000067945 */ /* 0x000fd80003800200 */
[----:B------:R-:W-:Y:S05]  /*5550*/  @P0 BRA `(.L_x_98) ;  /* 0x0000002000c40947 */ /* 0x000fea0003800000 */
[----:B------:R-:W2:Y:S01]  /*5560*/  LDC.64 R10, c[0x4][0xa0] ;  /* 0x01002800ff0a7b82 */ /* 0x000ea20000000a00 */
[----:B------:R-:W-:Y:S01]  /*5570*/  MOV R17, 0x0 ;  /* 0x0000000000117802 */ /* 0x000fe20000000f00 */
[----:B------:R-:W3:Y:S01]  /*5580*/  LDCU.64 UR4, c[0x4][0xd0] ;  /* 0x01001a00ff0477ac */ /* 0x000ee20008000a00 */
[----:B------:R-:W-:Y:S02]  /*5590*/  MOV R6, UR41 ;  /* 0x0000002900067c02 */ /* 0x000fe40008000f00 */
[----:B------:R-:W-:-:S03]  /*55a0*/  MOV R7, UR40 ;  /* 0x0000002800077c02 */ /* 0x000fc60008000f00 */
[----:B------:R4:W1:Y:S01]  /*55b0*/  LDC.64 R8, c[0x4][R17] ;  /* 0x0100000011087b82 */ /* 0x0008620000000a00 */
[----:B---3--:R-:W-:Y:S02]  /*55c0*/  IMAD.U32 R4, RZ, RZ, UR4 ;  /* 0x00000004ff047e24 */ /* 0x008fe4000f8e00ff */
[----:B------:R-:W-:Y:S01]  /*55d0*/  IMAD.U32 R5, RZ, RZ, UR5 ;  /* 0x00000005ff057e24 */ /* 0x000fe2000f8e00ff */
[----:B--2---:R4:W-:Y:S04]  /*55e0*/  STL.64 [R1], R10 ;  /* 0x0000000a01007387 */ /* 0x0049e80000100a00 */
[----:B------:R-:W-:-:S07]  /*55f0*/  LEPC R20, `(.L_x_99) ;  /* 0x000000001014794e */ /* 0x000fce0000000000 */
[----:B-1--4-:R-:W-:Y:S05]  /*5600*/  CALL.ABS.NOINC R8 ;  /* 0x0000000008007343 */ /* 0x012fea0003c00000 */
.L_x_99:
[----:B------:R-:W-:Y:S01]  /*5610*/  IMAD.MOV.U32 R8, RZ, RZ, 0x3 ;  /* 0x00000003ff087424 */ /* 0x000fe200078e00ff */
[----:B------:R1:W2:Y:S01]  /*5620*/  LDC.64 R10, c[0x4][R17] ;  /* 0x01000000110a7b82 */ /* 0x0002a20000000a00 */
[----:B------:R-:W-:Y:S01]  /*5630*/  IMAD.MOV.U32 R9, RZ, RZ, 0x4 ;  /* 0x00000004ff097424 */ /* 0x000fe200078e00ff */
[----:B------:R-:W3:Y:S01]  /*5640*/  LDCU.64 UR4, c[0x4][0xe8] ;  /* 0x01001d00ff0477ac */ /* 0x000ee20008000a00 */
[----:B------:R-:W-:Y:S01]  /*5650*/  MOV R6, UR41 ;  /* 0x0000002900067c02 */ /* 0x000fe20008000f00 */
[----:B------:R1:W-:Y:S01]  /*5660*/  STL [R1+0x8], R8 ;  /* 0x0000080801007387 */ /* 0x0003e20000100800 */
[----:B------:R-:W-:-:S03]  /*5670*/  MOV R7, UR40 ;  /* 0x0000002800077c02 */ /* 0x000fc60008000f00 */
[----:B------:R1:W-:Y:S01]  /*5680*/  STL.64 [R1], R8 ;  /* 0x0000000801007387 */ /* 0x0003e20000100a00 */
[----:B---3--:R-:W-:Y:S01]  /*5690*/  MOV R4, UR4 ;  /* 0x0000000400047c02 */ /* 0x008fe20008000f00 */
[----:B------:R-:W-:Y:S02]  /*56a0*/  IMAD.U32 R5, RZ, RZ, UR5 ;  /* 0x00000005ff057e24 */ /* 0x000fe4000f8e00ff */
[----:B------:R-:W-:-:S07]  /*56b0*/  LEPC R20, `(.L_x_100) ;  /* 0x000000001014794e */ /* 0x000fce0000000000 */
[----:B-12---:R-:W-:Y:S05]  /*56c0*/  CALL.ABS.NOINC R10 ;  /* 0x000000000a007343 */ /* 0x006fea0003c00000 */
.L_x_100:
[----:B------:R1:W2:Y:S01]  /*56d0*/  LDC.64 R8, c[0x4][R17] ;  /* 0x0100000011087b82 */ /* 0x0002a20000000a00 */
[----:B------:R-:W3:Y:S01]  /*56e0*/  LDCU.64 UR4, c[0x4][0xe0] ;  /* 0x01001c00ff0477ac */ /* 0x000ee20008000a00 */
[----:B------:R-:W-:Y:S01]  /*56f0*/  CS2R R6, SRZ ;  /* 0x0000000000067805 */ /* 0x000fe2000001ff00 */
[----:B---3--:R-:W-:Y:S01]  /*5700*/  IMAD.U32 R4, RZ, RZ, UR4 ;  /* 0x00000004ff047e24 */ /* 0x008fe2000f8e00ff */
[----:B------:R-:W-:-:S04]  /*5710*/  MOV R5, UR5 ;  /* 0x0000000500057c02 */ /* 0x000fc80008000f00 */
[----:B------:R-:W-:-:S07]  /*5720*/  LEPC R20, `(.L_x_101) ;  /* 0x000000001014794e */ /* 0x000fce0000000000 */
[----:B-12---:R-:W-:Y:S05]  /*5730*/  CALL.ABS.NOINC R8 ;  /* 0x0000000008007343 */ /* 0x006fea0003c00000 */
.L_x_101:
[----:B------:R1:W2:Y:S01]  /*5740*/  LDC.64 R8, c[0x4][R17] ;  /* 0x0100000011087b82 */ /* 0x0002a20000000a00 */
[----:B------:R-:W3:Y:S01]  /*5750*/  LDCU.64 UR4, c[0x4][0xf0] ;  /* 0x01001e00ff0477ac */ /* 0x000ee20008000a00 */
[----:B------:R-:W-:Y:S01]  /*5760*/  CS2R R6, SRZ ;  /* 0x0000000000067805 */ /* 0x000fe2000001ff00 */
[----:B---3--:R-:W-:Y:S01]  /*5770*/  IMAD.U32 R4, RZ, RZ, UR4 ;  /* 0x00000004ff047e24 */ /* 0x008fe2000f8e00ff */
[----:B------:R-:W-:-:S04]  /*5780*/  MOV R5, UR5 ;  /* 0x0000000500057c02 */ /* 0x000fc80008000f00 */
[----:B------:R-:W-:-:S07]  /*5790*/  LEPC R20, `(.L_x_102) ;  /* 0x000000001014794e */ /* 0x000fce0000000000 */
[----:B-12---:R-:W-:Y:S05]  /*57a0*/  CALL.ABS.NOINC R8 ;  /* 0x0000000008007343 */ /* 0x006fea0003c00000 */
.L_x_102:
[----:B------:R1:W2:Y:S01]  /*57b0*/  LDC.64 R8, c[0x4][R17] ;  /* 0x0100000011087b82 */ /* 0x0002a20000000a00 */
[----:B------:R-:W3:Y:S01]  /*57c0*/  LDCU.64 UR4, c[0x4][0xf8] ;  /* 0x01001f00ff0477ac */ /* 0x000ee20008000a00 */
[----:B------:R-:W-:Y:S01]  /*57d0*/  CS2R R6, SRZ ;  /* 0x0000000000067805 */ /* 0x000fe2000001ff00 */
[----:B---3--:R-:W-:Y:S01]  /*57e0*/  IMAD.U32 R4, RZ, RZ, UR4 ;  /* 0x00000004ff047e24 */ /* 0x008fe2000f8e00ff */
[----:B------:R-:W-:-:S04]  /*57f0*/  MOV R5, UR5 ;  /* 0x0000000500057c02 */ /* 0x000fc80008000f00 */
[----:B------:R-:W-:-:S07]  /*5800*/  LEPC R20, `(.L_x_103) ;  /* 0x000000001014794e */ /* 0x000fce0000000000 */
[----:B-12---:R-:W-:Y:S05]  /*5810*/  CALL.ABS.NOINC R8 ;  /* 0x0000000008007343 */ /* 0x006fea0003c00000 */
.L_x_103:
[----:B------:R-:W-:Y:S01]  /*5820*/  HFMA2 R0, -RZ, RZ, 0, 9.5367431640625e-07 ;  /* 0x00000010ff007431 */ /* 0x000fe200000001ff */
[----:B------:R1:W2:Y:S01]  /*5830*/  LDC.64 R8, c[0x4][R17] ;  /* 0x0100000011087b82 */ /* 0x0002a20000000a00 */
[----:B------:R-:W3:Y:S01]  /*5840*/  LDCU.64 UR4, c[0x4][0xc8] ;  /* 0x01001900ff0477ac */ /* 0x000ee20008000a00 */
[----:B------:R-:W-:Y:S01]  /*5850*/  MOV R6, UR41 ;  /* 0x0000002900067c02 */ /* 0x000fe20008000f00 */
[----:B------:R-:W-:Y:S01]  /*5860*/  IMAD.U32 R7, RZ, RZ, UR40 ;  /* 0x00000028ff077e24 */ /* 0x000fe2000f8e00ff */
[----:B------:R1:W-:Y:S01]  /*5870*/  STL [R1], R0 ;  /* 0x0000000001007387 */ /* 0x0003e20000100800 */
[----:B---3--:R-:W-:Y:S01]  /*5880*/  MOV R4, UR4 ;  /* 0x0000000400047c02 */ /* 0x008fe20008000f00 */
[----:B------:R-:W-:-:S04]  /*5890*/  IMAD.U32 R5, RZ, RZ, UR5 ;  /* 0x00000005ff057e24 */ /* 0x000fc8000f8e00ff */
[----:B------:R-:W-:-:S07]  /*58a0*/  LEPC R20, `(.L_x_104) ;  /* 0x000000001014794e */ /* 0x000fce0000000000 */
[----:B-12---:R-:W-:Y:S05]  /*58b0*/  CALL.ABS.NOINC R8 ;  /* 0x0000000008007343 */ /* 0x006fea0003c00000 */
.L_x_104:
[----:B------:R-:W1:Y:S01]  /*58c0*/  S2R R3, SR_SWINHI ;  /* 0x0000000000037919 */ /* 0x000e620000002f00 */
[----:B------:R2:W3:Y:S01]  /*58d0*/  LDC.64 R8, c[0x4][R17] ;  /* 0x0100000011087b82 */ /* 0x0004e20000000a00 */
[----:B------:R-:W4:Y:S01]  /*58e0*/  LDCU.64 UR4, c[0x4][0x100] ;  /* 0x01002000ff0477ac */ /* 0x000f220008000a00 */
[----:B------:R-:W-:Y:S01]  /*58f0*/  MOV R6, UR41 ;  /* 0x0000002900067c02 */ /* 0x000fe20008000f00 */
[----:B------:R-:W-:Y:S01]  /*5900*/  IMAD.U32 R7, RZ, RZ, UR40 ;  /* 0x00000028ff077e24 */ /* 0x000fe2000f8e00ff */
[----:B------:R-:W-:Y:S02]  /*5910*/  MOV R4, R16 ;  /* 0x0000001000047202 */ /* 0x000fe40000000f00 */
[----:B-1----:R-:W-:Y:S02]  /*5920*/  MOV R5, R3 ;  /* 0x0000000300057202 */ /* 0x002fe40000000f00 */
[----:B------:R-:W-:Y:S02]  /*5930*/  IADD3 R10, P0, PT, R4, 0x28000, RZ ;  /* 0x00028000040a7810 */ /* 0x000fe40007f1e0ff */
[----:B----4-:R-:W-:-:S03]  /*5940*/  MOV R4, UR4 ;  /* 0x0000000400047c02 */ /* 0x010fc60008000f00 */
[----:B------:R-:W-:Y:S02]  /*5950*/  IMAD.X R11, RZ, RZ, R5, P0 ;  /* 0x000000ffff0b7224 */ /* 0x000fe400000e0605 */
[----:B------:R-:W-:-:S03]  /*5960*/  IMAD.U32 R5, RZ, RZ, UR5 ;  /* 0x00000005ff057e24 */ /* 0x000fc6000f8e00ff */
[----:B------:R2:W-:Y:S04]  /*5970*/  STL.64 [R1], R10 ;  /* 0x0000000a01007387 */ /* 0x0005e80000100a00 */
[----:B------:R-:W-:-:S07]  /*5980*/  LEPC R20, `(.L_x_105) ;  /* 0x000000001014794e */ /* 0x000fce0000000000 */
[----:B--23--:R-:W-:Y:S05]  /*5990*/  CALL.ABS.NOINC R8 ;  /* 0x0000000008007343 */ /* 0x00cfea0003c00000 */
.L_x_105:
[----:B------:R-:W1:Y:S01]  /*59a0*/  LDC.64 R10, c[0x4][0xd8] ;  /* 0x01003600ff0a7b82 */ /* 0x000e620000000a00 */
[----:B------:R-:W2:Y:S01]  /*59b0*/  LDCU.64 UR4, c[0x4][0xd0] ;  /* 0x01001a00ff0477ac */ /* 0x000ea20008000a00 */
[----:B------:R-:W-:Y:S02]  /*59c0*/  MOV R6, UR41 ;  /* 0x0000002900067c02 */ /* 0x000fe40008000f00 */
[----:B------:R-:W-:-:S04]  /*59d0*/  MOV R7, UR40 ;  /* 0x0000002800077c02 */ /* 0x000fc80008000f00 */
[----:B------:R3:W4:Y:S01]  /*59e0*/  LDC.64 R8, c[0x4][R17] ;  /* 0x0100000011087b82 */ /* 0x0007220000000a00 */
[----:B--2---:R-:W-:Y:S02]  /*59f0*/  IMAD.U32 R4, RZ, RZ, UR4 ;  /* 0x00000004ff047e24 */ /* 0x004fe4000f8e00ff */
[----:B------:R-:W-:Y:S01]  /*5a00*/  IMAD.U32 R5, RZ, RZ, UR5 ;  /* 0x00000005ff057e24 */ /* 0x000fe2000f8e00ff */
[----:B-1----:R3:W-:Y:S04]  /*5a10*/  STL.64 [R1], R10 ;  /* 0x0000000a01007387 */ /* 0x0027e80000100a00 */
[----:B------:R-:W-:-:S07]  /*5a20*/  LEPC R20, `(.L_x_106) ;  /* 0x000000001014794e */ /* 0x000fce0000000000 */
[----:B---34-:R-:W-:Y:S05]  /*5a30*/  CALL.ABS.NOINC R8 ;  /* 0x0000000008007343 */ /* 0x018fea0003c00000 */
.L_x_106:
[----:B------:R-:W-:Y:S01]  /*5a40*/  HFMA2 R0, -RZ, RZ, 0, 2.384185791015625e-06 ;  /* 0x00000028ff007431 */ /* 0x000fe200000001ff */
        /* <DEDUP_REMOVED lines=9> */
.L_x_107:
        /* <DEDUP_REMOVED lines=10> */
.L_x_108:
[----:B------:R1:W2:Y:S01]  /*5b80*/  LDC.64 R8, c[0x4][R17] ;  /* 0x0100000011087b82 */ /* 0x0002a20000000a00 */
[----:B------:R-:W3:Y:S01]  /*5b90*/  LDCU.64 UR4, c[0x4][0xe0] ;  /* 0x01001c00ff0477ac */ /* 0x000ee20008000a00 */
[----:B------:R-:W-:Y:S01]  /*5ba0*/  CS2R R6, SRZ ;  /* 0x0000000000067805 */ /* 0x000fe2000001ff00 */
[----:B---3--:R-:W-:Y:S01]  /*5bb0*/  IMAD.U32 R4, RZ, RZ, UR4 ;  /* 0x00000004ff047e24 */ /* 0x008fe2000f8e00ff */
[----:B------:R-:W-:-:S04]  /*5bc0*/  MOV R5, UR5 ;  /* 0x0000000500057c02 */ /* 0x000fc80008000f00 */
[----:B------:R-:W-:-:S07]  /*5bd0*/  LEPC R20, `(.L_x_109) ;  /* 0x000000001014794e */ /* 0x000fce0000000000 */
[----:B-12---:R-:W-:Y:S05]  /*5be0*/  CALL.ABS.NOINC R8 ;  /* 0x0000000008007343 */ /* 0x006fea0003c00000 */
.L_x_109:
[----:B------:R-:W-:Y:S01]  /*5bf0*/  HFMA2 R0, -RZ, RZ, 0, 4.76837158203125e-07 ;  /* 0x00000008ff007431 */ /* 0x000fe200000001ff */
        /* <DEDUP_REMOVED lines=9> */
.L_x_110:
[----:B------:R-:W-:Y:S01]  /*5c90*/  HFMA2 R0, -RZ, RZ, 0, 2.6226043701171875e-06 ;  /* 0x0000002cff007431 */ /* 0x000fe200000001ff */
        /* <DEDUP_REMOVED lines=9> */
.L_x_111:
[----:B------:R1:W2:Y:S01]  /*5d30*/  LDC.64 R8, c[0x4][R17] ;  /* 0x0100000011087b82 */ /* 0x0002a20000000a00 */
[----:B------:R-:W3:Y:S01]  /*5d40*/  LDCU.64 UR4, c[0x4][0xe0] ;  /* 0x01001c00ff0477ac */ /* 0x000ee20008000a00 */
[----:B------:R-:W-:Y:S01]  /*5d50*/  CS2R R6, SRZ ;  /* 0x0000000000067805 */ /* 0x000fe2000001ff00 */
[----:B---3--:R-:W-:Y:S01]  /*5d60*/  IMAD.U32 R4, RZ, RZ, UR4 ;  /* 0x00000004ff047e24 */ /* 0x008fe2000f8e00ff */
[----:B------:R-:W-:-:S04]  /*5d70*/  MOV R5, UR5 ;  /* 0x0000000500057c02 */ /* 0x000fc80008000f00 */
[----:B------:R-:W-:-:S07]  /*5d80*/  LEPC R20, `(.L_x_112) ;  /* 0x000000001014794e */ /* 0x000fce0000000000 */
[----:B-12---:R-:W-:Y:S05]  /*5d90*/  CALL.ABS.NOINC R8 ;  /* 0x0000000008007343 */ /* 0x006fea0003c00000 */
.L_x_112:
        /* <DEDUP_REMOVED lines=10> */
.L_x_113:
[----:B------:R-:W-:Y:S01]  /*5e40*/  HFMA2 R0, -RZ, RZ, 0, 2.443790435791015625e-06 ;  /* 0x00000029ff007431 */ /* 0x000fe200000001ff */
        /* <DEDUP_REMOVED lines=9> */
.L_x_114:
        /* <DEDUP_REMOVED lines=10> */
.L_x_115:
        /* <DEDUP_REMOVED lines=10> */
.L_x_116:
[----:B------:R1:W2:Y:S01]  /*6020*/  LDC.64 R8, c[0x4][R17] ;  /* 0x0100000011087b82 */ /* 0x0002a20000000a00 */
[----:B------:R-:W3:Y:S01]  /*6030*/  LDCU.64 UR4, c[0x4][0xe0] ;  /* 0x01001c00ff0477ac */ /* 0x000ee20008000a00 */
[----:B------:R-:W-:Y:S01]  /*6040*/  CS2R R6, SRZ ;  /* 0x0000000000067805 */ /* 0x000fe2000001ff00 */
[----:B---3--:R-:W-:Y:S01]  /*6050*/  IMAD.U32 R4, RZ, RZ, UR4 ;  /* 0x00000004ff047e24 */ /* 0x008fe2000f8e00ff */
[----:B------:R-:W-:-:S04]  /*6060*/  MOV R5, UR5 ;  /* 0x0000000500057c02 */ /* 0x000fc80008000f00 */
[----:B------:R-:W-:-:S07]  /*6070*/  LEPC R20, `(.L_x_117) ;  /* 0x000000001014794e */ /* 0x000fce0000000000 */
[----:B-12---:R-:W-:Y:S05]  /*6080*/  CALL.ABS.NOINC R8 ;  /* 0x0000000008007343 */ /* 0x006fea0003c00000 */
.L_x_117:
[----:B------:R-:W-:Y:S01]  /*6090*/  HFMA2 R0, -RZ, RZ, 0, 3.814697265625e-06 ;  /* 0x00000040ff007431 */ /* 0x000fe200000001ff */
        /* <DEDUP_REMOVED lines=9> */
.L_x_118:
        /* <DEDUP_REMOVED lines=10> */
.L_x_119:
[----:B------:R1:W2:Y:S01]  /*61d0*/  LDC.64 R8, c[0x4][R17] ;  /* 0x0100000011087b82 */ /* 0x0002a20000000a00 */
[----:B------:R-:W3:Y:S01]  /*61e0*/  LDCU.64 UR4, c[0x4][0xe0] ;  /* 0x01001c00ff0477ac */ /* 0x000ee20008000a00 */
[----:B------:R-:W-:Y:S01]  /*61f0*/  CS2R R6, SRZ ;  /* 0x0000000000067805 */ /* 0x000fe2000001ff00 */
[----:B---3--:R-:W-:Y:S01]  /*6200*/  IMAD.U32 R4, RZ, RZ, UR4 ;  /* 0x00000004ff047e24 */ /* 0x008fe2000f8e00ff */
[----:B------:R-:W-:-:S04]  /*6210*/  MOV R5, UR5 ;  /* 0x0000000500057c02 */ /* 0x000fc80008000f00 */
[----:B------:R-:W-:-:S07]  /*6220*/  LEPC R20, `(.L_x_120) ;  /* 0x000000001014794e */ /* 0x000fce0000000000 */
[----:B-12---:R-:W-:Y:S05]  /*6230*/  CALL.ABS.NOINC R8 ;  /* 0x0000000008007343 */ /* 0x006fea0003c00000 */
.L_x_120:
[----:B------:R-:W-:Y:S01]  /*6240*/  HFMA2 R0, -RZ, RZ, 0, 1.1920928955078125e-07 ;  /* 0x00000002ff007431 */ /* 0x000fe200000001ff */
        /* <DEDUP_REMOVED lines=9> */
.L_x_121:
        /* <DEDUP_REMOVED lines=10> */
.L_x_122:
        /* <DEDUP_REMOVED lines=10> */
.L_x_123:
        /* <DEDUP_REMOVED lines=10> */
.L_x_124:
[----:B------:R1:W2:Y:S01]  /*64c0*/  LDC.64 R8, c[0x4][R17] ;  /* 0x0100000011087b82 */ /* 0x0002a20000000a00 */
[----:B------:R-:W3:Y:S01]  /*64d0*/  LDCU.64 UR4, c[0x4][0xe0] ;  /* 0x01001c00ff0477ac */ /* 0x000ee20008000a00 */
[----:B------:R-:W-:Y:S01]  /*64e0*/  CS2R R6, SRZ ;  /* 0x0000000000067805 */ /* 0x000fe2000001ff00 */
[----:B---3--:R-:W-:Y:S01]  /*64f0*/  IMAD.U32 R4, RZ, RZ, UR4 ;  /* 0x00000004ff047e24 */ /* 0x008fe2000f8e00ff */
[----:B------:R-:W-:-:S04]  /*6500*/  MOV R5, UR5 ;  /* 0x0000000500057c02 */ /* 0x000fc80008000f00 */
[----:B------:R-:W-:-:S07]  /*6510*/  LEPC R20, `(.L_x_125) ;  /* 0x000000001014794e */ /* 0x000fce0000000000 */
[----:B-12---:R-:W-:Y:S05]  /*6520*/  CALL.ABS.NOINC R8 ;  /* 0x0000000008007343 */ /* 0x006fea0003c00000 */
.L_x_125:
[----:B------:R-:W-:Y:S01]  /*6530*/  HFMA2 R0, -RZ, RZ, 0, 5.9604644775390625e-08 ;  /* 0x00000001ff007431 */ /* 0x000fe200000001ff */
        /* <DEDUP_REMOVED lines=9> */
.L_x_126:
        /* <DEDUP_REMOVED lines=10> */
.L_x_127:
[----:B------:R1:W2:Y:S01]  /*6670*/  LDC.64 R8, c[0x4][R17] ;  /* 0x0100000011087b82 */ /* 0x0002a20000000a00 */
[----:B------:R-:W3:Y:S01]  /*6680*/  LDCU.64 UR4, c[0x4][0xe0] ;  /* 0x01001c00ff0477ac */ /* 0x000ee20008000a00 */
[----:B------:R-:W-:Y:S01]  /*6690*/  CS2R R6, SRZ ;  /* 0x0000000000067805 */ /* 0x000fe2000001ff00 */
[----:B---3--:R-:W-:Y:S01]  /*66a0*/  IMAD.U32 R4, RZ, RZ, UR4 ;  /* 0x00000004ff047e24 */ /* 0x008fe2000f8e00ff */
[----:B------:R-:W-:-:S04]  /*66b0*/  MOV R5, UR5 ;  /* 0x0000000500057c02 */ /* 0x000fc80008000f00 */
[----:B------:R-:W-:-:S07]  /*66c0*/  LEPC R20, `(.L_x_128) ;  /* 0x000000001014794e */ /* 0x000fce0000000000 */
[----:B-12---:R-:W-:Y:S05]  /*66d0*/  CALL.ABS.NOINC R8 ;  /* 0x0000000008007343 */ /* 0x006fea0003c00000 */
.L_x_128:
        /* <DEDUP_REMOVED lines=10> */
.L_x_129:
        /* <DEDUP_REMOVED lines=10> */
.L_x_130:
        /* <DEDUP_REMOVED lines=10> */
.L_x_131:
        /* <DEDUP_REMOVED lines=10> */
.L_x_132:
        /* <DEDUP_REMOVED lines=10> */
.L_x_133:
        /* <DEDUP_REMOVED lines=10> */
.L_x_134:
[----:B------:R1:W2:Y:S01]  /*6aa0*/  LDC.64 R8, c[0x4][R17] ;  /* 0x0100000011087b82 */ /* 0x0002a20000000a00 */
[----:B------:R-:W3:Y:S01]  /*6ab0*/  LDCU.64 UR4, c[0x4][0xe0] ;  /* 0x01001c00ff0477ac */ /* 0x000ee20008000a00 */
[----:B------:R-:W-:Y:S01]  /*6ac0*/  CS2R R6, SRZ ;  /* 0x0000000000067805 */ /* 0x000fe2000001ff00 */
[----:B---3--:R-:W-:Y:S01]  /*6ad0*/  IMAD.U32 R4, RZ, RZ, UR4 ;  /* 0x00000004ff047e24 */ /* 0x008fe2000f8e00ff */
[----:B------:R-:W-:-:S04]  /*6ae0*/  MOV R5, UR5 ;  /* 0x0000000500057c02 */ /* 0x000fc80008000f00 */
[----:B------:R-:W-:-:S07]  /*6af0*/  LEPC R20, `(.L_x_135) ;  /* 0x000000001014794e */ /* 0x000fce0000000000 */
[----:B-12---:R-:W-:Y:S05]  /*6b00*/  CALL.ABS.NOINC R8 ;  /* 0x0000000008007343 */ /* 0x006fea0003c00000 */
.L_x_135:
        /* <DEDUP_REMOVED lines=10> */
.L_x_136:
        /* <DEDUP_REMOVED lines=10> */
.L_x_137:
[----:B------:R1:W2:Y:S01]  /*6c50*/  LDC.64 R8, c[0x4][R17] ;  /* 0x0100000011087b82 */ /* 0x0002a20000000a00 */
[----:B------:R-:W3:Y:S01]  /*6c60*/  LDCU.64 UR4, c[0x4][0xe0] ;  /* 0x01001c00ff0477ac */ /* 0x000ee20008000a00 */
[----:B------:R-:W-:Y:S01]  /*6c70*/  CS2R R6, SRZ ;  /* 0x0000000000067805 */ /* 0x000fe2000001ff00 */
[----:B---3--:R-:W-:Y:S01]  /*6c80*/  IMAD.U32 R4, RZ, RZ, UR4 ;  /* 0x00000004ff047e24 */ /* 0x008fe2000f8e00ff */
[----:B------:R-:W-:-:S04]  /*6c90*/  MOV R5, UR5 ;  /* 0x0000000500057c02 */ /* 0x000fc80008000f00 */
[----:B------:R-:W-:-:S07]  /*6ca0*/  LEPC R20, `(.L_x_138) ;  /* 0x000000001014794e */ /* 0x000fce0000000000 */
[----:B-12---:R-:W-:Y:S05]  /*6cb0*/  CALL.ABS.NOINC R8 ;  /* 0x0000000008007343 */ /* 0x006fea0003c00000 */
.L_x_138:
[----:B------:R-:W-:Y:S01]  /*6cc0*/  HFMA2 R0, -RZ, RZ, 0, 6.103515625e-05 ;  /* 0x00000400ff007431 */ /* 0x000fe200000001ff */
        /* <DEDUP_REMOVED lines=9> */
.L_x_139:
        /* <DEDUP_REMOVED lines=10> */
.L_x_140:
        /* <DEDUP_REMOVED lines=10> */
.L_x_141:
        /* <DEDUP_REMOVED lines=10> */
.L_x_142:
[----:B------:R1:W2:Y:S01]  /*6f40*/  LDC.64 R8, c[0x4][R17] ;  /* 0x0100000011087b82 */ /* 0x0002a20000000a00 */
[----:B------:R-:W3:Y:S01]  /*6f50*/  LDCU.64 UR4, c[0x4][0xe0] ;  /* 0x01001c00ff0477ac */ /* 0x000ee20008000a00 */
[----:B------:R-:W-:Y:S01]  /*6f60*/  CS2R R6, SRZ ;  /* 0x0000000000067805 */ /* 0x000fe2000001ff00 */
[----:B---3--:R-:W-:Y:S01]  /*6f70*/  IMAD.U32 R4, RZ, RZ, UR4 ;  /* 0x00000004ff047e24 */ /* 0x008fe2000f8e00ff */
[----:B------:R-:W-:-:S04]  /*6f80*/  MOV R5, UR5 ;  /* 0x0000000500057c02 */ /* 0x000fc80008000f00 */
[----:B------:R-:W-:-:S07]  /*6f90*/  LEPC R20, `(.L_x_143) ;  /* 0x000000001014794e */ /* 0x000fce0000000000 */
[----:B-12---:R-:W-:Y:S05]  /*6fa0*/  CALL.ABS.NOINC R8 ;  /* 0x0000000008007343 */ /* 0x006fea0003c00000 */
.L_x_143:
        /* <DEDUP_REMOVED lines=10> */
.L_x_144:
        /* <DEDUP_REMOVED lines=10> */
.L_x_145:
[----:B------:R1:W2:Y:S01]  /*70f0*/  LDC.64 R8, c[0x4][R17] ;  /* 0x0100000011087b82 */ /* 0x0002a20000000a00 */
[----:B------:R-:W3:Y:S01]  /*7100*/  LDCU.64 UR4, c[0x4][0xe0] ;  /* 0x01001c00ff0477ac */ /* 0x000ee20008000a00 */
[----:B------:R-:W-:Y:S01]  /*7110*/  CS2R R6, SRZ ;  /* 0x0000000000067805 */ /* 0x000fe2000001ff00 */
[----:B---3--:R-:W-:Y:S01]  /*7120*/  IMAD.U32 R4, RZ, RZ, UR4 ;  /* 0x00000004ff047e24 */ /* 0x008fe2000f8e00ff */
[----:B------:R-:W-:-:S04]  /*7130*/  MOV R5, UR5 ;  /* 0x0000000500057c02 */ /* 0x000fc80008000f00 */
[----:B------:R-:W-:-:S07]  /*7140*/  LEPC R20, `(.L_x_146) ;  /* 0x000000001014794e */ /* 0x000fce0000000000 */
[----:B-12---:R-:W-:Y:S05]  /*7150*/  CALL.ABS.NOINC R8 ;  /* 0x0000000008007343 */ /* 0x006fea0003c00000 */
.L_x_146:
[----:B------:R-:W-:Y:S01]  /*7160*/  HFMA2 R0, -RZ, RZ, 0, 3.0517578125e-05 ;  /* 0x00000200ff007431 */ /* 0x000fe200000001ff */
        /* <DEDUP_REMOVED lines=9> */
.L_x_147:
        /* <DEDUP_REMOVED lines=10> */
.L_x_148:
        /* <DEDUP_REMOVED lines=10> */
.L_x_149:
        /* <DEDUP_REMOVED lines=10> */
.L_x_150:
[----:B------:R1:W2:Y:S01]  /*73e0*/  LDC.64 R8, c[0x4][R17] ;  /* 0x0100000011087b82 */ /* 0x0002a20000000a00 */
[----:B------:R-:W3:Y:S01]  /*73f0*/  LDCU.64 UR4, c[0x4][0xe0] ;  /* 0x01001c00ff0477ac */ /* 0x000ee20008000a00 */
[----:B------:R-:W-:Y:S01]  /*7400*/  CS2R R6, SRZ ;  /* 0x0000000000067805 */ /* 0x000fe2000001ff00 */
[----:B---3--:R-:W-:Y:S01]  /*7410*/  IMAD.U32 R4, RZ, RZ, UR4 ;  /* 0x00000004ff047e24 */ /* 0x008fe2000f8e00ff */
[----:B------:R-:W-:-:S04]  /*7420*/  MOV R5, UR5 ;  /* 0x0000000500057c02 */ /* 0x000fc80008000f00 */
[----:B------:R-:W-:-:S07]  /*7430*/  LEPC R20, `(.L_x_151) ;  /* 0x000000001014794e */ /* 0x000fce0000000000 */
[----:B-12---:R-:W-:Y:S05]  /*7440*/  CALL.ABS.NOINC R8 ;  /* 0x0000000008007343 */ /* 0x006fea0003c00000 */
.L_x_151:
[----:B------:R1:W-:Y:S01]  /*7450*/  STL [R1], RZ ;  /* 0x000000ff01007387 */ /* 0x0003e20000100800 */
[----:B------:R1:W2:Y:S01]  /*7460*/  LDC.64 R8, c[0x4][R17] ;  /* 0x0100000011087b82 */ /* 0x0002a20000000a00 */
[----:B------:R-:W3:Y:S01]  /*7470*/  LDCU.64 UR4, c[0x4][0xc8] ;  /* 0x01001900ff0477ac */ /* 0x000ee20008000a00 */
[----:B------:R-:W-:Y:S02]  /*7480*/  MOV R6, UR41 ;  /* 0x0000002900067c02 */ /* 0x000fe40008000f00 */
[----:B------:R-:W-:Y:S01]  /*7490*/  MOV R7, UR40 ;  /* 0x0000002800077c02 */ /* 0x000fe20008000f00 */
[----:B---3--:R-:W-:Y:S02]  /*74a0*/  IMAD.U32 R4, RZ, RZ, UR4 ;  /* 0x00000004ff047e24 */ /* 0x008fe4000f8e00ff */
[----:B------:R-:W-:Y:S02]  /*74b0*/  IMAD.U32 R5, RZ, RZ, UR5 ;  /* 0x00000005ff057e24 */ /* 0x000fe4000f8e00ff */
[----:B------:R-:W-:-:S07]  /*74c0*/  LEPC R20, `(.L_x_152) ;  /* 0x000000001014794e */ /* 0x000fce0000000000 */
[----:B-12---:R-:W-:Y:S05]  /*74d0*/  CALL.ABS.NOINC R8 ;  /* 0x0000000008007343 */ /* 0x006fea0003c00000 */
.L_x_152:
        /* <DEDUP_REMOVED lines=10> */
.L_x_153:
[----:B------:R1:W2:Y:S01]  /*7580*/  LDC.64 R8, c[0x4][R17] ;  /* 0x0100000011087b82 */ /* 0x0002a20000000a00 */
[----:B------:R-:W3:Y:S01]  /*7590*/  LDCU.64 UR4, c[0x4][0xe0] ;  /* 0x01001c00ff0477ac */ /* 0x000ee20008000a00 */
[----:B------:R-:W-:Y:S01]  /*75a0*/  CS2R R6, SRZ ;  /* 0x0000000000067805 */ /* 0x000fe2000001ff00 */
[----:B---3--:R-:W-:Y:S01]  /*75b0*/  IMAD.U32 R4, RZ, RZ, UR4 ;  /* 0x00000004ff047e24 */ /* 0x008fe2000f8e00ff */
[----:B------:R-:W-:-:S04]  /*75c0*/  MOV R5, UR5 ;  /* 0x0000000500057c02 */ /* 0x000fc80008000f00 */
[----:B------:R-:W-:-:S07]  /*75d0*/  LEPC R20, `(.L_x_154) ;  /* 0x000000001014794e */ /* 0x000fce0000000000 */
[----:B-12---:R-:W-:Y:S05]  /*75e0*/  CALL.ABS.NOINC R8 ;  /* 0x0000000008007343 */ /* 0x006fea0003c00000 */
.L_x_154:
[----:B------:R-:W-:Y:S01]  /*75f0*/  HFMA2 R0, -RZ, RZ, 0, 2 ;  /* 0x00004000ff007431 */ /* 0x000fe200000001ff */
        /* <DEDUP_REMOVED lines=9> */
.L_x_155:
        /* <DEDUP_REMOVED lines=10> */
.L_x_156:
        /* <DEDUP_REMOVED lines=10> */
.L_x_157:
        /* <DEDUP_REMOVED lines=10> */
.L_x_98:
[----:B------:R-:W-:Y:S05]  /*7870*/  BSYNC.RECONVERGENT B6 ;  /* 0x0000000000067941 */ /* 0x000fea0003800200 */
.L_x_97:
[----:B------:R-:W2:Y:S01]  /*7880*/  S2R R5, SR_TID.X ;  /* 0x0000000000057919 */ /* 0x000ea20000002100 */
[----:B------:R-:W-:Y:S01]  /*7890*/  MOV R4, 0x400 ;  /* 0x0000040000047802 */ /* 0x000fe20000000f00 */
[----:B------:R-:W3:Y:S01]  /*78a0*/  LDCU.64 UR4, c[0x0][0x880] ;  /* 0x00011000ff0477ac */ /* 0x000ee20008000a00 */
[----:B-1----:R-:W1:Y:S01]  /*78b0*/  S2R R3, SR_CgaCtaId ;  /* 0x0000000000037919 */ /* 0x002e620000008800 */
[----:B------:R-:W4:Y:S01]  /*78c0*/  S2R R0, SR_SWINHI ;  /* 0x0000000000007919 */ /* 0x000f220000002f00 */
[----:B---3--:R-:W-:-:S04]  /*78d0*/  ISETP.NE.U32.AND P5, PT, RZ, UR4, PT ;  /* 0x00000004ff007c0c */ /* 0x008fc8000bfa5070 */
[----:B------:R-:W-:Y:S01]  /*78e0*/  ISETP.NE.AND.EX P5, PT, RZ, UR5, PT, P5 ;  /* 0x00000005ff007c0c */ /* 0x000fe2000bfa5350 */
[----:B--2---:R-:W-:Y:S01]  /*78f0*/  IMAD.SHL.U32 R5, R5, 0x2, RZ ;  /* 0x0000000205057824 */ /* 0x004fe200078e00ff */
[----:B-1----:R-:W-:-:S04]  /*7900*/  LEA R3, R3, R4, 0x18 ;  /* 0x0000000403037211 */ /* 0x002fc800078ec0ff */
[----:B------:R-:W-:Y:S02]  /*7910*/  LOP3.LUT R5, R5, 0xfe, RZ, 0xc0, !PT ;  /* 0x000000fe05057812 */ /* 0x000fe400078ec0ff */
[----:B------:R-:W-:Y:S02]  /*7920*/  MOV R42, R3 ;  /* 0x00000003002a7202 */ /* 0x000fe40000000f00 */
[----:B----4-:R-:W-:-:S03]  /*7930*/  MOV R43, R0 ;  /* 0x00000000002b7202 */ /* 0x010fc60000000f00 */
[----:B------:R-:W-:-:S03]  /*7940*/  IMAD.WIDE.U32 R42, R5, 0x2, R42 ;  /* 0x00000002052a7825 */ /* 0x000fc600078e002a */
[C---:B------:R-:W-:Y:S02]  /*7950*/  IADD3 R3, P1, PT, R42.reuse, 0x28000, RZ ;  /* 0x000280002a037810 */ /* 0x040fe40007f3e0ff */
[----:B------:R-:W-:-:S03]  /*7960*/  IADD3 R5, P0, PT, R42, 0x28200, RZ ;  /* 0x000282002a057810 */ /* 0x000fc60007f1e0ff */
[--C-:B------:R-:W-:Y:S02]  /*7970*/  IMAD.X R79, RZ, RZ, R43.reuse, P1 ;  /* 0x000000ffff4f7224 */ /* 0x100fe400008e062b */
[----:B------:R-:W-:Y:S01]  /*7980*/  IMAD.X R69, RZ, RZ, R43, P0 ;  /* 0x000000ffff457224 */ /* 0x000fe200000e062b */
[C---:B------:R-:W-:Y:S02]  /*7990*/  IADD3 R9, P0, PT, R42.reuse, 0x28800, RZ ;  /* 0x000288002a097810 */ /* 0x040fe40007f1e0ff */
[----:B------:R-:W-:Y:S02]  /*79a0*/  SHF.R.U64 R4, R3, 0x3, R79 ;  /* 0x0000000303047819 */ /* 0x000fe4000000124f */
[----:B------:R-:W-:Y:S01]  /*79b0*/  SHF.R.U64 R0, R5, 0x3, R69 ;  /* 0x0000000305007819 */ /* 0x000fe20000001245 */
[----:B------:R-:W-:Y:S01]  /*79c0*/  IMAD.X R67, RZ, RZ, R43, P0 ;  /* 0x000000ffff437224 */ /* 0x000fe200000e062b */
[----:B------:R-:W-:Y:S02]  /*79d0*/  LOP3.LUT R78, R3, 0x70, R4, 0x78, !PT ;  /* 0x00000070034e7812 */ /* 0x000fe400078e7804 */
[----:B------:R-:W-:-:S02]  /*79e0*/  IADD3 R3, P2, PT, R42, 0x29200, RZ ;  /* 0x000292002a037810 */ /* 0x000fc40007f5e0ff */
[----:B------:R-:W-:Y:S01]  /*79f0*/  LOP3.LUT R68, R5, 0x70, R0, 0x78, !PT ;  /* 0x0000007005447812 */ /* 0x000fe200078e7800 */
[----:B------:R-:W-:Y:S01]  /*7a00*/  ST.E desc[UR44][R78.64], RZ ;  /* 0x000000ff4e007985 */ /* 0x000fe2000c10192c */
[C---:B------:R-:W-:Y:S01]  /*7a10*/  IADD3 R7, P0, PT, R42.reuse, 0x28a00, RZ ;  /* 0x00028a002a077810 */ /* 0x040fe20007f1e0ff */
[----:B------:R-:W-:Y:S01]  /*7a20*/  IMAD.X R55, RZ, RZ, R43, P2 ;  /* 0x000000ffff377224 */ /* 0x000fe200010e062b */
[C---:B------:R-:W-:Y:S01]  /*7a30*/  SHF.R.U64 R0, R9.reuse, 0x3, R67 ;  /* 0x0000000309007819 */ /* 0x040fe20000001243 */
[----:B------:R1:W-:Y:S01]  /*7a40*/  ST.E desc[UR44][R68.64], RZ ;  /* 0x000000ff44007985 */ /* 0x0003e2000c10192c */
[C---:B------:R-:W-:Y:S01]  /*7a50*/  IADD3 R5, P1, PT, R42.reuse, 0x29000, RZ ;  /* 0x000290002a057810 */ /* 0x040fe20007f3e0ff */
[----:B------:R-:W-:Y:S01]  /*7a60*/  IMAD.X R65, RZ, RZ, R43, P0 ;  /* 0x000000ffff417224 */ /* 0x000fe200000e062b */
[----:B------:R-:W-:Y:S02]  /*7a70*/  LOP3.LUT R66, R9, 0x70, R0, 0x78, !PT ;  /* 0x0000007009427812 */ /* 0x000fe400078e7800 */
[----:B------:R-:W-:Y:S01]  /*7a80*/  SHF.R.U64 R0, R3, 0x3, R55 ;  /* 0x0000000303007819 */ /* 0x000fe20000001237 */
[----:B------:R-:W-:Y:S01]  /*7a90*/  IMAD.X R61, RZ, RZ, R43, P1 ;  /* 0x000000ffff3d7224 */ /* 0x000fe200008e062b */
[----:B------:R-:W-:Y:S01]  /*7aa0*/  IADD3 R9, P0, PT, R42, 0x29800, RZ ;  /* 0x000298002a097810 */ /* 0x000fe20007f1e0ff */
[----:B------:R-:W-:Y:S01]  /*7ab0*/  ST.E desc[UR44][R66.64], RZ ;  /* 0x000000ff42007985 */ /* 0x000fe2000c10192c */
[----:B------:R-:W-:-:S02]  /*7ac0*/  SHF.R.U64 R6, R7, 0x3, R65 ;  /* 0x0000000307067819 */ /* 0x000fc40000001241 */
[----:B------:R-:W-:Y:S01]  /*7ad0*/  LOP3.LUT R54, R3, 0x70, R0, 0x78, !PT ;  /* 0x0000007003367812 */ /* 0x000fe200078e7800 */
[----:B------:R-:W-:Y:S01]  /*7ae0*/  IMAD.X R53, RZ, RZ, R43, P0 ;  /* 0x000000ffff357224 */ /* 0x000fe200000e062b */
[C---:B------:R-:W-:Y:S02]  /*7af0*/  IADD3 R3, P2, PT, R42.reuse, 0x2a200, RZ ;  /* 0x0002a2002a037810 */ /* 0x040fe40007f5e0ff */
        /* <DEDUP_REMOVED lines=9> */
[----:B------:R-:W-:Y:S01]  /*7b90*/  LOP3.LUT R52, R9, 0x70, R0, 0x78, !PT ;  /* 0x0000007009347812 */ /* 0x000fe200078e7800 */
[----:B------:R2:W-:Y:S01]  /*7ba0*/  ST.E desc[UR44][R60.64], RZ ;  /* 0x000000ff3c007985 */ /* 0x0005e2000c10192c */
[----:B------:R-:W-:Y:S01]  /*7bb0*/  SHF.R.U64 R0, R3, 0x3, R47 ;  /* 0x0000000303007819 */ /* 0x000fe2000000122f */
[----:B------:R-:W-:Y:S01]  /*7bc0*/  IMAD.X R49, RZ, RZ, R43, P1 ;  /* 0x000000ffff317224 */ /* 0x000fe200008e062b */
[----:B------:R-:W-:Y:S01]  /*7bd0*/  IADD3 R9, P0, PT, R42, 0x2a800, RZ ;  /* 0x0002a8002a097810 */ /* 0x000fe20007f1e0ff */
[----:B------:R-:W-:Y:S01]  /*7be0*/  ST.E desc[UR44][R54.64], RZ ;  /* 0x000000ff36007985 */ /* 0x000fe2000c10192c */
[----:B------:R-:W-:-:S02]  /*7bf0*/  SHF.R.U64 R6, R7, 0x3, R51 ;  /* 0x0000000307067819 */ /* 0x000fc40000001233 */
[----:B------:R-:W-:Y:S01]  /*7c00*/  LOP3.LUT R46, R3, 0x70, R0, 0x78, !PT ;  /* 0x00000070032e7812 */ /* 0x000fe200078e7800 */
[----:B------:R-:W-:Y:S01]  /*7c10*/  IMAD.X R45, RZ, RZ, R43, P0 ;  /* 0x000000ffff2d7224 */ /* 0x000fe200000e062b */
[C---:B------:R-:W-:Y:S01]  /*7c20*/  IADD3 R3, P2, PT, R42.reuse, 0x2b200, RZ ;  /* 0x0002b2002a037810 */ /* 0x040fe20007f5e0ff */
[----:B------:R-:W-:Y:S01]  /*7c30*/  ST.E desc[UR44][R52.64], RZ ;  /* 0x000000ff34007985 */ /* 0x000fe2000c10192c */
[----:B------:R-:W-:Y:S02]  /*7c40*/  LOP3.LUT R50, R7, 0x70, R6, 0x78, !PT ;  /* 0x0000007007327812 */ /* 0x000fe400078e7806 */
[----:B------:R-:W-:Y:S01]  /*7c50*/  SHF.R.U64 R4, R5, 0x3, R49 ;  /* 0x0000000305047819 */ /* 0x000fe20000001231 */
[----:B------:R-:W-:Y:S01]  /*7c60*/  IMAD.X R37, RZ, RZ, R43, P2 ;  /* 0x000000ffff257224 */ /* 0x000fe200010e062b */
[----:B------:R-:W-:Y:S01]  /*7c70*/  IADD3 R7, P0, PT, R42, 0x2aa00, RZ ;  /* 0x0002aa002a077810 */ /* 0x000fe20007f1e0ff */
[----:B------:R3:W-:Y:S01]  /*7c80*/  ST.E desc[UR44][R50.64], RZ ;  /* 0x000000ff32007985 */ /* 0x0007e2000c10192c */
[----:B------:R-:W-:-:S02]  /*7c90*/  SHF.R.U64 R0, R9, 0x3, R45 ;  /* 0x0000000309007819 */ /* 0x000fc4000000122d */
[----:B------:R-:W-:Y:S01]  /*7ca0*/  LOP3.LUT R48, R5, 0x70, R4, 0x78, !PT ;  /* 0x0000007005307812 */ /* 0x000fe200078e7804 */
[----:B------:R-:W-:Y:S01]  /*7cb0*/  IMAD.X R41, RZ, RZ, R43, P0 ;  /* 0x000000ffff297224 */ /* 0x000fe200000e062b */
[C---:B------:R-:W-:Y:S02]  /*7cc0*/  IADD3 R5, P1, PT, R42.reuse, 0x2b000, RZ ;  /* 0x0002b0002a057810 */ /* 0x040fe40007f3e0ff */
[----:B------:R-:W-:Y:S01]  /*7cd0*/  LOP3.LUT R44, R9, 0x70, R0, 0x78, !PT ;  /* 0x00000070092c7812 */ /* 0x000fe200078e7800 */
[----:B------:R-:W-:Y:S01]  /*7ce0*/  ST.E desc[UR44][R48.64], RZ ;  /* 0x000000ff30007985 */ /* 0x000fe2000c10192c */
        /* <DEDUP_REMOVED lines=8> */
[----:B------:R4:W-:Y:S01]  /*7d70*/  ST.E desc[UR44][R44.64], RZ ;  /* 0x000000ff2c007985 */ /* 0x0009e2000c10192c */
        /* <DEDUP_REMOVED lines=14> */
[----:B------:R5:W-:Y:S01]  /*7e60*/  ST.E desc[UR44][R36.64], RZ ;  /* 0x000000ff24007985 */ /* 0x000be2000c10192c */
        /* <DEDUP_REMOVED lines=53> */
[----:B------:R-:W-:Y:S02]  /*81c0*/  IADD3 R5, P1, PT, R42, 0x2f000, RZ ;  /* 0x0002f0002a057810 */ /* 0x000fe40007f3e0ff */
[----:B------:R-:W-:Y:S01]  /*81d0*/  LOP3.LUT R76, R0, 0x70, R9, 0x78, !PT ;  /* 0x00000070004c7812 */ /* 0x000fe200078e7809 */
[----:B------:R-:W-:Y:S01]  /*81e0*/  ST.E desc[UR44][R12.64], RZ ;  /* 0x000000ff0c007985 */ /* 0x000fe2000c10192c */
[C---:B------:R-:W-:Y:S01]  /*81f0*/  SHF.R.U64 R4, R3.reuse, 0x3, R71 ;  /* 0x0000000303047819 */ /* 0x040fe20000001247 */
[----:B------:R-:W-:Y:S01]  /*8200*/  IMAD.X R73, RZ, RZ, R43, P1 ;  /* 0x000000ffff497224 */ /* 0x000fe200008e062b */
[----:B------:R-:W-:Y:S01]  /*8210*/  IADD3 R0, P0, PT, R42, 0x2f800, RZ ;  /* 0x0002f8002a007810 */ /* 0x000fe20007f1e0ff */
[----:B------:R5:W-:Y:S01]  /*8220*/  ST.E desc[UR44][R10.64], RZ ;  /* 0x000000ff0a007985 */ /* 0x000be2000c10192c */
[----:B------:R-:W-:-:S02]  /*8230*/  LOP3.LUT R70, R3, 0x70, R4, 0x78, !PT ;  /* 0x0000007003467812 */ /* 0x000fc400078e7804 */
[----:B------:R-:W-:Y:S01]  /*8240*/  SHF.R.U64 R8, R7, 0x3, R75 ;  /* 0x0000000307087819 */ /* 0x000fe2000000124b */
[----:B------:R-:W-:Y:S01]  /*8250*/  IMAD.X R85, RZ, RZ, R43, P0 ;  /* 0x000000ffff557224 */ /* 0x000fe200000e062b */
[C---:B------:R-:W-:Y:S01]  /*8260*/  IADD3 R3, P2, PT, R42.reuse, 0x28600, RZ ;  /* 0x000286002a037810 */ /* 0x040fe20007f5e0ff */
[----:B------:R1:W-:Y:S01]  /*8270*/  ST.E desc[UR44][R76.64], RZ ;  /* 0x000000ff4c007985 */ /* 0x0003e2000c10192c */
[----:B------:R-:W-:Y:S02]  /*8280*/  SHF.R.U64 R6, R5, 0x3, R73 ;  /* 0x0000000305067819 */ /* 0x000fe40000001249 */
[----:B------:R-:W-:Y:S01]  /*8290*/  LOP3.LUT R74, R7, 0x70, R8, 0x78, !PT ;  /* 0x00000070074a7812 */ /* 0x000fe200078e7808 */
[----:B------:R-:W-:Y:S01]  /*82a0*/  IMAD.X R9, RZ, RZ, R43, P2 ;  /* 0x000000ffff097224 */ /* 0x000fe200010e062b */
[----:B------:R-:W-:Y:S02]  /*82b0*/  IADD3 R4, P1, PT, R42, 0x28400, RZ ;  /* 0x000284002a047810 */ /* 0x000fe40007f3e0ff */
[----:B------:R-:W-:Y:S01]  /*82c0*/  SHF.R.U64 R7, R0, 0x3, R85 ;  /* 0x0000000300077819 */ /* 0x000fe20000001255 */
[----:B------:R1:W-:Y:S01]  /*82d0*/  ST.E desc[UR44][R74.64], RZ ;  /* 0x000000ff4a007985 */ /* 0x0003e2000c10192c */
[----:B------:R-:W-:Y:S01]  /*82e0*/  LOP3.LUT R72, R5, 0x70, R6, 0x78, !PT ;  /* 0x0000007005487812 */ /* 0x000fe200078e7806 */
[----:B------:R-:W-:Y:S01]  /*82f0*/  IMAD.X R81, RZ, RZ, R43, P1 ;  /* 0x000000ffff517224 */ /* 0x000fe200008e062b */
[----:B------:R-:W-:-:S02]  /*8300*/  IADD3 R5, P0, PT, R42, 0x2fa00, RZ ;  /* 0x0002fa002a057810 */ /* 0x000fc40007f1e0ff */
[----:B------:R-:W-:Y:S01]  /*8310*/  LOP3.LUT R84, R0, 0x70, R7, 0x78, !PT ;  /* 0x0000007000547812 */ /* 0x000fe200078e7807 */
[----:B------:R1:W-:Y:S01]  /*8320*/  ST.E desc[UR44][R72.64], RZ ;  /* 0x000000ff48007985 */ /* 0x0003e2000c10192c */
[C---:B------:R-:W-:Y:S01]  /*8330*/  SHF.R.U64 R0, R3.reuse, 0x3, R9 ;  /* 0x0000000303007819 */ /* 0x040fe20000001209 */
[----:B------:R-:W-:Y:S01]  /*8340*/  IMAD.X R83, RZ, RZ, R43, P0 ;  /* 0x000000ffff537224 */ /* 0x000fe200000e062b */
[----:B------:R-:W-:Y:S01]  /*8350*/  SHF.R.U64 R7, R4, 0x3, R81 ;  /* 0x0000000304077819 */ /* 0x000fe20000001251 */
[----:B------:R1:W-:Y:S01]  /*8360*/  ST.E desc[UR44][R70.64], RZ ;  /* 0x000000ff46007985 */ /* 0x0003e2000c10192c */
[----:B------:R-:W-:Y:S02]  /*8370*/  LOP3.LUT R8, R3, 0x70, R0, 0x78, !PT ;  /* 0x0000007003087812 */ /* 0x000fe400078e7800 */
[----:B------:R-:W-:Y:S01]  /*8380*/  IADD3 R3, P0, PT, R42, 0x28c00, RZ ;  /* 0x00028c002a037810 */ /* 0x000fe20007f1e0ff */
[----:B------:R1:W-:Y:S01]  /*8390*/  ST.E desc[UR44][R84.64], RZ ;  /* 0x000000ff54007985 */ /* 0x0003e2000c10192c */
[----:B------:R-:W-:-:S02]  /*83a0*/  LOP3.LUT R80, R4, 0x70, R7, 0x78, !PT ;  /* 0x0000007004507812 */ /* 0x000fc400078e7807 */
[C---:B------:R-:W-:Y:S01]  /*83b0*/  SHF.R.U64 R6, R5.reuse, 0x3, R83 ;  /* 0x0000000305067819 */ /* 0x040fe20000001253 */
[----:B------:R-:W-:Y:S01]  /*83c0*/  IMAD.X R7, RZ, RZ, R43, P0 ;  /* 0x000000ffff077224 */ /* 0x000fe200000e062b */
[C---:B------:R-:W-:Y:S02]  /*83d0*/  IADD3 R0, P0, PT, R42.reuse, 0x29400, RZ ;  /* 0x000294002a007810 */ /* 0x040fe40007f1e0ff */
[----:B------:R-:W-:Y:S02]  /*83e0*/  LOP3.LUT R82, R5, 0x70, R6, 0x78, !PT ;  /* 0x0000007005527812 */ /* 0x000fe400078e7806 */
[C---:B------:R-:W-:Y:S01]  /*83f0*/  SHF.R.U64 R6, R3.reuse, 0x3, R7 ;  /* 0x0000000303067819 */ /* 0x040fe20000001207 */
[----:B------:R-:W-:Y:S01]  /*8400*/  IMAD.X R87, RZ, RZ, R43, P0 ;  /* 0x000000ffff577224 */ /* 0x000fe200000e062b */
[----:B------:R-:W-:Y:S01]  /*8410*/  IADD3 R4, P1, PT, R42, 0x28e00, RZ ;  /* 0x00028e002a047810 */ /* 0x000fe20007f3e0ff */
[----:B------:R2:W-:Y:S01]  /*8420*/  ST.E desc[UR44][R82.64], RZ ;  /* 0x000000ff52007985 */ /* 0x0005e2000c10192c */
[----:B------:R-:W-:-:S02]  /*8430*/  LOP3.LUT R6, R3, 0x70, R6, 0x78, !PT ;  /* 0x0000007003067812 */ /* 0x000fc400078e7806 */
[C---:B------:R-:W-:Y:S01]  /*8440*/  SHF.R.U64 R3, R0.reuse, 0x3, R87 ;  /* 0x0000000300037819 */ /* 0x040fe20000001257 */
[----:B------:R-:W-:Y:S01]  /*8450*/  IMAD.X R89, RZ, RZ, R43, P1 ;  /* 0x000000ffff597224 */ /* 0x000fe200008e062b */
[----:B------:R2:W-:Y:S02]  /*8460*/  ST.E desc[UR44][R80.64], RZ ;  /* 0x000000ff50007985 */ /* 0x0005e4000c10192c */
[----:B------:R-:W-:Y:S02]  /*8470*/  LOP3.LUT R86, R0, 0x70, R3, 0x78, !PT ;  /* 0x0000007000567812 */ /* 0x000fe400078e7803 */
[----:B------:R-:W-:Y:S01]  /*8480*/  IADD3 R0, P0, PT, R42, 0x29600, RZ ;  /* 0x000296002a007810 */ /* 0x000fe20007f1e0ff */
[----:B------:R2:W-:Y:S01]  /*8490*/  ST.E desc[UR44][R8.64], RZ ;  /* 0x000000ff08007985 */ /* 0x0005e2000c10192c */
[----:B------:R-:W-:-:S03]  /*84a0*/  SHF.R.U64 R5, R4, 0x3, R89 ;  /* 0x0000000304057819 */ /* 0x000fc60000001259 */
[----:B-1----:R-:W-:Y:S01]  /*84b0*/  IMAD.X R69, RZ, RZ, R43, P0 ;  /* 0x000000ffff457224 */ /* 0x002fe200000e062b */
[----:B------:R-:W-:Y:S01]  /*84c0*/  IADD3 R3, P0, PT, R42, 0x29e00, RZ ;  /* 0x00029e002a037810 */ /* 0x000fe20007f1e0ff */
[----:B------:R1:W-:Y:S01]  /*84d0*/  ST.E desc[UR44][R6.64], RZ ;  /* 0x000000ff06007985 */ /* 0x0003e2000c10192c */
[----:B------:R-:W-:Y:S02]  /*84e0*/  LOP3.LUT R88, R4, 0x70, R5, 0x78, !PT ;  /* 0x0000007004587812 */ /* 0x000fe400078e7805 */
[----:B------:R-:W-:Y:S01]  /*84f0*/  SHF.R.U64 R5, R0, 0x3, R69 ;  /* 0x0000000300057819 */ /* 0x000fe20000001245 */
[----:B------:R-:W-:Y:S01]  /*8500*/  IMAD.X R79, RZ, RZ, R43, P0 ;  /* 0x000000ffff4f7224 */ /* 0x000fe200000e062b */
[----:B------:R-:W-:Y:S01]  /*8510*/  IADD3 R4, P1, PT, R42, 0x29c00, RZ ;  /* 0x00029c002a047810 */ /* 0x000fe20007f3e0ff */
[----:B------:R1:W-:Y:S01]  /*8520*/  ST.E desc[UR44][R88.64], RZ ;  /* 0x000000ff58007985 */ /* 0x0003e2000c10192c */
[----:B------:R-:W-:Y:S02]  /*8530*/  LOP3.LUT R68, R0, 0x70, R5, 0x78, !PT ;  /* 0x0000007000447812 */ /* 0x000fe400078e7805 */
[C---:B------:R-:W-:Y:S01]  /*8540*/  SHF.R.U64 R0, R3.reuse, 0x3, R79 ;  /* 0x0000000303007819 */ /* 0x040fe2000000124f */
[----:B------:R-:W-:Y:S01]  /*8550*/  IMAD.X R91, RZ, RZ, R43, P1 ;  /* 0x000000ffff5b7224 */ /* 0x000fe200008e062b */
[----:B------:R1:W-:Y:S02]  /*8560*/  ST.E desc[UR44][R86.64], RZ ;  /* 0x000000ff56007985 */ /* 0x0003e4000c10192c */
[----:B------:R-:W-:-:S02]  /*8570*/  LOP3.LUT R78, R3, 0x70, R0, 0x78, !PT ;  /* 0x00000070034e7812 */ /* 0x000fc400078e7800 */
[----:B------:R-:W-:Y:S01]  /*8580*/  IADD3 R0, P0, PT, R42, 0x2a400, RZ ;  /* 0x0002a4002a007810 */ /* 0x000fe20007f1e0ff */
[----:B------:R1:W-:Y:S01]  /*8590*/  ST.E desc[UR44][R68.64], RZ ;  /* 0x000000ff44007985 */ /* 0x0003e2000c10192c */
[----:B------:R-:W-:-:S03]  /*85a0*/  SHF.R.U64 R5, R4, 0x3, R91 ;  /* 0x0000000304057819 */ /* 0x000fc6000000125b */
[----:B--2---:R-:W-:Y:S01]  /*85b0*/  IMAD.X R61, RZ, RZ, R43, P0 ;  /* 0x000000ffff3d7224 */ /* 0x004fe200000e062b */
[----:B------:R-:W-:Y:S02]  /*85c0*/  IADD3 R3, P0, PT, R42, 0x2ac00, RZ ;  /* 0x0002ac002a037810 */ /* 0x000fe40007f1e0ff */
        /* <DEDUP_REMOVED lines=13> */
[----:B---3--:R-:W-:Y:S01]  /*86a0*/  IMAD.X R51, RZ, RZ, R43, P0 ;  /* 0x000000ffff337224 */ /* 0x008fe200000e062b */
        /* <DEDUP_REMOVED lines=14> */
[----:B----4-:R-:W-:Y:S01]  /*8790*/  IMAD.X R45, RZ, RZ, R43, P0 ;  /* 0x000000ffff2d7224 */ /* 0x010fe200000e062b */
        /* <DEDUP_REMOVED lines=14> */
[----:B-----5:R-:W-:Y:S01]  /*8880*/  IMAD.X R37, RZ, RZ, R43, P0 ;  /* 0x000000ffff257224 */ /* 0x020fe200000e062b */
        /* <DEDUP_REMOVED lines=14> */
[----:B------:R-:W-:Y:S01]  /*8970*/  IMAD.X R31, RZ, RZ, R43, P0 ;  /* 0x000000ffff1f7224 */ /* 0x000fe200000e062b */
        /* <DEDUP_REMOVED lines=43> */
[----:B------:R-:W-:Y:S02]  /*8c30*/  SHF.R.U64 R5, R4, 0x3, R21 ;  /* 0x0000000304057819 */ /* 0x000fe40000001215 */
[----:B------:R-:W-:Y:S01]  /*8c40*/  IADD3 R3, P0, PT, R42, 0x2fc00, RZ ;  /* 0x0002fc002a037810 */ /* 0x000fe20007f1e0ff */
[----:B------:R-:W-:Y:S01]  /*8c50*/  IMAD.X R11, RZ, RZ, R43, P1 ;  /* 0x000000ffff0b7224 */ /* 0x000fe200008e062b */
[----:B------:R-:W-:Y:S02]  /*8c60*/  LOP3.LUT R20, R4, 0x70, R5, 0x78, !PT ;  /* 0x0000007004147812 */ /* 0x000fe400078e7805 */
[----:B------:R-:W-:Y:S01]  /*8c70*/  IADD3 R4, P1, PT, R42, 0x2fe00, RZ ;  /* 0x0002fe002a047810 */ /* 0x000fe20007f3e0ff */
[----:B------:R-:W-:Y:S01]  /*8c80*/  IMAD.X R15, RZ, RZ, R43, P0 ;  /* 0x000000ffff0f7224 */ /* 0x000fe200000e062b */
[C---:B------:R-:W-:Y:S01]  /*8c90*/  SHF.R.U64 R5, R0.reuse, 0x3, R11 ;  /* 0x0000000300057819 */ /* 0x040fe2000000120b */
[----:B------:R1:W-:Y:S02]  /*8ca0*/  ST.E desc[UR44][R20.64], RZ ;  /* 0x000000ff14007985 */ /* 0x0003e4000c10192c */
[----:B------:R-:W-:Y:S01]  /*8cb0*/  IMAD.X R13, RZ, RZ, R43, P1 ;  /* 0x000000ffff0d7224 */ /* 0x000fe200008e062b */
[----:B------:R-:W-:Y:S01]  /*8cc0*/  LOP3.LUT R10, R0, 0x70, R5, 0x78, !PT ;  /* 0x00000070000a7812 */ /* 0x000fe200078e7805 */
[----:B------:R1:W-:Y:S01]  /*8cd0*/  ST.E desc[UR44][R18.64], RZ ;  /* 0x000000ff12007985 */ /* 0x0003e2000c10192c */
[----:B------:R-:W-:-:S02]  /*8ce0*/  SHF.R.U64 R0, R3, 0x3, R15 ;  /* 0x0000000303007819 */ /* 0x000fc4000000120f */
[C---:B------:R-:W-:Y:S01]  /*8cf0*/  SHF.R.U64 R5, R4.reuse, 0x3, R13 ;  /* 0x0000000304057819 */ /* 0x040fe2000000120d */
[----:B------:R1:W-:Y:S01]  /*8d00*/  ST.E desc[UR44][R10.64], RZ ;  /* 0x000000ff0a007985 */ /* 0x0003e2000c10192c */
[----:B------:R-:W-:Y:S02]  /*8d10*/  LOP3.LUT R14, R3, 0x70, R0, 0x78, !PT ;  /* 0x00000070030e7812 */ /* 0x000fe400078e7800 */
[----:B------:R-:W-:-:S03]  /*8d20*/  LOP3.LUT R12, R4, 0x70, R5, 0x78, !PT ;  /* 0x00000070040c7812 */ /* 0x000fc600078e7805 */
[----:B------:R1:W-:Y:S04]  /*8d30*/  ST.E desc[UR44][R14.64], RZ ;  /* 0x000000ff0e007985 */ /* 0x0003e8000c10192c */
[----:B------:R1:W-:Y:S01]  /*8d40*/  ST.E desc[UR44][R12.64], RZ ;  /* 0x000000ff0c007985 */ /* 0x0003e2000c10192c */
[----:B------:R-:W-:Y:S05]  /*8d50*/  @!P5 BRA `(.L_x_158) ;  /* 0x0000000000ccd947 */ /* 0x000fea0003800000 */
[----:B------:R-:W2:Y:S01]  /*8d60*/  LDC R3, c[0x0][0x904] ;  /* 0x00024100ff037b82 */ /* 0x000ea20000000800 */
[----:B------:R-:W3:Y:S01]  /*8d70*/  LDCU.64 UR4, c[0x0][0x908] ;  /* 0x00012100ff0477ac */ /* 0x000ee20008000a00 */
[----:B------:R-:W4:Y:S01]  /*8d80*/  S2R R0, SR_TID.X ;  /* 0x0000000000007919 */ /* 0x000f220000002100 */
[----:B------:R-:W-:Y:S01]  /*8d90*/  BSSY.RECONVERGENT B0, `(.L_x_158) ;  /* 0x000002f000007945 */ /* 0x000fe20003800200 */
[----:B---3--:R-:W-:Y:S01]  /*8da0*/  IMAD.HI.U32 R4, R57, UR4, RZ ;  /* 0x0000000439047c27 */ /* 0x008fe2000f8e00ff */
[----:B------:R-:W3:Y:S01]  /*8db0*/  LDCU UR4, c[0x0][0x380] ;  /* 0x00007000ff0477ac */ /* 0x000ee20008000800 */
[----:B--2---:R-:W-:-:S03]  /*8dc0*/  ISETP.NE.AND P0, PT, R3, 0x1, PT ;  /* 0x000000010300780c */ /* 0x004fc60003f05270 */
[----:B------:R-:W-:-:S04]  /*8dd0*/  SHF.R.U32.HI R4, RZ, UR5, R4 ;  /* 0x00000005ff047c19 */ /* 0x000fc80008011604 */
[----:B------:R-:W-:Y:S02]  /*8de0*/  SEL R4, R57, R4, !P0 ;  /* 0x0000000439047207 */ /* 0x000fe40004000000 */
[----:B----4-:R-:W-:-:S03]  /*8df0*/  LOP3.LUT R0, R0, 0x7f, RZ, 0xc0, !PT ;  /* 0x0000007f00007812 */ /* 0x010fc600078ec0ff */
[----:B------:R-:W-:-:S04]  /*8e00*/  IMAD.MOV R4, RZ, RZ, -R4 ;  /* 0x000000ffff047224 */ /* 0x000fc800078e0a04 */
[----:B------:R-:W-:-:S04]  /*8e10*/  IMAD R3, R3, R4, R57 ;  /* 0x0000000403037224 */ /* 0x000fc800078e0239 */
[----:B------:R-:W-:-:S05]  /*8e20*/  IMAD R3, R3, 0x100, R0 ;  /* 0x0000010003037824 */ /* 0x000fca00078e0200 */
[----:B---3--:R-:W-:-:S13]  /*8e30*/  ISETP.GE.AND P0, PT, R3, UR4, PT ;  /* 0x0000000403007c0c */ /* 0x008fda000bf06270 */
[----:B------:R-:W-:Y:S05]  /*8e40*/  @P0 BRA `(.L_x_159) ;  /* 0x00000000008c0947 */ /* 0x000fea0003800000 */
[----:B------:R-:W1:Y:S01]  /*8e50*/  LDC R5, c[0x0][0x38c] ;  /* 0x0000e300ff057b82 */ /* 0x000e620000000800 */
[----:B------:R-:W2:Y:S01]  /*8e60*/  LDCU UR6, c[0x0][0x890] ;  /* 0x00011200ff0677ac */ /* 0x000ea20008000800 */
[----:B------:R-:W3:Y:S01]  /*8e70*/  LDCU.64 UR4, c[0x0][0x888] ;  /* 0x00011100ff0477ac */ /* 0x000ee20008000a00 */
[----:B--2---:R-:W-:Y:S01]  /*8e80*/  IMAD R3, R22, UR6, R3 ;  /* 0x0000000616037c24 */ /* 0x004fe2000f8e0203 */
[----:B-1----:R-:W-:-:S04]  /*8e90*/  IABS R6, R5 ;  /* 0x0000000500067213 */ /* 0x002fc80000000000 */
[----:B------:R-:W1:Y:S08]  /*8ea0*/  I2F.RP R7, R6 ;  /* 0x0000000600077306 */ /* 0x000e700000209400 */
[----:B-1----:R-:W1:Y:S02]  /*8eb0*/  MUFU.RCP R8, R7 ;  /* 0x0000000700087308 */ /* 0x002e640000001000 */
[----:B-1----:R-:W-:-:S06]  /*8ec0*/  IADD3 R8, PT, PT, R8, 0xffffffe, RZ ;  /* 0x0ffffffe08087810 */ /* 0x002fcc0007ffe0ff */
[----:B------:R1:W2:Y:S02]  /*8ed0*/  F2I.FTZ.U32.TRUNC.NTZ R9, R8 ;  /* 0x0000000800097305 */ /* 0x0002a4000021f000 */
[----:B-1----:R-:W-:Y:S02]  /*8ee0*/  HFMA2 R8, -RZ, RZ, 0, 0 ;  /* 0x00000000ff087431 */ /* 0x002fe400000001ff */
[----:B--2---:R-:W-:-:S04]  /*8ef0*/  IMAD.MOV R0, RZ, RZ, -R9 ;  /* 0x000000ffff007224 */ /* 0x004fc800078e0a09 */
[----:B------:R-:W-:Y:S01]  /*8f00*/  IMAD R4, R0, R6, RZ ;  /* 0x0000000600047224 */ /* 0x000fe200078e02ff */
[----:B------:R-:W-:-:S03]  /*8f10*/  IABS R0, R2 ;  /* 0x0000000200007213 */ /* 0x000fc60000000000 */
[----:B------:R-:W-:-:S06]  /*8f20*/  IMAD.HI.U32 R9, R9, R4, R8 ;  /* 0x0000000409097227 */ /* 0x000fcc00078e0008 */
[----:B------:R-:W-:-:S04]  /*8f30*/  IMAD.HI.U32 R4, R9, R0, RZ ;  /* 0x0000000009047227 */ /* 0x000fc800078e00ff */
[----:B------:R-:W-:-:S04]  /*8f40*/  IMAD.MOV R7, RZ, RZ, -R4 ;  /* 0x000000ffff077224 */ /* 0x000fc800078e0a04 */
[----:B------:R-:W-:Y:S01]  /*8f50*/  IMAD R7, R6, R7, R0 ;  /* 0x0000000706077224 */ /* 0x000fe200078e0200 */
[----:B------:R-:W-:-:S04]  /*8f60*/  LOP3.LUT R0, R2, R5, RZ, 0x3c, !PT ;  /* 0x0000000502007212 */ /* 0x000fc800078e3cff */
[----:B------:R-:W-:Y:S02]  /*8f70*/  ISETP.GT.U32.AND P1, PT, R6, R7, PT ;  /* 0x000000070600720c */ /* 0x000fe40003f24070 */
[----:B------:R-:W-:-:S11]  /*8f80*/  ISETP.GE.AND P0, PT, R0, RZ, PT ;  /* 0x000000ff0000720c */ /* 0x000fd60003f06270 */
[-C--:B------:R-:W-:Y:S01]  /*8f90*/  @!P1 IADD3 R7, PT, PT, R7, -R6.reuse, RZ ;  /* 0x8000000607079210 */ /* 0x080fe20007ffe0ff */
[----:B------:R-:W-:Y:S01]  /*8fa0*/  @!P1 VIADD R4, R4, 0x1 ;  /* 0x0000000104049836 */ /* 0x000fe20000000000 */
[----:B------:R-:W-:Y:S02]  /*8fb0*/  ISETP.NE.AND P1, PT, R5, RZ, PT ;  /* 0x000000ff0500720c */ /* 0x000fe40003f25270 */
[----:B------:R-:W-:Y:S02]  /*8fc0*/  ISETP.GE.U32.AND P2, PT, R7, R6, PT ;  /* 0x000000060700720c */ /* 0x000fe40003f46070 */
[----:B------:R-:W1:Y:S11]  /*8fd0*/  LDC.64 R6, c[0x0][0x880] ;  /* 0x00022000ff067b82 */ /* 0x000e760000000a00 */
[----:B------:R-:W-:-:S05]  /*8fe0*/  @P2 IADD3 R4, PT, PT, R4, 0x1, RZ ;  /* 0x0000000104042810 */ /* 0x000fca0007ffe0ff */
[----:B------:R-:W-:Y:S01]  /*8ff0*/  @!P0 IMAD.MOV R4, RZ, RZ, -R4 ;  /* 0x000000ffff048224 */ /* 0x000fe200078e0a04 */
[----:B------:R-:W-:-:S04]  /*9000*/  @!P1 LOP3.LUT R4, RZ, R5, RZ, 0x33, !PT ;  /* 0x00000005ff049212 */ /* 0x000fc800078e33ff */
[C---:B------:R-:W-:Y:S01]  /*9010*/  IADD3 R0, PT, PT, -R4.reuse, RZ, RZ ;  /* 0x000000ff04007210 */ /* 0x040fe20007ffe1ff */
[----:B---3--:R-:W-:-:S04]  /*9020*/  IMAD R3, R4, UR5, R3 ;  /* 0x0000000504037c24 */ /* 0x008fc8000f8e0203 */
[----:B------:R-:W-:-:S04]  /*9030*/  IMAD R0, R5, R0, R2 ;  /* 0x0000000005007224 */ /* 0x000fc800078e0202 */
[----:B------:R-:W-:Y:S01]  /*9040*/  IMAD R3, R0, UR4, R3 ;  /* 0x0000000400037c24 */ /* 0x000fe2000f8e0203 */
[----:B------:R-:W-:-:S03]  /*9050*/  MOV R0, 0xff800000 ;  /* 0xff80000000007802 */ /* 0x000fc60000000f00 */
[----:B-1----:R-:W-:-:S05]  /*9060*/  IMAD.WIDE R6, R3, 0x4, R6 ;  /* 0x0000000403067825 */ /* 0x002fca00078e0206 */
[----:B------:R2:W-:Y:S02]  /*9070*/  STG.E desc[UR44][R6.64], R0 ;  /* 0x0000000006007986 */ /* 0x0005e4000c10192c */
.L_x_159:
[----:B------:R-:W-:Y:S05]  /*9080*/  BSYNC.RECONVERGENT B0 ;  /* 0x0000000000007941 */ /* 0x000fea0003800200 */
.L_x_158:
[----:B------:R-:W-:-:S09]  /*9090*/  UISETP.NE.AND UP0, UPT, UR37, URZ, UPT ;  /* 0x000000ff2500728c */ /* 0x000fd2000bf05270 */
[----:B------:R-:W-:Y:S05]  /*90a0*/  BRA.U UP0, `(.L_x_160) ;  /* 0x0000000100047547 */ /* 0x000fea000b800000 */
[----:B------:R-:W-:Y:S05]  /*90b0*/  BPT.TRAP 0x1 ;  /* 0x000000040000795c */ /* 0x000fea0000300000 */
.L_x_160:
[C---:B------:R-:W-:Y:S01]  /*90c0*/  IADD3 R3, P0, PT, R42.reuse, 0x30000, RZ ;  /* 0x000300002a037810 */ /* 0x040fe20007f1e0ff */
[----:B------:R-:W3:Y:S01]  /*90d0*/  S2UR UR4, SR_CgaCtaId ;  /* 0x00000000000479c3 */ /* 0x000ee20000008800 */
[C---:B------:R-:W-:Y:S01]  /*90e0*/  IADD3 R9, P1, PT, R42.reuse, 0x30200, RZ ;  /* 0x000302002a097810 */ /* 0x040fe20007f3e0ff */
[----:B------:R-:W-:Y:S01]  /*90f0*/  UMOV UR5, 0x400 ;  /* 0x0000040000057882 */ /* 0x000fe20000000000 */
[----:B------:R-:W-:Y:S01]  /*9100*/  STL.64 [R1+0x78], R56 ;  /* 0x0000783801007387 */ /* 0x000fe20000100a00 */
[--C-:B-1----:R-:W-:Y:S01]  /*9110*/  IMAD.X R47, RZ, RZ, R43.reuse, P0 ;  /* 0x000000ffff2f7224 */ /* 0x102fe200000e062b */
[C---:B--2---:R-:W-:Y:S01]  /*9120*/  IADD3 R7, P0, PT, R42.reuse, 0x30800, RZ ;  /* 0x000308002a077810 */ /* 0x044fe20007f1e0ff */
[----:B------:R-:W-:Y:S01]  /*9130*/  IMAD.X R45, RZ, RZ, R43, P1 ;  /* 0x000000ffff2d7224 */ /* 0x000fe200008e062b */
[C---:B------:R-:W-:Y:S01]  /*9140*/  IADD3 R5, P1, PT, R42.reuse, 0x30a00, RZ ;  /* 0x00030a002a057810 */ /* 0x040fe20007f3e0ff */
[----:B------:R-:W-:Y:S01]  /*9150*/  STL.64 [R1+0x70], R22 ;  /* 0x0000701601007387 */ /* 0x000fe20000100a00 */
[C---:B------:R-:W-:Y:S01]  /*9160*/  SHF.R.U64 R0, R3.reuse, 0x3, R47 ;  /* 0x0000000303007819 */ /* 0x040fe2000000122f */
[--C-:B------:R-:W-:Y:S01]  /*9170*/  IMAD.X R41, RZ, RZ, R43.reuse, P0 ;  /* 0x000000ffff297224 */ /* 0x100fe200000e062b */
[----:B------:R-:W-:Y:S01]  /*9180*/  UISETP.NE.AND UP0, UPT, UR37, URZ, UPT ;  /* 0x000000ff2500728c */ /* 0x000fe2000bf05270 */
[----:B------:R-:W-:Y:S01]  /*9190*/  IMAD.X R39, RZ, RZ, R43, P1 ;  /* 0x000000ffff277224 */ /* 0x000fe200008e062b */
[----:B------:R-:W-:Y:S01]  /*91a0*/  LOP3.LUT R46, R3, 0x70, R0, 0x78, !PT ;  /* 0x00000070032e7812 */ /* 0x000fe200078e7800 */
[----:B------:R-:W-:Y:S01]  /*91b0*/  STL [R1+0x84], R62 ;  /* 0x0000843e01007387 */ /* 0x000fe20000100800 */
[----:B------:R-:W-:-:S02]  /*91c0*/  IADD3 R3, P2, PT, R42, 0x31000, RZ ;  /* 0x000310002a037810 */ /* 0x000fc40007f5e0ff */
[----:B------:R-:W-:Y:S01]  /*91d0*/  SHF.R.U64 R0, R9, 0x3, R45 ;  /* 0x0000000309007819 */ /* 0x000fe2000000122d */
[----:B------:R-:W-:Y:S01]  /*91e0*/  STL [R1+0x80], R58 ;  /* 0x0000803a01007387 */ /* 0x000fe20000100800 */
[----:B------:R-:W-:Y:S01]  /*91f0*/  SHF.R.U64 R6, R7, 0x3, R41 ;  /* 0x0000000307067819 */ /* 0x000fe20000001229 */
[----:B------:R-:W-:Y:S01]  /*9200*/  IMAD.X R37, RZ, RZ, R43, P2 ;  /* 0x000000ffff257224 */ /* 0x000fe200010e062b */
[----:B------:R-:W-:Y:S02]  /*9210*/  LOP3.LUT R44, R9, 0x70, R0, 0x78, !PT ;  /* 0x00000070092c7812 */ /* 0x000fe400078e7800 */
[----:B------:R-:W-:Y:S01]  /*9220*/  IADD3 R9, P1, PT, R42, 0x31200, RZ ;  /* 0x000312002a097810 */ /* 0x000fe20007f3e0ff */
[----:B---3--:R-:W-:Y:S01]  /*9230*/  ULEA UR4, UR4, UR5, 0x18 ;  /* 0x0000000504047291 */ /* 0x008fe2000f8ec0ff */
[----:B------:R-:W-:Y:S02]  /*9240*/  SHF.R.U64 R0, R3, 0x3, R37 ;  /* 0x0000000303007819 */ /* 0x000fe40000001225 */
[----:B------:R-:W-:Y:S01]  /*9250*/  SHF.R.U64 R4, R5, 0x3, R39 ;  /* 0x0000000305047819 */ /* 0x000fe20000001227 */
[----:B------:R-:W-:Y:S01]  /*9260*/  IMAD.X R35, RZ, RZ, R43, P1 ;  /* 0x000000ffff237224 */ /* 0x000fe200008e062b */
[----:B------:R-:W-:-:S02]  /*9270*/  LOP3.LUT R36, R3, 0x70, R0, 0x78, !PT ;  /* 0x0000007003247812 */ /* 0x000fc400078e7800 */
[C---:B------:R-:W-:Y:S02]  /*9280*/  IADD3 R3, P2, PT, R42.reuse, 0x32000, RZ ;  /* 0x000320002a037810 */ /* 0x040fe40007f5e0ff */
[----:B------:R-:W-:Y:S01]  /*9290*/  LOP3.LUT R40, R7, 0x70, R6, 0x78, !PT ;  /* 0x0000007007287812 */ /* 0x000fe200078e7806 */
[----:B------:R-:W-:Y:S01]  /*92a0*/  SYNCS.ARRIVE.TRANS64.A1T0 RZ, [UR4+0x380b0], RZ ;  /* 0x0380b0ffffff79a7 */ /* 0x000fe20008100004 */
[C---:B------:R-:W-:Y:S01]  /*92b0*/  IADD3 R7, P0, PT, R42.reuse, 0x31800, RZ ;  /* 0x000318002a077810 */ /* 0x040fe20007f1e0ff */
[--C-:B------:R-:W-:Y:S01]  /*92c0*/  IMAD.X R29, RZ, RZ, R43.reuse, P2 ;  /* 0x000000ffff1d7224 */ /* 0x100fe200010e062b */
[----:B------:R-:W-:Y:S01]  /*92d0*/  LOP3.LUT R38, R5, 0x70, R4, 0x78, !PT ;  /* 0x0000007005267812 */ /* 0x000fe200078e7804 */
[----:B------:R-:W-:Y:S01]  /*92e0*/  ST.E desc[UR44][R46.64], RZ ;  /* 0x000000ff2e007985 */ /* 0x000fe2000c10192c */
[----:B------:R-:W-:Y:S01]  /*92f0*/  IADD3 R5, P1, PT, R42, 0x31a00, RZ ;  /* 0x00031a002a057810 */ /* 0x000fe20007f3e0ff */
[----:B------:R-:W-:Y:S01]  /*9300*/  IMAD.X R33, RZ, RZ, R43, P0 ;  /* 0x000000ffff217224 */ /* 0x000fe200000e062b */
[C---:B------:R-:W-:Y:S01]  /*9310*/  SHF.R.U64 R0, R9.reuse, 0x3, R35 ;  /* 0x0000000309007819 */ /* 0x040fe20000001223 */
[----:B------:R-:W-:Y:S02]  /*9320*/  ST.E desc[UR44][R44.64], RZ ;  /* 0x000000ff2c007985 */ /* 0x000fe4000c10192c */
[----:B------:R-:W-:Y:S01]  /*9330*/  IMAD.X R31, RZ, RZ, R43, P1 ;  /* 0x000000ffff1f7224 */ /* 0x000fe200008e062b */
[----:B------:R-:W-:Y:S01]  /*9340*/  LOP3.LUT R34, R9, 0x70, R0, 0x78, !PT ;  /* 0x0000007009227812 */ /* 0x000fe200078e7800 */
[----:B------:R-:W-:Y:S01]  /*9350*/  ST.E desc[UR44][R40.64], RZ ;  /* 0x000000ff28007985 */ /* 0x000fe2000c10192c */
[----:B------:R-:W-:-:S02]  /*9360*/  SHF.R.U64 R0, R3, 0x3, R29 ;  /* 0x0000000303007819 */ /* 0x000fc4000000121d */
[C---:B------:R-:W-:Y:S01]  /*9370*/  IADD3 R9, P1, PT, R42.reuse, 0x32200, RZ ;  /* 0x000322002a097810 */ /* 0x040fe20007f3e0ff */
[----:B------:R-:W-:Y:S01]  /*9380*/  ST.E desc[UR44][R38.64], RZ ;  /* 0x000000ff26007985 */ /* 0x000fe2000c10192c */
[----:B------:R-:W-:Y:S02]  /*9390*/  SHF.R.U64 R6, R7, 0x3, R33 ;  /* 0x0000000307067819 */ /* 0x000fe40000001221 */
[----:B------:R-:W-:Y:S01]  /*93a0*/  SHF.R.U64 R4, R5, 0x3, R31 ;  /* 0x0000000305047819 */ /* 0x000fe2000000121f */
[--C-:B------:R-:W-:Y:S01]  /*93b0*/  IMAD.X R27, RZ, RZ, R43.reuse, P1 ;  /* 0x000000ffff1b7224 */ /* 0x100fe200008e062b */
[----:B------:R-:W-:Y:S01]  /*93c0*/  LOP3.LUT R28, R3, 0x70, R0, 0x78, !PT ;  /* 0x00000070031c7812 */ /* 0x000fe200078e7800 */
[----:B------:R-:W-:Y:S01]  /*93d0*/  ST.E desc[UR44][R36.64], RZ ;  /* 0x000000ff24007985 */ /* 0x000fe2000c10192c */
[C---:B------:R-:W-:Y:S02]  /*93e0*/  IADD3 R3, P2, PT, R42.reuse, 0x33000, RZ ;  /* 0x000330002a037810 */ /* 0x040fe40007f5e0ff */
[----:B------:R-:W-:Y:S01]  /*93f0*/  LOP3.LUT R32, R7, 0x70, R6, 0x78, !PT ;  /* 0x0000007007207812 */ /* 0x000fe200078e7806 */
[----:B------:R1:W-:Y:S01]  /*9400*/  ST.E desc[UR44][R34.64], RZ ;  /* 0x000000ff22007985 */ /* 0x0003e2000c10192c */
        /* <DEDUP_REMOVED lines=15> */
[----:B------:R-:W-:Y:S01]  /*9500*/  LOP3.LUT R18, R3, 0x70, R0, 0x78, !PT ;  /* 0x0000007003127812 */ /* 0x000fe200078e7800 */
[--C-:B------:R-:W-:Y:S01]  /*9510*/  IMAD.X R17, RZ, RZ, R43.reuse, P1 ;  /* 0x000000ffff117224 */ /* 0x100fe200008e062b */
[C---:B------:R-:W-:Y:S02]  /*9520*/  IADD3 R3, P2, PT, R42.reuse, 0x34000, RZ ;  /* 0x000340002a037810 */ /* 0x040fe40007f5e0ff */
[----:B------:R-:W-:Y:S02]  /*9530*/  LOP3.LUT R24, R7, 0x70, R6, 0x78, !PT ;  /* 0x0000007007187812 */ /* 0x000fe400078e7806 */
[C---:B------:R-:W-:Y:S01]  /*9540*/  IADD3 R7, P0, PT, R42.reuse, 0x33800, RZ ;  /* 0x000338002a077810 */ /* 0x040fe20007f1e0ff */
[----:B------:R-:W-:Y:S01]  /*9550*/  IMAD.X R11, RZ, RZ, R43, P2 ;  /* 0x000000ffff0b7224 */ /* 0x000fe200010e062b */
[----:B------:R-:W-:Y:S01]  /*9560*/  SHF.R.U64 R0, R9, 0x3, R17 ;  /* 0x0000000309007819 */ /* 0x000fe20000001211 */
[----:B------:R-:W-:Y:S01]  /*9570*/  ST.E desc[UR44][R24.64], RZ ;  /* 0x000000ff18007985 */ /* 0x000fe2000c10192c */
[C---:B-1----:R-:W-:Y:S01]  /*9580*/  IADD3 R35, P4, PT, R42.reuse, 0x37200, RZ ;  /* 0x000372002a237810 */ /* 0x042fe20007f9e0ff */
[----:B------:R-:W-:Y:S01]  /*9590*/  IMAD.X R15, RZ, RZ, R43, P0 ;  /* 0x000000ffff0f7224 */ /* 0x000fe200000e062b */
[----:B------:R-:W-:-:S02]  /*95a0*/  IADD3 R8, P0, PT, R42, 0x34200, RZ ;  /* 0x000342002a087810 */ /* 0x000fc40007f1e0ff */
[----:B------:R-:W-:Y:S02]  /*95b0*/  LOP3.LUT R16, R9, 0x70, R0, 0x78, !PT ;  /* 0x0000007009107812 */ /* 0x000fe400078e7800 */
[----:B------:R-:W-:Y:S01]  /*95c0*/  SHF.R.U64 R0, R3, 0x3, R11 ;  /* 0x0000000303007819 */ /* 0x000fe2000000120b */
[----:B------:R-:W-:Y:S01]  /*95d0*/  IMAD.X R55, RZ, RZ, R43, P0 ;  /* 0x000000ffff377224 */ /* 0x000fe200000e062b */
[----:B------:R-:W-:Y:S02]  /*95e0*/  SHF.R.U64 R4, R5, 0x3, R21 ;  /* 0x0000000305047819 */ /* 0x000fe40000001215 */
[----:B------:R-:W-:Y:S02]  /*95f0*/  LOP3.LUT R10, R3, 0x70, R0, 0x78, !PT ;  /* 0x00000070030a7812 */ /* 0x000fe400078e7800 */
[----:B------:R-:W-:Y:S02]  /*9600*/  IADD3 R0, P3, PT, R42, 0x35000, RZ ;  /* 0x000350002a007810 */ /* 0x000fe40007f7e0ff */
[----:B------:R-:W-:-:S02]  /*9610*/  SHF.R.U64 R9, R8, 0x3, R55 ;  /* 0x0000000308097819 */ /* 0x000fc40000001237 */
[----:B------:R-:W-:Y:S01]  /*9620*/  LOP3.LUT R20, R5, 0x70, R4, 0x78, !PT ;  /* 0x0000007005147812 */ /* 0x000fe200078e7804 */
[----:B------:R-:W-:Y:S01]  /*9630*/  IMAD.X R49, RZ, RZ, R43, P3 ;  /* 0x000000ffff317224 */ /* 0x000fe200018e062b */
[----:B------:R-:W-:Y:S02]  /*9640*/  LOP3.LUT R54, R8, 0x70, R9, 0x78, !PT ;  /* 0x0000007008367812 */ /* 0x000fe400078e7809 */
[----:B------:R-:W-:Y:S01]  /*9650*/  IADD3 R8, P0, PT, R42, 0x35200, RZ ;  /* 0x000352002a087810 */ /* 0x000fe20007f1e0ff */
[----:B------:R-:W-:Y:S01]  /*9660*/  ST.E desc[UR44][R20.64], RZ ;  /* 0x000000ff14007985 */ /* 0x000fe2000c10192c */
[----:B------:R-:W-:Y:S02]  /*9670*/  SHF.R.U64 R3, R0, 0x3, R49 ;  /* 0x0000000300037819 */ /* 0x000fe40000001231 */
[----:B------:R-:W-:Y:S01]  /*9680*/  IADD3 R5, P1, PT, R42, 0x33a00, RZ ;  /* 0x00033a002a057810 */ /* 0x000fe20007f3e0ff */
[----:B------:R-:W-:Y:S01]  /*9690*/  IMAD.X R69, RZ, RZ, R43, P0 ;  /* 0x000000ffff457224 */ /* 0x000fe200000e062b */
[----:B------:R-:W-:Y:S01]  /*96a0*/  LOP3.LUT R48, R0, 0x70, R3, 0x78, !PT ;  /* 0x0000007000307812 */ /* 0x000fe200078e7803 */
[----:B------:R-:W-:Y:S01]  /*96b0*/  ST.E desc[UR44][R18.64], RZ ;  /* 0x000000ff12007985 */ /* 0x000fe2000c10192c */
[C---:B------:R-:W-:Y:S01]  /*96c0*/  IADD3 R40, P0, PT, R42.reuse, 0x36200, RZ ;  /* 0x000362002a287810 */ /* 0x040fe20007f1e0ff */
[----:B------:R-:W-:Y:S01]  /*96d0*/  IMAD.X R13, RZ, RZ, R43, P1 ;  /* 0x000000ffff0d7224 */ /* 0x000fe200008e062b */
[C---:B------:R-:W-:Y:S01]  /*96e0*/  IADD3 R0, P3, PT, R42.reuse, 0x36000, RZ ;  /* 0x000360002a007810 */ /* 0x040fe20007f7e0ff */
[----:B------:R-:W-:Y:S01]  /*96f0*/  ST.E desc[UR44][R16.64], RZ ;  /* 0x000000ff10007985 */ /* 0x000fe2000c10192c */
[----:B------:R-:W-:Y:S01]  /*9700*/  SHF.R.U64 R6, R7, 0x3, R15 ;  /* 0x0000000307067819 */ /* 0x000fe2000000120f */
[--C-:B------:R-:W-:Y:S01]  /*9710*/  IMAD.X R41, RZ, RZ, R43.reuse, P0 ;  /* 0x000000ffff297224 */ /* 0x100fe200000e062b */
[C---:B------:R-:W-:Y:S01]  /*9720*/  IADD3 R34, P0, PT, R42.reuse, 0x37800, RZ ;  /* 0x000378002a227810 */ /* 0x040fe20007f1e0ff */
[----:B------:R-:W-:Y:S01]  /*9730*/  IMAD.X R61, RZ, RZ, R43, P3 ;  /* 0x000000ffff3d7224 */ /* 0x000fe200018e062b */
[----:B------:R-:W-:Y:S01]  /*9740*/  IADD3 R36, P3, PT, R42, 0x37000, RZ ;  /* 0x000370002a247810 */ /* 0x000fe20007f7e0ff */
[----:B------:R1:W-:Y:S01]  /*9750*/  STL [R1+0xb8], R40 ;  /* 0x0000b82801007387 */ /* 0x0003e20000100800 */
[----:B------:R-:W-:-:S02]  /*9760*/  SHF.R.U64 R4, R5, 0x3, R13 ;  /* 0x0000000305047819 */ /* 0x000fc4000000120d */
[----:B------:R-:W-:Y:S01]  /*9770*/  SHF.R.U64 R3, R0, 0x3, R61 ;  /* 0x0000000300037819 */ /* 0x000fe2000000123d */
[----:B------:R2:W-:Y:S01]  /*9780*/  STL.64 [R1+0x98], R34 ;  /* 0x0000982201007387 */ /* 0x0005e20000100a00 */
[----:B------:R-:W-:Y:S02]  /*9790*/  LOP3.LUT R12, R5, 0x70, R4, 0x78, !PT ;  /* 0x00000070050c7812 */ /* 0x000fe400078e7804 */
[----:B------:R-:W-:Y:S01]  /*97a0*/  LOP3.LUT R14, R7, 0x70, R6, 0x78, !PT ;  /* 0x00000070070e7812 */ /* 0x000fe200078e7806 */
[----:B------:R-:W-:Y:S01]  /*97b0*/  STL [R1+0x6c], R41 ;  /* 0x00006c2901007387 */ /* 0x000fe20000100800 */
[----:B------:R-:W-:Y:S02]  /*97c0*/  IADD3 R4, P2, PT, R42, 0x34a00, RZ ;  /* 0x00034a002a047810 */ /* 0x000fe40007f5e0ff */
[----:B------:R-:W-:Y:S01]  /*97d0*/  LOP3.LUT R60, R0, 0x70, R3, 0x78, !PT ;  /* 0x00000070003c7812 */ /* 0x000fe200078e7803 */
[----:B------:R-:W-:Y:S01]  /*97e0*/  ST.E desc[UR44][R14.64], RZ ;  /* 0x000000ff0e007985 */ /* 0x000fe2000c10192c */
[----:B------:R-:W-:Y:S01]  /*97f0*/  IADD3 R6, P1, PT, R42, 0x34800, RZ ;  /* 0x000348002a067810 */ /* 0x000fe20007f3e0ff */
[----:B------:R-:W-:Y:S01]  /*9800*/  IMAD.X R51, RZ, RZ, R43, P2 ;  /* 0x000000ffff337224 */ /* 0x000fe200010e062b */
[----:B------:R-:W-:-:S02]  /*9810*/  MOV R39, 0x400 ;  /* 0x0000040000277802 */ /* 0x000fc40000000f00 */
[----:B------:R-:W-:Y:S01]  /*9820*/  SHF.R.U64 R9, R8, 0x3, R69 ;  /* 0x0000000308097819 */ /* 0x000fe20000001245 */
[----:B-1----:R-:W3:Y:S01]  /*9830*/  LDL.LU R40, [R1+0xb8] ;  /* 0x0000b80001287983 */ /* 0x002ee20000300800 */
[----:B------:R-:W-:Y:S01]  /*9840*/  IMAD.X R53, RZ, RZ, R43, P1 ;  /* 0x000000ffff357224 */ /* 0x000fe200008e062b */
[----:B------:R-:W-:Y:S01]  /*9850*/  SHF.R.U64 R5, R4, 0x3, R51 ;  /* 0x0000000304057819 */ /* 0x000fe20000001233 */
[----:B--2---:R-:W-:Y:S01]  /*9860*/  IMAD.X R35, RZ, RZ, R43, P3 ;  /* 0x000000ffff237224 */ /* 0x004fe200018e062b */
[----:B------:R-:W1:Y:S02]  /*9870*/  S2R R0, SR_CgaCtaId ;  /* 0x0000000000007919 */ /* 0x000e640000008800 */
[----:B------:R-:W-:Y:S02]  /*9880*/  SHF.R.U64 R7, R6, 0x3, R53 ;  /* 0x0000000306077819 */ /* 0x000fe40000001235 */
[----:B------:R-:W-:Y:S01]  /*9890*/  LOP3.LUT R50, R4, 0x70, R5, 0x78, !PT ;  /* 0x0000007004327812 */ /* 0x000fe200078e7805 */
[----:B------:R2:W-:Y:S01]  /*98a0*/  STL.64 [R1+0xb0], R34 ;  /* 0x0000b02201007387 */ /* 0x0005e20000100a00 */
[----:B------:R-:W-:-:S02]  /*98b0*/  LOP3.LUT R52, R6, 0x70, R7, 0x78, !PT ;  /* 0x0000007006347812 */ /* 0x000fc400078e7807 */
[C---:B------:R-:W-:Y:S01]  /*98c0*/  IADD3 R4, P2, PT, R42.reuse, 0x35a00, RZ ;  /* 0x00035a002a047810 */ /* 0x040fe20007f5e0ff */
[----:B------:R-:W-:Y:S01]  /*98d0*/  ST.E desc[UR44][R12.64], RZ ;  /* 0x000000ff0c007985 */ /* 0x000fe2000c10192c */
[----:B------:R-:W-:Y:S02]  /*98e0*/  IADD3 R6, P1, PT, R42, 0x35800, RZ ;  /* 0x000358002a067810 */ /* 0x000fe40007f3e0ff */
[----:B------:R-:W-:Y:S01]  /*98f0*/  LOP3.LUT R68, R8, 0x70, R9, 0x78, !PT ;  /* 0x0000007008447812 */ /* 0x000fe200078e7809 */
[--C-:B------:R-:W-:Y:S01]  /*9900*/  IMAD.X R65, RZ, RZ, R43.reuse, P2 ;  /* 0x000000ffff417224 */ /* 0x100fe200010e062b */
[C---:B------:R-:W-:Y:S01]  /*9910*/  IADD3 R37, P2, PT, R42.reuse, 0x36a00, RZ ;  /* 0x00036a002a257810 */ /* 0x040fe20007f5e0ff */
[--C-:B------:R-:W-:Y:S01]  /*9920*/  IMAD.X R67, RZ, RZ, R43.reuse, P1 ;  /* 0x000000ffff437224 */ /* 0x100fe200008e062b */
[C---:B------:R-:W-:Y:S01]  /*9930*/  IADD3 R38, P1, PT, R42.reuse, 0x36800, RZ ;  /* 0x000368002a267810 */ /* 0x040fe20007f3e0ff */
[----:B------:R4:W-:Y:S01]  /*9940*/  ST.E desc[UR44][R10.64], RZ ;  /* 0x000000ff0a007985 */ /* 0x0009e2000c10192c */
[----:B------:R-:W-:Y:S01]  /*9950*/  IMAD.X R9, RZ, RZ, R43, P4 ;  /* 0x000000ffff097224 */ /* 0x000fe200020e062b */
[----:B------:R-:W-:-:S02]  /*9960*/  IADD3 R31, P3, PT, R42, 0x30600, RZ ;  /* 0x000306002a1f7810 */ /* 0x000fc40007f7e0ff */
[----:B------:R4:W-:Y:S01]  /*9970*/  STL.64 [R1+0xa8], R36 ;  /* 0x0000a82401007387 */ /* 0x0009e20000100a00 */
[----:B------:R-:W-:Y:S02]  /*9980*/  IADD3 R30, P4, PT, R42, 0x30c00, RZ ;  /* 0x00030c002a1e7810 */ /* 0x000fe40007f9e0ff */
[----:B------:R-:W-:Y:S01]  /*9990*/  SHF.R.U64 R7, R6, 0x3, R67 ;  /* 0x0000000306077819 */ /* 0x000fe20000001243 */
[----:B------:R-:W-:Y:S01]  /*99a0*/  STL [R1+0x4c], R9 ;  /* 0x00004c0901007387 */ /* 0x000fe20000100800 */
[----:B------:R-:W-:Y:S02]  /*99b0*/  SHF.R.U64 R5, R4, 0x3, R65 ;  /* 0x0000000304057819 */ /* 0x000fe40000001241 */
[----:B------:R-:W-:Y:S01]  /*99c0*/  LOP3.LUT R66, R6, 0x70, R7, 0x78, !PT ;  /* 0x0000007006427812 */ /* 0x000fe200078e7807 */
[----:B------:R4:W-:Y:S01]  /*99d0*/  STL.64 [R1+0x90], R30 ;  /* 0x0000901e01007387 */ /* 0x0009e20000100a00 */
[----:B------:R-:W-:-:S03]  /*99e0*/  LOP3.LUT R64, R4, 0x70, R5, 0x78, !PT ;  /* 0x0000007004407812 */ /* 0x000fc600078e7805 */
[----:B--2---:R2:W2:Y:S01]  /*99f0*/  LDL.64 R34, [R1+0x68] ;  /* 0x0000680001227983 */ /* 0x0044a20000100a00 */
[----:B-1----:R-:W-:-:S03]  /*9a00*/  LEA R0, R0, R39, 0x18 ;  /* 0x0000002700007211 */ /* 0x002fc600078ec0ff */
[----:B------:R-:W-:Y:S01]  /*9a10*/  ST.E desc[UR44][R54.64], RZ ;  /* 0x000000ff36007985 */ /* 0x000fe2000c10192c */
[--C-:B----4-:R-:W-:Y:S01]  /*9a20*/  IMAD.X R11, RZ, RZ, R43.reuse, P2 ;  /* 0x000000ffff0b7224 */ /* 0x110fe200010e062b */
[C---:B------:R-:W-:Y:S01]  /*9a30*/  IADD3 R32, P2, PT, R42.reuse, 0x30400, RZ ;  /* 0x000304002a207810 */ /* 0x040fe20007f5e0ff */
[--C-:B------:R-:W-:Y:S01]  /*9a40*/  IMAD.X R37, RZ, RZ, R43.reuse, P1 ;  /* 0x000000ffff257224 */ /* 0x100fe200008e062b */
[----:B------:R-:W-:Y:S02]  /*9a50*/  IADD3 R33, P1, PT, R42, 0x37a00, RZ ;  /* 0x00037a002a217810 */ /* 0x000fe40007f3e0ff */
[----:B------:R-:W-:Y:S01]  /*9a60*/  STL [R1+0x5c], R11 ;  /* 0x00005c0b01007387 */ /* 0x000fe20000100800 */
[----:B------:R-:W-:Y:S01]  /*9a70*/  IMAD.X R5, RZ, RZ, R43, P2 ;  /* 0x000000ffff057224 */ /* 0x000fe200010e062b */
[----:B------:R-:W-:Y:S02]  /*9a80*/  SHF.R.U64 R39, R38, 0x3, R37 ;  /* 0x0000000326277819 */ /* 0x000fe40000001225 */
[----:B------:R1:W-:Y:S01]  /*9a90*/  STL.64 [R1+0x88], R32 ;  /* 0x0000882001007387 */ /* 0x0003e20000100a00 */
[----:B------:R-:W-:Y:S01]  /*9aa0*/  IMAD.X R7, RZ, RZ, R43, P1 ;  /* 0x000000ffff077224 */ /* 0x000fe200008e062b */
[----:B------:R-:W-:-:S02]  /*9ab0*/  IADD3 R28, P1, PT, R42, 0x31400, RZ ;  /* 0x000314002a1c7810 */ /* 0x000fc40007f3e0ff */
[----:B------:R-:W-:Y:S01]  /*9ac0*/  LOP3.LUT R36, R38, 0x70, R39, 0x78, !PT ;  /* 0x0000007026247812 */ /* 0x000fe200078e7827 */
[----:B------:R4:W4:Y:S04]  /*9ad0*/  LDL.64 R30, [R1+0x48] ;  /* 0x00004800011e7983 */ /* 0x0009280000100a00 */
[----:B------:R-:W4:Y:S04]  /*9ae0*/  LDL.64 R38, [R1+0x58] ;  /* 0x0000580001267983 */ /* 0x000f280000100a00 */
[----:B------:R3:W-:Y:S04]  /*9af0*/  STL.64 [R1+0x60], R36 ;  /* 0x0000602401007387 */ /* 0x0007e80000100a00 */
[----:B------:R-:W-:Y:S01]  /*9b00*/  STL [R1+0x3c], R7 ;  /* 0x00003c0701007387 */ /* 0x000fe20000100800 */
[----:B------:R-:W-:-:S02]  /*9b10*/  IMAD.X R63, RZ, RZ, R43, P3 ;  /* 0x000000ffff3f7224 */ /* 0x000fc400018e062b */
[--C-:B------:R-:W-:Y:S01]  /*9b20*/  IMAD.X R59, RZ, RZ, R43.reuse, P4 ;  /* 0x000000ffff3b7224 */ /* 0x100fe200020e062b */
[----:B------:R-:W-:Y:S01]  /*9b30*/  ST.E desc[UR44][R52.64], RZ ;  /* 0x000000ff34007985 */ /* 0x000fe2000c10192c */
[----:B-1----:R-:W-:Y:S02]  /*9b40*/  IMAD.X R33, RZ, RZ, R43, P0 ;  /* 0x000000ffff217224 */ /* 0x002fe400000e062b */
[----:B--2---:R-:W-:-:S03]  /*9b50*/  IMAD.MOV.U32 R35, RZ, RZ, R41 ;  /* 0x000000ffff237224 */ /* 0x004fc600078e0029 */
[----:B------:R1:W-:Y:S01]  /*9b60*/  STL.64 [R1+0xa0], R32 ;  /* 0x0000a02001007387 */ /* 0x0003e20000100a00 */
[----:B------:R-:W-:Y:S02]  /*9b70*/  IADD3 R29, P0, PT, R42, 0x30e00, RZ ;  /* 0x00030e002a1d7810 */ /* 0x000fe40007f1e0ff */
[C---:B---3--:R-:W-:Y:S01]  /*9b80*/  SHF.R.U64 R41, R40.reuse, 0x3, R35 ;  /* 0x0000000328297819 */ /* 0x048fe20000001223 */
[----:B------:R-:W2:Y:S03]  /*9b90*/  LDL.LU.64 R36, [R1+0xa8] ;  /* 0x0000a80001247983 */ /* 0x000ea60000300a00 */
[----:B------:R-:W-:Y:S01]  /*9ba0*/  LOP3.LUT R34, R40, 0x70, R41, 0x78, !PT ;  /* 0x0000007028227812 */ /* 0x000fe200078e7829 */
[----:B------:R-:W-:Y:S04]  /*9bb0*/  STL [R1+0x34], R5 ;  /* 0x0000340501007387 */ /* 0x000fe80000100800 */
[----:B------:R3:W-:Y:S04]  /*9bc0*/  STL [R1+0x68], R34 ;  /* 0x0000682201007387 */ /* 0x0007e80000100800 */
[----:B------:R-:W2:Y:S01]  /*9bd0*/  LDL.LU.64 R40, [R1+0x30] ;  /* 0x0000300001287983 */ /* 0x000ea20000300a00 */
[C---:B------:R-:W-:Y:S01]  /*9be0*/  IADD3 R27, P2, PT, R42.reuse, 0x31600, RZ ;  /* 0x000316002a1b7810 */ /* 0x040fe20007f5e0ff */
[--C-:B------:R-:W-:Y:S01]  /*9bf0*/  IMAD.X R23, RZ, RZ, R43.reuse, P1 ;  /* 0x000000ffff177224 */ /* 0x100fe200008e062b */
[----:B------:R-:W-:Y:S01]  /*9c00*/  IADD3 R26, P3, PT, R42, 0x31c00, RZ ;  /* 0x00031c002a1a7810 */ /* 0x000fe20007f7e0ff */
[----:B------:R-:W-:Y:S04]  /*9c10*/  ST.E desc[UR44][R50.64], RZ ;  /* 0x000000ff32007985 */ /* 0x000fe8000c10192c */
[----:B-1----:R1:W4:Y:S04]  /*9c20*/  LDL.64 R32, [R1+0x58] ;  /* 0x0000580001207983 */ /* 0x0023280000100a00 */
[----:B---3--:R-:W3:Y:S01]  /*9c30*/  LDL.LU.64 R34, [R1+0xb0] ;  /* 0x0000b00001227983 */ /* 0x008ee20000300a00 */
[----:B------:R-:W-:-:S02]  /*9c40*/  IMAD.X R57, RZ, RZ, R43, P0 ;  /* 0x000000ffff397224 */ /* 0x000fc400000e062b */
[--C-:B------:R-:W-:Y:S01]  /*9c50*/  IMAD.X R93, RZ, RZ, R43.reuse, P2 ;  /* 0x000000ffff5d7224 */ /* 0x100fe200010e062b */
[----:B------:R-:W-:Y:S01]  /*9c60*/  ST.E desc[UR44][R48.64], RZ ;  /* 0x000000ff30007985 */ /* 0x000fe2000c10192c */
[----:B------:R-:W-:-:S03]  /*9c70*/  IMAD.X R91, RZ, RZ, R43, P3 ;  /* 0x000000ffff5b7224 */ /* 0x000fc600018e062b */
[----:B------:R-:W-:Y:S04]  /*9c80*/  ST.E desc[UR44][R68.64], RZ ;  /* 0x000000ff44007985 */ /* 0x000fe8000c10192c */
[----:B------:R-:W-:Y:S04]  /*9c90*/  ST.E desc[UR44][R66.64], RZ ;  /* 0x000000ff42007985 */ /* 0x000fe8000c10192c */
[----:B------:R-:W-:Y:S04]  /*9ca0*/  ST.E desc[UR44][R64.64], RZ ;  /* 0x000000ff40007985 */ /* 0x000fe8000c10192c */
[----:B------:R-:W-:Y:S01]  /*9cb0*/  ST.E desc[UR44][R60.64], RZ ;  /* 0x000000ff3c007985 */ /* 0x000fe2000c10192c */
[----:B----4-:R-:W-:-:S05]  /*9cc0*/  IMAD.MOV.U32 R33, RZ, RZ, R39 ;  /* 0x000000ffff217224 */ /* 0x010fca00078e0027 */
[C---:B--2---:R-:W-:Y:S02]  /*9cd0*/  SHF.R.U64 R38, R37.reuse, 0x3, R33 ;  /* 0x0000000325267819 */ /* 0x044fe40000001221 */
[C---:B---3--:R-:W-:Y:S02]  /*9ce0*/  SHF.R.U64 R39, R36.reuse, 0x3, R35 ;  /* 0x0000000324277819 */ /* 0x048fe40000001223 */
[----:B------:R-:W-:Y:S02]  /*9cf0*/  LOP3.LUT R32, R37, 0x70, R38, 0x78, !PT ;  /* 0x0000007025207812 */ /* 0x000fe400078e7826 */
[----:B------:R-:W-:Y:S02]  /*9d00*/  LOP3.LUT R34, R36, 0x70, R39, 0x78, !PT ;  /* 0x0000007024227812 */ /* 0x000fe400078e7827 */
[----:B------:R-:W2:Y:S04]  /*9d10*/  LDL.64 R36, [R1+0x48] ;  /* 0x0000480001247983 */ /* 0x000ea80000100a00 */
[----:B------:R3:W-:Y:S04]  /*9d20*/  STL [R1+0x58], R32 ;  /* 0x0000582001007387 */ /* 0x0007e80000100800 */
[----:B------:R4:W-:Y:S04]  /*9d30*/  STL.64 [R1+0x50], R34 ;  /* 0x0000502201007387 */ /* 0x0009e80000100a00 */
[----:B------:R-:W2:Y:S04]  /*9d40*/  LDL.LU.64 R38, [R1+0x38] ;  /* 0x0000380001267983 */ /* 0x000ea80000300a00 */
[----:B---3--:R-:W3:Y:S04]  /*9d50*/  LDL.LU.64 R32, [R1+0xa0] ;  /* 0x0000a00001207983 */ /* 0x008ee80000300a00 */
[----:B----4-:R-:W3:Y:S01]  /*9d60*/  LDL.LU.64 R34, [R1+0x98] ;  /* 0x0000980001227983 */ /* 0x010ee20000300a00 */
[----:B--2---:R-:W-:Y:S01]  /*9d70*/  IMAD.MOV.U32 R31, RZ, RZ, R37 ;  /* 0x000000ffff1f7224 */ /* 0x004fe200078e0025 */
[----:B---3--:R-:W-:-:S04]  /*9d80*/  SHF.R.U64 R37, R34, 0x3, R33 ;  /* 0x0000000322257819 */ /* 0x008fc80000001221 */
[C---:B------:R-:W-:Y:S02]  /*9d90*/  SHF.R.U64 R36, R35.reuse, 0x3, R31 ;  /* 0x0000000323247819 */ /* 0x040fe4000000121f */
[----:B------:R-:W-:Y:S02]  /*9da0*/  LOP3.LUT R32, R34, 0x70, R37, 0x78, !PT ;  /* 0x0000007022207812 */ /* 0x000fe400078e7825 */
[----:B------:R-:W-:Y:S02]  /*9db0*/  LOP3.LUT R30, R35, 0x70, R36, 0x78, !PT ;  /* 0x00000070231e7812 */ /* 0x000fe400078e7824 */
[----:B------:R-:W2:Y:S04]  /*9dc0*/  LDL.LU.64 R36, [R1+0x68] ;  /* 0x0000680001247983 */ /* 0x000ea80000300a00 */
[----:B------:R3:W-:Y:S04]  /*9dd0*/  STL.64 [R1+0x40], R32 ;  /* 0x0000402001007387 */ /* 0x0007e80000100a00 */
[----:B------:R4:W-:Y:S04]  /*9de0*/  STL [R1+0x48], R30 ;  /* 0x0000481e01007387 */ /* 0x0009e80000100800 */
[----:B---3--:R-:W3:Y:S04]  /*9df0*/  LDL.LU.64 R32, [R1+0x88] ;  /* 0x0000880001207983 */ /* 0x008ee80000300a00 */
[----:B----4-:R-:W4:Y:S04]  /*9e00*/  LDL.LU.64 R30, [R1+0x90] ;  /* 0x00009000011e7983 */ /* 0x010f280000300a00 */
[----:B--2---:R2:W-:Y:S04]  /*9e10*/  ST.E desc[UR44][R36.64], RZ ;  /* 0x000000ff24007985 */ /* 0x0045e8000c10192c */
[----:B--2---:R-:W2:Y:S01]  /*9e20*/  LDL.LU.64 R36, [R1+0x40] ;  /* 0x0000400001247983 */ /* 0x004ea20000300a00 */
[----:B---3--:R-:W-:-:S02]  /*9e30*/  SHF.R.U64 R34, R33, 0x3, R39 ;  /* 0x0000000321227819 */ /* 0x008fc40000001227 */
[C---:B------:R-:W-:Y:S02]  /*9e40*/  SHF.R.U64 R35, R32.reuse, 0x3, R41 ;  /* 0x0000000320237819 */ /* 0x040fe40000001229 */
[----:B------:R-:W-:Y:S02]  /*9e50*/  LOP3.LUT R38, R33, 0x70, R34, 0x78, !PT ;  /* 0x0000007021267812 */ /* 0x000fe400078e7822 */
[----:B------:R-:W-:Y:S02]  /*9e60*/  LOP3.LUT R40, R32, 0x70, R35, 0x78, !PT ;  /* 0x0000007020287812 */ /* 0x000fe400078e7823 */
[C---:B----4-:R-:W-:Y:S01]  /*9e70*/  SHF.R.U64 R32, R31.reuse, 0x3, R63 ;  /* 0x000000031f207819 */ /* 0x050fe2000000123f */
[----:B------:R-:W3:Y:S01]  /*9e80*/  LDL.LU.64 R34, [R1+0x48] ;  /* 0x0000480001227983 */ /* 0x000ee20000300a00 */
[----:B------:R-:W-:Y:S02]  /*9e90*/  SHF.R.U64 R33, R30, 0x3, R59 ;  /* 0x000000031e217819 */ /* 0x000fe4000000123b */
[----:B------:R-:W-:-:S02]  /*9ea0*/  LOP3.LUT R62, R31, 0x70, R32, 0x78, !PT ;  /* 0x000000701f3e7812 */ /* 0x000fc400078e7820 */
[----:B------:R-:W-:Y:S02]  /*9eb0*/  LOP3.LUT R58, R30, 0x70, R33, 0x78, !PT ;  /* 0x000000701e3a7812 */ /* 0x000fe400078e7821 */
[C---:B------:R-:W-:Y:S01]  /*9ec0*/  SHF.R.U64 R30, R29.reuse, 0x3, R57 ;  /* 0x000000031d1e7819 */ /* 0x040fe20000001239 */
[----:B------:R-:W4:Y:S01]  /*9ed0*/  LDL.LU.64 R32, [R1+0x50] ;  /* 0x0000500001207983 */ /* 0x000f220000300a00 */
[C---:B------:R-:W-:Y:S02]  /*9ee0*/  SHF.R.U64 R31, R28.reuse, 0x3, R23 ;  /* 0x000000031c1f7819 */ /* 0x040fe40000001217 */
[----:B------:R-:W-:Y:S02]  /*9ef0*/  LOP3.LUT R56, R29, 0x70, R30, 0x78, !PT ;  /* 0x000000701d387812 */ /* 0x000fe400078e781e */
[----:B------:R-:W-:Y:S02]  /*9f00*/  LOP3.LUT R22, R28, 0x70, R31, 0x78, !PT ;  /* 0x000000701c167812 */ /* 0x000fe400078e781f */
[----:B------:R-:W-:Y:S01]  /*9f10*/  SHF.R.U64 R28, R27, 0x3, R93 ;  /* 0x000000031b1c7819 */ /* 0x000fe2000000125d */
[----:B------:R-:W2:Y:S01]  /*9f20*/  LDL.LU.64 R30, [R1+0x58] ;  /* 0x00005800011e7983 */ /* 0x000ea20000300a00 */
[----:B------:R-:W-:-:S02]  /*9f30*/  SHF.R.U64 R29, R26, 0x3, R91 ;  /* 0x000000031a1d7819 */ /* 0x000fc4000000125b */
[----:B------:R-:W-:Y:S02]  /*9f40*/  LOP3.LUT R92, R27, 0x70, R28, 0x78, !PT ;  /* 0x000000701b5c7812 */ /* 0x000fe400078e781c */
[----:B------:R-:W-:Y:S02]  /*9f50*/  LOP3.LUT R90, R26, 0x70, R29, 0x78, !PT ;  /* 0x000000701a5a7812 */ /* 0x000fe400078e781d */
[----:B------:R-:W3:Y:S01]  /*9f60*/  LDL.LU.64 R28, [R1+0x60] ;  /* 0x00006000011c7983 */ /* 0x000ee20000300a00 */
[C---:B------:R-:W-:Y:S02]  /*9f70*/  IADD3 R25, P4, PT, R42.reuse, 0x31e00, RZ ;  /* 0x00031e002a197810 */ /* 0x040fe40007f9e0ff */
[C---:B------:R-:W-:Y:S02]  /*9f80*/  IADD3 R24, P0, PT, R42.reuse, 0x32400, RZ ;  /* 0x000324002a187810 */ /* 0x040fe40007f1e0ff */
[C---:B------:R-:W-:Y:S01]  /*9f90*/  IADD3 R21, P1, PT, R42.reuse, 0x32600, RZ ;  /* 0x000326002a157810 */ /* 0x040fe20007f3e0ff */
[--C-:B------:R-:W-:Y:S01]  /*9fa0*/  IMAD.X R89, RZ, RZ, R43.reuse, P4 ;  /* 0x000000ffff597224 */ /* 0x100fe200020e062b */
[C---:B------:R-:W-:Y:S01]  /*9fb0*/  IADD3 R20, P2, PT, R42.reuse, 0x32c00, RZ ;  /* 0x00032c002a147810 */ /* 0x040fe20007f5e0ff */
[--C-:B------:R-:W-:Y:S01]  /*9fc0*/  IMAD.X R87, RZ, RZ, R43.reuse, P0 ;  /* 0x000000ffff577224 */ /* 0x100fe200000e062b */
[C---:B------:R-:W-:Y:S01]  /*9fd0*/  IADD3 R19, P3, PT, R42.reuse, 0x32e00, RZ ;  /* 0x00032e002a137810 */ /* 0x040fe20007f7e0ff */
[--C-:B------:R-:W-:Y:S01]  /*9fe0*/  IMAD.X R85, RZ, RZ, R43.reuse, P1 ;  /* 0x000000ffff557224 */ /* 0x100fe200008e062b */
[----:B------:R-:W-:Y:S01]  /*9ff0*/  IADD3 R18, P4, PT, R42, 0x33400, RZ ;  /* 0x000334002a127810 */ /* 0x000fe20007f9e0ff */
[----:B------:R-:W-:Y:S01]  /*a000*/  IMAD.X R83, RZ, RZ, R43, P2 ;  /* 0x000000ffff537224 */ /* 0x000fe200010e062b */
[----:B------:R-:W-:-:S02]  /*a010*/  SHF.R.U64 R26, R25, 0x3, R89 ;  /* 0x00000003191a7819 */ /* 0x000fc40000001259 */
[C---:B------:R-:W-:Y:S01]  /*a020*/  SHF.R.U64 R27, R24.reuse, 0x3, R87 ;  /* 0x00000003181b7819 */ /* 0x040fe20000001257 */
[--C-:B------:R-:W-:Y:S01]  /*a030*/  IMAD.X R81, RZ, RZ, R43.reuse, P3 ;  /* 0x000000ffff517224 */ /* 0x100fe200018e062b */
[----:B------:R-:W-:Y:S01]  /*a040*/  LOP3.LUT R88, R25, 0x70, R26, 0x78, !PT ;  /* 0x0000007019587812 */ /* 0x000fe200078e781a */
[----:B------:R-:W-:Y:S01]  /*a050*/  IMAD.X R79, RZ, RZ, R43, P4 ;  /* 0x000000ffff4f7224 */ /* 0x000fe200020e062b */
[----:B------:R-:W-:Y:S02]  /*a060*/  LOP3.LUT R86, R24, 0x70, R27, 0x78, !PT ;  /* 0x0000007018567812 */ /* 0x000fe400078e781b */
[C---:B------:R-:W-:Y:S02]  /*a070*/  IADD3 R17, P0, PT, R42.reuse, 0x33600, RZ ;  /* 0x000336002a117810 */ /* 0x040fe40007f1e0ff */
[----:B------:R-:W-:Y:S02]  /*a080*/  IADD3 R16, P1, PT, R42, 0x33c00, RZ ;  /* 0x00033c002a107810 */ /* 0x000fe40007f3e0ff */
        /* <DEDUP_REMOVED lines=14> */
[----:B------:R-:W-:Y:S02]  /*a170*/  IADD3 R13, P4, PT, R42, 0x34600, RZ ;  /* 0x000346002a0d7810 */ /* 0x000fe40007f9e0ff */
[C---:B------:R-:W-:Y:S02]  /*a180*/  SHF.R.U64 R18, R17.reuse, 0x3, R77 ;  /* 0x0000000311127819 */ /* 0x040fe4000000124d */
[----:B------:R-:W-:Y:S01]  /*a190*/  SHF.R.U64 R19, R16, 0x3, R75 ;  /* 0x0000000310137819 */ /* 0x000fe2000000124b */
[----:B------:R-:W-:Y:S01]  /*a1a0*/  IMAD.X R69, RZ, RZ, R43, P4 ;  /* 0x000000ffff457224 */ /* 0x000fe200020e062b */
[----:B------:R-:W-:-:S02]  /*a1b0*/  LOP3.LUT R76, R17, 0x70, R18, 0x78, !PT ;  /* 0x00000070114c7812 */ /* 0x000fc400078e7812 */
[----:B------:R-:W-:Y:S02]  /*a1c0*/  LOP3.LUT R74, R16, 0x70, R19, 0x78, !PT ;  /* 0x00000070104a7812 */ /* 0x000fe400078e7813 */
[C---:B------:R-:W-:Y:S02]  /*a1d0*/  SHF.R.U64 R16, R15.reuse, 0x3, R73 ;  /* 0x000000030f107819 */ /* 0x040fe40000001249 */
[C---:B------:R-:W-:Y:S02]  /*a1e0*/  SHF.R.U64 R17, R14.reuse, 0x3, R71 ;  /* 0x000000030e117819 */ /* 0x040fe40000001247 */
[----:B------:R-:W-:Y:S02]  /*a1f0*/  LOP3.LUT R72, R15, 0x70, R16, 0x78, !PT ;  /* 0x000000700f487812 */ /* 0x000fe400078e7810 */
[----:B------:R-:W-:Y:S02]  /*a200*/  LOP3.LUT R70, R14, 0x70, R17, 0x78, !PT ;  /* 0x000000700e467812 */ /* 0x000fe400078e7811 */
[----:B------:R-:W-:Y:S01]  /*a210*/  SHF.R.U64 R16, R13, 0x3, R69 ;  /* 0x000000030d107819 */ /* 0x000fe20000001245 */
[----:B------:R-:W1:Y:S01]  /*a220*/  S2R R14, SR_TID.X ;  /* 0x00000000000e7919 */ /* 0x000e620000002100 */
[----:B------:R-:W-:-:S02]  /*a230*/  IADD3 R12, P0, PT, R42, 0x34c00, RZ ;  /* 0x00034c002a0c7810 */ /* 0x000fc40007f1e0ff */
[----:B------:R-:W-:Y:S02]  /*a240*/  LOP3.LUT R68, R13, 0x70, R16, 0x78, !PT ;  /* 0x000000700d447812 */ /* 0x000fe400078e7810 */
[----:B------:R-:W1:Y:S01]  /*a250*/  S2R R13, SR_SWINHI ;  /* 0x00000000000d7919 */ /* 0x000e620000002f00 */
[C---:B------:R-:W-:Y:S01]  /*a260*/  IADD3 R9, P3, PT, R42.reuse, 0x35600, RZ ;  /* 0x000356002a097810 */ /* 0x040fe20007f7e0ff */
[--C-:B------:R-:W-:Y:S01]  /*a270*/  IMAD.X R67, RZ, RZ, R43.reuse, P0 ;  /* 0x000000ffff437224 */ /* 0x100fe200000e062b */
[C---:B------:R-:W-:Y:S02]  /*a280*/  IADD3 R11, P1, PT, R42.reuse, 0x34e00, RZ ;  /* 0x00034e002a0b7810 */ /* 0x040fe40007f3e0ff */
[C---:B------:R-:W-:Y:S01]  /*a290*/  IADD3 R10, P2, PT, R42.reuse, 0x35400, RZ ;  /* 0x000354002a0a7810 */ /* 0x040fe20007f5e0ff */
[----:B---3--:R-:W-:Y:S04]  /*a2a0*/  ST.E desc[UR44][R28.64], RZ ;  /* 0x000000ff1c007985 */ /* 0x008fe8000c10192c */
[----:B--2---:R-:W-:Y:S04]  /*a2b0*/  ST.E desc[UR44][R30.64], RZ ;  /* 0x000000ff1e007985 */ /* 0x004fe8000c10192c */
[----:B----4-:R-:W-:Y:S04]  /*a2c0*/  ST.E desc[UR44][R32.64], RZ ;  /* 0x000000ff20007985 */ /* 0x010fe8000c10192c */
[----:B------:R-:W-:Y:S04]  /*a2d0*/  ST.E desc[UR44][R34.64], RZ ;  /* 0x000000ff22007985 */ /* 0x000fe8000c10192c */
[----:B------:R-:W-:Y:S04]  /*a2e0*/  ST.E desc[UR44][R36.64], RZ ;  /* 0x000000ff24007985 */ /* 0x000fe8000c10192c */
[----:B------:R-:W-:Y:S04]  /*a2f0*/  ST.E desc[UR44][R38.64], RZ ;  /* 0x000000ff26007985 */ /* 0x000fe8000c10192c */
[----:B------:R-:W-:Y:S04]  /*a300*/  ST.E desc[UR44][R40.64], RZ ;  /* 0x000000ff28007985 */ /* 0x000fe8000c10192c */
[----:B------:R2:W-:Y:S04]  /*a310*/  ST.E desc[UR44][R62.64], RZ ;  /* 0x000000ff3e007985 */ /* 0x0005e8000c10192c */
[----:B------:R3:W-:Y:S04]  /*a320*/  ST.E desc[UR44][R58.64], RZ ;  /* 0x000000ff3a007985 */ /* 0x0007e8000c10192c */
[----:B------:R4:W-:Y:S04]  /*a330*/  ST.E desc[UR44][R56.64], RZ ;  /* 0x000000ff38007985 */ /* 0x0009e8000c10192c */
[----:B------:R1:W-:Y:S04]  /*a340*/  ST.E desc[UR44][R22.64], RZ ;  /* 0x000000ff16007985 */ /* 0x0003e8000c10192c */
[----:B--2---:R2:W5:Y:S04]  /*a350*/  LDL.LU R62, [R1+0x84] ;  /* 0x00008400013e7983 */ /* 0x0045680000300800 */
[----:B---3--:R2:W5:Y:S04]  /*a360*/  LDL.LU R58, [R1+0x80] ;  /* 0x00008000013a7983 */ /* 0x0085680000300800 */
[----:B----4-:R2:W5:Y:S04]  /*a370*/  LDL.LU.64 R56, [R1+0x78] ;  /* 0x0000780001387983 */ /* 0x0105680000300a00 */
[----:B-1----:R2:W5:Y:S01]  /*a380*/  LDL.LU.64 R22, [R1+0x70] ;  /* 0x0000700001167983 */ /* 0x0025620000300a00 */
[----:B------:R-:W-:Y:S01]  /*a390*/  IADD3 R8, P4, PT, R42, 0x35c00, RZ ;  /* 0x00035c002a087810 */ /* 0x000fe20007f9e0ff */
[----:B------:R-:W-:Y:S01]  /*a3a0*/  IMAD.X R55, RZ, RZ, R43, P3 ;  /* 0x000000ffff377224 */ /* 0x000fe200018e062b */
[----:B------:R-:W-:Y:S01]  /*a3b0*/  SHF.R.U64 R15, R12, 0x3, R67 ;  /* 0x000000030c0f7819 */ /* 0x000fe20000001243 */
[----:B------:R-:W-:-:S02]  /*a3c0*/  IMAD.X R65, RZ, RZ, R43, P1 ;  /* 0x000000ffff417224 */ /* 0x000fc400008e062b */
[----:B------:R-:W-:Y:S01]  /*a3d0*/  IMAD.X R61, RZ, RZ, R43, P2 ;  /* 0x000000ffff3d7224 */ /* 0x000fe200010e062b */
[----:B------:R-:W-:Y:S01]  /*a3e0*/  LOP3.LUT R66, R12, 0x70, R15, 0x78, !PT ;  /* 0x000000700c427812 */ /* 0x000fe200078e780f */
[----:B------:R-:W-:Y:S01]  /*a3f0*/  IMAD.X R53, RZ, RZ, R43, P4 ;  /* 0x000000ffff357224 */ /* 0x000fe200020e062b */
[C---:B------:R-:W-:Y:S02]  /*a400*/  IADD3 R5, P2, PT, R42.reuse, 0x36600, RZ ;  /* 0x000366002a057810 */ /* 0x040fe40007f5e0ff */
[----:B------:R-:W-:Y:S02]  /*a410*/  SHF.R.U64 R12, R9, 0x3, R55 ;  /* 0x00000003090c7819 */ /* 0x000fe40000001237 */
[----:B------:R-:W-:Y:S01]  /*a420*/  IADD3 R7, P0, PT, R42, 0x35e00, RZ ;  /* 0x00035e002a077810 */ /* 0x000fe20007f1e0ff */
[----:B------:R-:W-:Y:S01]  /*a430*/  IMAD.X R47, RZ, RZ, R43, P2 ;  /* 0x000000ffff2f7224 */ /* 0x000fe200010e062b */
[----:B------:R-:W-:Y:S02]  /*a440*/  SHF.R.U64 R16, R11, 0x3, R65 ;  /* 0x000000030b107819 */ /* 0x000fe40000001241 */
[----:B------:R-:W-:-:S02]  /*a450*/  LOP3.LUT R54, R9, 0x70, R12, 0x78, !PT ;  /* 0x0000007009367812 */ /* 0x000fc400078e780c */
[----:B------:R-:W-:Y:S01]  /*a460*/  SHF.R.U64 R9, R8, 0x3, R53 ;  /* 0x0000000308097819 */ /* 0x000fe20000001235 */
[----:B------:R-:W-:Y:S01]  /*a470*/  IMAD.X R51, RZ, RZ, R43, P0 ;  /* 0x000000ffff337224 */ /* 0x000fe200000e062b */
[----:B------:R-:W-:Y:S02]  /*a480*/  LOP3.LUT R64, R11, 0x70, R16, 0x78, !PT ;  /* 0x000000700b407812 */ /* 0x000fe400078e7810 */
[----:B------:R-:W-:Y:S02]  /*a490*/  IADD3 R6, P1, PT, R42, 0x36400, RZ ;  /* 0x000364002a067810 */ /* 0x000fe40007f3e0ff */
[----:B------:R-:W-:Y:S02]  /*a4a0*/  SHF.R.U64 R11, R10, 0x3, R61 ;  /* 0x000000030a0b7819 */ /* 0x000fe4000000123d */
[----:B------:R-:W-:Y:S02]  /*a4b0*/  LOP3.LUT R52, R8, 0x70, R9, 0x78, !PT ;  /* 0x0000007008347812 */ /* 0x000fe400078e7809 */
[----:B------:R-:W-:Y:S01]  /*a4c0*/  SHF.R.U64 R8, R5, 0x3, R47 ;  /* 0x0000000305087819 */ /* 0x000fe2000000122f */
[----:B------:R-:W-:Y:S01]  /*a4d0*/  IMAD.X R49, RZ, RZ, R43, P1 ;  /* 0x000000ffff317224 */ /* 0x000fe200008e062b */
[----:B------:R-:W-:-:S02]  /*a4e0*/  LOP3.LUT R60, R10, 0x70, R11, 0x78, !PT ;  /* 0x000000700a3c7812 */ /* 0x000fc400078e780b */
[----:B------:R-:W-:Y:S02]  /*a4f0*/  IADD3 R4, P3, PT, R42, 0x36c00, RZ ;  /* 0x00036c002a047810 */ /* 0x000fe40007f7e0ff */
[----:B------:R-:W-:Y:S02]  /*a500*/  SHF.R.U64 R10, R7, 0x3, R51 ;  /* 0x00000003070a7819 */ /* 0x000fe40000001233 */
[----:B------:R-:W-:Y:S01]  /*a510*/  LOP3.LUT R46, R5, 0x70, R8, 0x78, !PT ;  /* 0x00000070052e7812 */ /* 0x000fe200078e7808 */
[----:B------:R-:W-:Y:S01]  /*a520*/  IMAD.SHL.U32 R5, R14, 0x2, RZ ;  /* 0x000000020e057824 */ /* 0x000fe200078e00ff */
[----:B------:R-:W-:Y:S01]  /*a530*/  LOP3.LUT R50, R7, 0x70, R10, 0x78, !PT ;  /* 0x0000007007327812 */ /* 0x000fe200078e780a */
[----:B------:R-:W-:Y:S01]  /*a540*/  IMAD.X R45, RZ, RZ, R43, P3 ;  /* 0x000000ffff2d7224 */ /* 0x000fe200018e062b */
[----:B------:R-:W-:Y:S02]  /*a550*/  IADD3 R3, P4, PT, R42, 0x36e00, RZ ;  /* 0x00036e002a037810 */ /* 0x000fe40007f9e0ff */
[----:B------:R-:W-:-:S02]  /*a560*/  SHF.R.U64 R7, R6, 0x3, R49 ;  /* 0x0000000306077819 */ /* 0x000fc40000001231 */
[----:B------:R-:W-:Y:S02]  /*a570*/  LOP3.LUT R5, R5, 0xfe, RZ, 0xc0, !PT ;  /* 0x000000fe05057812 */ /* 0x000fe400078ec0ff */
[----:B------:R-:W-:Y:S02]  /*a580*/  MOV R10, R0 ;  /* 0x00000000000a7202 */ /* 0x000fe40000000f00 */
[----:B------:R-:W-:Y:S01]  /*a590*/  MOV R11, R13 ;  /* 0x0000000d000b7202 */ /* 0x000fe20000000f00 */
[----:B------:R-:W-:Y:S01]  /*a5a0*/  IMAD.X R43, RZ, RZ, R43, P4 ;  /* 0x000000ffff2b7224 */ /* 0x000fe200020e062b */
[----:B------:R-:W-:Y:S02]  /*a5b0*/  LOP3.LUT R48, R6, 0x70, R7, 0x78, !PT ;  /* 0x0000007006307812 */ /* 0x000fe400078e7807 */
[C---:B------:R-:W-:Y:S01]  /*a5c0*/  SHF.R.U64 R7, R4.reuse, 0x3, R45 ;  /* 0x0000000304077819 */ /* 0x040fe2000000122d */
[----:B------:R-:W-:Y:S01]  /*a5d0*/  IMAD.WIDE.U32 R10, R5, 0x2, R10 ;  /* 0x00000002050a7825 */ /* 0x000fe200078e000a */
[----:B------:R2:W-:Y:S02]  /*a5e0*/  ST.E desc[UR44][R92.64], RZ ;  /* 0x000000ff5c007985 */ /* 0x0005e4000c10192c */
[----:B------:R-:W-:-:S02]  /*a5f0*/  LOP3.LUT R44, R4, 0x70, R7, 0x78, !PT ;  /* 0x00000070042c7812 */ /* 0x000fc400078e7807 */
[----:B------:R-:W-:Y:S01]  /*a600*/  SHF.R.U64 R4, R3, 0x3, R43 ;  /* 0x0000000303047819 */ /* 0x000fe2000000122b */
[----:B------:R2:W-:Y:S01]  /*a610*/  ST.E desc[UR44][R90.64], RZ ;  /* 0x000000ff5a007985 */ /* 0x0005e2000c10192c */
[----:B------:R-:W-:-:S03]  /*a620*/  IADD3 R6, P2, PT, R10, 0x37400, RZ ;  /* 0x000374000a067810 */ /* 0x000fc60007f5e0ff */
[----:B------:R2:W-:Y:S01]  /*a630*/  ST.E desc[UR44][R88.64], RZ ;  /* 0x000000ff58007985 */ /* 0x0005e2000c10192c */
[----:B------:R-:W-:-:S03]  /*a640*/  LOP3.LUT R42, R3, 0x70, R4, 0x78, !PT ;  /* 0x00000070032a7812 */ /* 0x000fc600078e7804 */
[----:B------:R2:W-:Y:S01]  /*a650*/  ST.E desc[UR44][R86.64], RZ ;  /* 0x000000ff56007985 */ /* 0x0005e2000c10192c */
[C---:B------:R-:W-:Y:S01]  /*a660*/  IADD3 R8, P3, PT, R10.reuse, 0x37600, RZ ;  /* 0x000376000a087810 */ /* 0x040fe20007f7e0ff */
[----:B------:R-:W-:Y:S01]  /*a670*/  IMAD.X R17, RZ, RZ, R11, P2 ;  /* 0x000000ffff117224 */ /* 0x000fe200010e060b */
[C---:B------:R-:W-:Y:S01]  /*a680*/  IADD3 R4, P1, PT, R10.reuse, 0x37e00, RZ ;  /* 0x00037e000a047810 */ /* 0x040fe20007f3e0ff */
[----:B------:R2:W-:Y:S01]  /*a690*/  ST.E desc[UR44][R84.64], RZ ;  /* 0x000000ff54007985 */ /* 0x0005e2000c10192c */
[----:B------:R-:W-:-:S03]  /*a6a0*/  IADD3 R3, P0, PT, R10, 0x37c00, RZ ;  /* 0x00037c000a037810 */ /* 0x000fc60007f1e0ff */
[----:B------:R2:W-:Y:S04]  /*a6b0*/  ST.E desc[UR44][R82.64], RZ ;  /* 0x000000ff52007985 */ /* 0x0005e8000c10192c */
[----:B------:R2:W-:Y:S01]  /*a6c0*/  ST.E desc[UR44][R80.64], RZ ;  /* 0x000000ff50007985 */ /* 0x0005e2000c10192c */
[----:B------:R-:W-:-:S03]  /*a6d0*/  IMAD.X R13, RZ, RZ, R11, P3 ;  /* 0x000000ffff0d7224 */ /* 0x000fc600018e060b */
[----:B------:R2:W-:Y:S01]  /*a6e0*/  ST.E desc[UR44][R78.64], RZ ;  /* 0x000000ff4e007985 */ /* 0x0005e2000c10192c */
[----:B------:R-:W-:-:S03]  /*a6f0*/  IMAD.X R9, RZ, RZ, R11, P1 ;  /* 0x000000ffff097224 */ /* 0x000fc600008e060b */
[----:B------:R2:W-:Y:S01]  /*a700*/  ST.E desc[UR44][R76.64], RZ ;  /* 0x000000ff4c007985 */ /* 0x0005e2000c10192c */
[----:B------:R-:W-:Y:S01]  /*a710*/  IMAD.X R11, RZ, RZ, R11, P0 ;  /* 0x000000ffff0b7224 */ /* 0x000fe200000e060b */
[----:B------:R-:W-:Y:S02]  /*a720*/  SHF.R.U64 R5, R6, 0x3, R17 ;  /* 0x0000000306057819 */ /* 0x000fe40000001211 */
[----:B------:R2:W-:Y:S04]  /*a730*/  ST.E desc[UR44][R74.64], RZ ;  /* 0x000000ff4a007985 */ /* 0x0005e8000c10192c */
[----:B------:R2:W-:Y:S04]  /*a740*/  ST.E desc[UR44][R72.64], RZ ;  /* 0x000000ff48007985 */ /* 0x0005e8000c10192c */
[----:B------:R2:W-:Y:S01]  /*a750*/  ST.E desc[UR44][R70.64], RZ ;  /* 0x000000ff46007985 */ /* 0x0005e2000c10192c */
[----:B------:R-:W-:-:S03]  /*a760*/  SHF.R.U64 R7, R8, 0x3, R13 ;  /* 0x0000000308077819 */ /* 0x000fc6000000120d */
[----:B------:R2:W-:Y:S01]  /*a770*/  ST.E desc[UR44][R68.64], RZ ;  /* 0x000000ff44007985 */ /* 0x0005e2000c10192c */
[----:B------:R-:W-:-:S03]  /*a780*/  LOP3.LUT R16, R6, 0x70, R5, 0x78, !PT ;  /* 0x0000007006107812 */ /* 0x000fc600078e7805 */
[----:B------:R2:W-:Y:S01]  /*a790*/  ST.E desc[UR44][R66.64], RZ ;  /* 0x000000ff42007985 */ /* 0x0005e2000c10192c */
[----:B------:R-:W-:-:S03]  /*a7a0*/  SHF.R.U64 R6, R3, 0x3, R11 ;  /* 0x0000000303067819 */ /* 0x000fc6000000120b */
[----:B------:R2:W-:Y:S01]  /*a7b0*/  ST.E desc[UR44][R64.64], RZ ;  /* 0x000000ff40007985 */ /* 0x0005e2000c10192c */
[----:B------:R-:W-:-:S03]  /*a7c0*/  SHF.R.U64 R5, R4, 0x3, R9 ;  /* 0x0000000304057819 */ /* 0x000fc60000001209 */
[----:B------:R2:W-:Y:S01]  /*a7d0*/  ST.E desc[UR44][R60.64], RZ ;  /* 0x000000ff3c007985 */ /* 0x0005e2000c10192c */
[----:B------:R-:W-:-:S03]  /*a7e0*/  LOP3.LUT R12, R8, 0x70, R7, 0x78, !PT ;  /* 0x00000070080c7812 */ /* 0x000fc600078e7807 */
[----:B------:R2:W-:Y:S01]  /*a7f0*/  ST.E desc[UR44][R54.64], RZ ;  /* 0x000000ff36007985 */ /* 0x0005e2000c10192c */
[----:B------:R-:W-:-:S03]  /*a800*/  LOP3.LUT R10, R3, 0x70, R6, 0x78, !PT ;  /* 0x00000070030a7812 */ /* 0x000fc600078e7806 */
[----:B------:R2:W-:Y:S01]  /*a810*/  ST.E desc[UR44][R52.64], RZ ;  /* 0x000000ff34007985 */ /* 0x0005e2000c10192c */
[----:B------:R-:W-:-:S03]  /*a820*/  LOP3.LUT R8, R4, 0x70, R5, 0x78, !PT ;  /* 0x0000007004087812 */ /* 0x000fc600078e7805 */
[----:B------:R2:W-:Y:S04]  /*a830*/  ST.E desc[UR44][R50.64], RZ ;  /* 0x000000ff32007985 */ /* 0x0005e8000c10192c */
[----:B------:R2:W-:Y:S04]  /*a840*/  ST.E desc[UR44][R48.64], RZ ;  /* 0x000000ff30007985 */ /* 0x0005e8000c10192c */
[----:B------:R2:W-:Y:S04]  /*a850*/  ST.E desc[UR44][R46.64], RZ ;  /* 0x000000ff2e007985 */ /* 0x0005e8000c10192c */
[----:B------:R2:W-:Y:S04]  /*a860*/  ST.E desc[UR44][R44.64], RZ ;  /* 0x000000ff2c007985 */ /* 0x0005e8000c10192c */
[----:B------:R2:W-:Y:S04]  /*a870*/  ST.E desc[UR44][R42.64], RZ ;  /* 0x000000ff2a007985 */ /* 0x0005e8000c10192c */
[----:B------:R2:W-:Y:S04]  /*a880*/  ST.E desc[UR44][R16.64], RZ ;  /* 0x000000ff10007985 */ /* 0x0005e8000c10192c */
[----:B------:R2:W-:Y:S04]  /*a890*/  ST.E desc[UR44][R12.64], RZ ;  /* 0x000000ff0c007985 */ /* 0x0005e8000c10192c */
[----:B------:R2:W-:Y:S04]  /*a8a0*/  ST.E desc[UR44][R10.64], RZ ;  /* 0x000000ff0a007985 */ /* 0x0005e8000c10192c */
[----:B------:R2:W-:Y:S01]  /*a8b0*/  ST.E desc[UR44][R8.64], RZ ;  /* 0x000000ff08007985 */ /* 0x0005e2000c10192c */
[----:B------:R-:W-:Y:S01]  /*a8c0*/  @!PT LDS RZ, [RZ] ;  /* 0x00000000fffff984 */ /* 0x000fe20000000800 */
[----:B------:R-:W-:Y:S01]  /*a8d0*/  @!PT LDS RZ, [RZ] ;  /* 0x00000000fffff984 */ /* 0x000fe20000000800 */
[----:B------:R-:W-:Y:S01]  /*a8e0*/  @!PT LDS RZ, [RZ] ;  /* 0x00000000fffff984 */ /* 0x000fe20000000800 */
[----:B------:R-:W-:Y:S01]  /*a8f0*/  @!PT LDS RZ, [RZ] ;  /* 0x00000000fffff984 */ /* 0x000fe20000000800 */
[----:B------:R1:W-:Y:S06]  /*a900*/  MEMBAR.ALL.CTA ;  /* 0x0000000000007992 */ /* 0x0003ec0000008000 */
[----:B-1----:R-:W1:Y:S01]  /*a910*/  FENCE.VIEW.ASYNC.S ;  /* 0x00000000000073c6 */ /* 0x002e620000000000 */
[----:B------:R-:W-:Y:S05]  /*a920*/  BRA.U UP0, `(.L_x_161) ;  /* 0x0000000100047547 */ /* 0x000fea000b800000 */
[----:B------:R-:W-:Y:S05]  /*a930*/  BPT.TRAP 0x1 ;  /* 0x000000040000795c */ /* 0x000fea0000300000 */
.L_x_161:
[----:B-----5:R-:W-:Y:S01]  /*a940*/  SHF.L.U32 R3, R56, 0x1f, RZ ;  /* 0x0000001f38037819 */ /* 0x020fe200000006ff */
[----:B------:R-:W-:Y:S03]  /*a950*/  BSSY B0, `(.L_x_162) ;  /* 0x0000003000007945 */ /* 0x000fe60003800000 */
[----:B-1----:R-:W1:Y:S02]  /*a960*/  SYNCS.PHASECHK.TRANS64.TRYWAIT P0, [R0+URZ+0x380c8], R3 ;  /* 0x0380c803000075a7 */ /* 0x002e6400080011ff */
[----:B-1----:R-:W-:Y:S05]  /*a970*/  @!P0 BRA `(.L_x_163) ;  /* 0x0000012000108947 */ /* 0x002fea0003800000 */
.L_x_435:
[----:B------:R-:W-:Y:S05]  /*a980*/  BSYNC B0 ;  /* 0x0000000000007941 */ /* 0x000fea0003800000 */
.L_x_162:
[----:B------:R-:W-:Y:S05]  /*a990*/  @!P5 BRA `(.L_x_164) ;  /* 0x0000000000d0d947 */ /* 0x000fea0003800000 */
[----:B-1----:R-:W1:Y:S01]  /*a9a0*/  LDC R3, c[0x0][0x904] ;  /* 0x00024100ff037b82 */ /* 0x002e620000000800 */
[----:B------:R-:W3:Y:S01]  /*a9b0*/  LDCU.64 UR4, c[0x0][0x908] ;  /* 0x00012100ff0477ac */ /* 0x000ee20008000a00 */
[----:B------:R-:W-:Y:S01]  /*a9c0*/  BSSY.RECONVERGENT B0, `(.L_x_164) ;  /* 0x0000031000007945 */ /* 0x000fe20003800200 */
[----:B---3--:R-:W-:Y:S01]  /*a9d0*/  IMAD.HI.U32 R4, R57, UR4, RZ ;  /* 0x0000000439047c27 */ /* 0x008fe2000f8e00ff */
[----:B------:R-:W3:Y:S01]  /*a9e0*/  LDCU UR4, c[0x0][0x380] ;  /* 0x00007000ff0477ac */ /* 0x000ee20008000800 */
[----:B-1----:R-:W-:-:S03]  /*a9f0*/  ISETP.NE.AND P0, PT, R3, 0x1, PT ;  /* 0x000000010300780c */ /* 0x002fc60003f05270 */
[----:B------:R-:W-:-:S04]  /*aa00*/  SHF.R.U32.HI R4, RZ, UR5, R4 ;  /* 0x00000005ff047c19 */ /* 0x000fc80008011604 */
[----:B------:R-:W-:-:S05]  /*aa10*/  SEL R4, R57, R4, !P0 ;  /* 0x0000000439047207 */ /* 0x000fca0004000000 */
[----:B------:R-:W-:-:S04]  /*aa20*/  IMAD.MOV R4, RZ, RZ, -R4 ;  /* 0x000000ffff047224 */ /* 0x000fc800078e0a04 */
[----:B------:R-:W-:Y:S01]  /*aa30*/  IMAD R4, R3, R4, R57 ;  /* 0x0000000403047224 */ /* 0x000fe200078e0239 */
[----:B------:R-:W-:-:S05]  /*aa40*/  LOP3.LUT R3, R14, 0x7f, RZ, 0xc0, !PT ;  /* 0x0000007f0e037812 */ /* 0x000fca00078ec0ff */
[----:B------:R-:W-:-:S04]  /*aa50*/  IMAD R3, R4, 0x100, R3 ;  /* 0x0000010004037824 */ /* 0x000fc800078e0203 */
[----:B--2---:R-:W-:-:S05]  /*aa60*/  VIADD R9, R3, 0x80 ;  /* 0x0000008003097836 */ /* 0x004fca0000000000 */
        /* <DEDUP_REMOVED lines=10> */
[----:B------:R-:W1:Y:S02]  /*ab10*/  F2I.FTZ.U32.TRUNC.NTZ R11, R10 ;  /* 0x0000000a000b7305 */ /* 0x000e64000021f000 */
[----:B-1----:R-:W-:Y:S01]  /*ab20*/  IADD3 R3, PT, PT, RZ, -R11, RZ ;  /* 0x8000000bff037210 */ /* 0x002fe20007ffe0ff */
[----:B------:R-:W-:-:S04]  /*ab30*/  IMAD.MOV.U32 R10, RZ, RZ, RZ ;  /* 0x000000ffff0a7224 */ /* 0x000fc800078e00ff */
[----:B------:R-:W-:Y:S01]  /*ab40*/  IMAD R4, R3, R5, RZ ;  /* 0x0000000503047224 */ /* 0x000fe200078e02ff */
[----:B------:R-:W-:-:S03]  /*ab50*/  IABS R3, R2 ;  /* 0x0000000200037213 */ /* 0x000fc60000000000 */
[----:B------:R-:W-:Y:S01]  /*ab60*/  IMAD.HI.U32 R11, R11, R4, R10 ;  /* 0x000000040b0b7227 */ /* 0x000fe200078e000a */
[----:B------:R-:W-:-:S05]  /*ab70*/  MOV R6, R3 ;  /* 0x0000000300067202 */ /* 0x000fca0000000f00 */
[----:B------:R-:W-:-:S04]  /*ab80*/  IMAD.HI.U32 R3, R11, R6, RZ ;  /* 0x000000060b037227 */ /* 0x000fc800078e00ff */
[----:B------:R-:W-:-:S04]  /*ab90*/  IMAD.MOV R4, RZ, RZ, -R3 ;  /* 0x000000ffff047224 */ /* 0x000fc800078e0a03 */
[----:B------:R-:W-:-:S05]  /*aba0*/  IMAD R4, R5, R4, R6 ;  /* 0x0000000405047224 */ /* 0x000fca00078e0206 */
[----:B------:R-:W-:-:S13]  /*abb0*/  ISETP.GT.U32.AND P0, PT, R5, R4, PT ;  /* 0x000000040500720c */ /* 0x000fda0003f04070 */
[-C--:B------:R-:W-:Y:S01]  /*abc0*/  @!P0 IADD3 R4, PT, PT, R4, -R5.reuse, RZ ;  /* 0x8000000504048210 */ /* 0x080fe20007ffe0ff */
[----:B------:R-:W-:Y:S01]  /*abd0*/  @!P0 VIADD R3, R3, 0x1 ;  /* 0x0000000103038836 */ /* 0x000fe20000000000 */
[----:B------:R-:W-:Y:S02]  /*abe0*/  ISETP.NE.AND P0, PT, R7, RZ, PT ;  /* 0x000000ff0700720c */ /* 0x000fe40003f05270 */
[----:B------:R-:W-:Y:S02]  /*abf0*/  ISETP.GE.U32.AND P2, PT, R4, R5, PT ;  /* 0x000000050400720c */ /* 0x000fe40003f46070 */
[----:B------:R-:W-:-:S04]  /*ac00*/  LOP3.LUT R4, R2, R7, RZ, 0x3c, !PT ;  /* 0x0000000702047212 */ /* 0x000fc800078e3cff */
[----:B------:R-:W-:Y:S02]  /*ac10*/  ISETP.GE.AND P1, PT, R4, RZ, PT ;  /* 0x000000ff0400720c */ /* 0x000fe40003f26270 */
[----:B------:R-:W1:Y:S05]  /*ac20*/  LDC.64 R4, c[0x0][0x880] ;  /* 0x00022000ff047b82 */ /* 0x000e6a0000000a00 */
[----:B------:R-:W-:-:S06]  /*ac30*/  @P2 IADD3 R3, PT, PT, R3, 0x1, RZ ;  /* 0x0000000103032810 */ /* 0x000fcc0007ffe0ff */
[----:B------:R-:W-:Y:S01]  /*ac40*/  @!P1 IMAD.MOV R3, RZ, RZ, -R3 ;  /* 0x000000ffff039224 */ /* 0x000fe200078e0a03 */
[----:B------:R-:W-:-:S04]  /*ac50*/  @!P0 LOP3.LUT R3, RZ, R7, RZ, 0x33, !PT ;  /* 0x00000007ff038212 */ /* 0x000fc800078e33ff */
[C---:B------:R-:W-:Y:S01]  /*ac60*/  IADD3 R6, PT, PT, -R3.reuse, RZ, RZ ;  /* 0x000000ff03067210 */ /* 0x040fe20007ffe1ff */
[----:B---3--:R-:W-:-:S04]  /*ac70*/  IMAD R22, R3, UR5, R22 ;  /* 0x0000000503167c24 */ /* 0x008fc8000f8e0216 */
[----:B------:R-:W-:Y:S02]  /*ac80*/  IMAD R3, R7, R6, R2 ;  /* 0x0000000607037224 */ /* 0x000fe400078e0202 */
[----:B------:R-:W-:Y:S02]  /*ac90*/  IMAD.MOV.U32 R2, RZ, RZ, -0x800000 ;  /* 0xff800000ff027424 */ /* 0x000fe400078e00ff */
[----:B------:R-:W-:-:S04]  /*aca0*/  IMAD R3, R3, UR4, R22 ;  /* 0x0000000403037c24 */ /* 0x000fc8000f8e0216 */
[----:B-1----:R-:W-:-:S05]  /*acb0*/  IMAD.WIDE R4, R3, 0x4, R4 ;  /* 0x0000000403047825 */ /* 0x002fca00078e0204 */
[----:B------:R1:W-:Y:S02]  /*acc0*/  STG.E desc[UR44][R4.64], R2 ;  /* 0x0000000204007986 */ /* 0x0003e4000c10192c */
.L_x_165:
[----:B------:R-:W-:Y:S05]  /*acd0*/  BSYNC.RECONVERGENT B0 ;  /* 0x0000000000007941 */ /* 0x000fea0003800200 */
.L_x_164:
[----:B------:R-:W-:Y:S01]  /*ace0*/  @!PT LDS RZ, [RZ] ;  /* 0x00000000fffff984 */ /* 0x000fe20000000800 */
[----:B------:R-:W-:Y:S01]  /*acf0*/  @!PT LDS RZ, [RZ] ;  /* 0x00000000fffff984 */ /* 0x000fe20000000800 */
[----:B------:R-:W-:Y:S01]  /*ad00*/  @!PT LDS RZ, [RZ] ;  /* 0x00000000fffff984 */ /* 0x000fe20000000800 */
[----:B------:R-:W-:Y:S01]  /*ad10*/  @!PT LDS RZ, [RZ] ;  /* 0x00000000fffff984 */ /* 0x000fe20000000800 */
[----:B------:R3:W-:Y:S06]  /*ad20*/  MEMBAR.ALL.CTA ;  /* 0x0000000000007992 */ /* 0x0007ec0000008000 */
[----:B---3--:R-:W3:Y:S01]  /*ad30*/  FENCE.VIEW.ASYNC.S ;  /* 0x00000000000073c6 */ /* 0x008ee20000000000 */
[----:B------:R-:W-:-:S09]  /*ad40*/  UISETP.NE.AND UP0, UPT, UR37, URZ, UPT ;  /* 0x000000ff2500728c */ /* 0x000fd2000bf05270 */
[----:B------:R-:W-:Y:S05]  /*ad50*/  BRA.U UP0, `(.L_x_166) ;  /* 0x0000000100047547 */ /* 0x000fea000b800000 */
[----:B------:R-:W-:Y:S05]  /*ad60*/  BPT.TRAP 0x1 ;  /* 0x000000040000795c */ /* 0x000fea0000300000 */
.L_x_166:
[----:B---3--:R3:W-:Y:S01]  /*ad70*/  SYNCS.ARRIVE.TRANS64.A1T0 RZ, [R0+URZ+0x380b8], RZ ;  /* 0x0380b8ff00ff79a7 */ /* 0x0087e200081000ff */
[----:B------:R-:W-:Y:S01]  /*ad80*/  LOP3.LUT R56, R56, 0x1, RZ, 0x3c, !PT ;  /* 0x0000000138387812 */ /* 0x000fe200078e3cff */
[----:B------:R-:W-:Y:S06]  /*ad90*/  BRA `(.L_x_92) ;  /* 0x0000006c00887947 */ /* 0x000fec0003800000 */
.L_x_93:
[----:B------:R-:W-:-:S09]  /*ada0*/  UISETP.NE.AND UP0, UPT, UR43, URZ, UPT ;  /* 0x000000ff2b00728c */ /* 0x000fd2000bf05270 */
[----:B------:R-:W-:Y:S05]  /*adb0*/  BRA.U !UP0, `(.L_x_167) ;  /* 0x0000000108047547 */ /* 0x000fea000b800000 */
[----:B------:R-:W-:Y:S05]  /*adc0*/  BPT.TRAP 0x1 ;  /* 0x000000040000795c */ /* 0x000fea0000300000 */
.L_x_167:
[----:B------:R-:W1:Y:S01]  /*add0*/  S2R R60, SR_CgaCtaId ;  /* 0x00000000003c7919 */ /* 0x000e620000008800 */
[----:B------:R-:W-:Y:S01]  /*ade0*/  MOV R59, 0x400 ;  /* 0x00000400003b7802 */ /* 0x000fe20000000f00 */
[----:B------:R-:W-:Y:S01]  /*adf0*/  BSSY B0, `(.L_x_168) ;  /* 0x0000005000007945 */ /* 0x000fe20003800000 */
[----:B------:R-:W-:Y:S02]  /*ae00*/  SHF.L.U32 R0, R23, 0x1f, RZ ;  /* 0x0000001f17007819 */ /* 0x000fe400000006ff */
[----:B-1----:R-:W-:-:S04]  /*ae10*/  LEA R59, R60, R59, 0x18 ;  /* 0x0000003b3c3b7211 */ /* 0x002fc800078ec0ff */
[----:B------:R-:W1:Y:S02]  /*ae20*/  SYNCS.PHASECHK.TRANS64.TRYWAIT P0, [R59+URZ+0x38070], R0 ;  /* 0x038070003b0075a7 */ /* 0x000e6400080011ff */
[----:B-1----:R-:W-:Y:S05]  /*ae30*/  @!P0 BRA `(.L_x_169) ;  /* 0x0000011800f48947 */ /* 0x002fea0003800000 */
.L_x_436:
[----:B------:R-:W-:Y:S05]  /*ae40*/  BSYNC B0 ;  /* 0x0000000000007941 */ /* 0x000fea0003800000 */
.L_x_168:
[----:B------:R-:W-:-:S09]  /*ae50*/  UISETP.NE.AND UP0, UPT, UR43, URZ, UPT ;  /* 0x000000ff2b00728c */ /* 0x000fd2000bf05270 */
[----:B------:R-:W-:Y:S05]  /*ae60*/  BRA.U !UP0, `(.L_x_170) ;  /* 0x0000000108047547 */ /* 0x000fea000b800000 */
[----:B------:R-:W-:Y:S05]  /*ae70*/  BPT.TRAP 0x1 ;  /* 0x000000040000795c */ /* 0x000fea0000300000 */
.L_x_170:
[----:B------:R-:W-:Y:S01]  /*ae80*/  IADD3 R63, PT, PT, R59, 0x38078, RZ ;  /* 0x000380783b3f7810 */ /* 0x000fe20007ffe0ff */
[----:B------:R-:W-:-:S03]  /*ae90*/  UISETP.NE.AND UP0, UPT, UR42, URZ, UPT ;  /* 0x000000ff2a00728c */ /* 0x000fc6000bf05270 */
[----:B-1----:R-:W-:-:S04]  /*aea0*/  PRMT R0, R60, 0x654, R63 ;  /* 0x000006543c007816 */ /* 0x002fc8000000003f */
[----:B------:R1:W-:Y:S02]  /*aeb0*/  SYNCS.ARRIVE.TRANS64.RED.A1T0 RZ, [R0+URZ], RZ ;  /* 0x000000ff00ff79a7 */ /* 0x0003e400081004ff */
[----:B------:R-:W-:Y:S05]  /*aec0*/  BRA.U !UP0, `(.L_x_171) ;  /* 0x0000000108047547 */ /* 0x000fea000b800000 */
[----:B------:R-:W-:Y:S05]  /*aed0*/  BPT.TRAP 0x1 ;  /* 0x000000040000795c */ /* 0x000fea0000300000 */
.L_x_171:
[----:B------:R-:W-:Y:S01]  /*aee0*/  IMAD.U32 R3, RZ, RZ, UR38 ;  /* 0x00000026ff037e24 */ /* 0x000fe2000f8e00ff */
[----:B------:R-:W-:-:S04]  /*aef0*/  ISETP.GE.AND P0, PT, R4, 0x81, PT ;  /* 0x000000810400780c */ /* 0x000fc80003f06270 */
[----:B------:R-:W-:-:S04]  /*af00*/  SHF.L.U32 R6, R3, 0x1f, RZ ;  /* 0x0000001f03067819 */ /* 0x000fc800000006ff */
[----:B------:R-:W2:Y:S02]  /*af10*/  SYNCS.PHASECHK.TRANS64.TRYWAIT P1, [R59+URZ+0x38080], R6 ;  /* 0x038080063b0075a7 */ /* 0x000ea400080211ff */
[----:B--2---:R-:W-:Y:S05]  /*af20*/  @!P1 BRA `(.L_x_172) ;  /* 0x0000011800cc9947 */ /* 0x004fea0003800000 */
.L_x_437:
[----:B------:R-:W-:Y:S02]  /*af30*/  LOP3.LUT R3, R23, 0x1, RZ, 0x3c, !PT ;  /* 0x0000000117037812 */ /* 0x000fe400078e3cff */
[----:B------:R-:W-:Y:S01]  /*af40*/  MOV R61, R62 ;  /* 0x0000003e003d7202 */ /* 0x000fe20000000f00 */
[----:B------:R-:W-:Y:S06]  /*af50*/  @!P0 BRA `(.L_x_173) ;  /* 0x0000002400e08947 */ /* 0x000fec0003800000 */
[----:B------:R-:W-:-:S05]  /*af60*/  VIADD R5, R4, 0x7f ;  /* 0x0000007f04057836 */ /* 0x000fca0000000000 */
[----:B-1----:R-:W-:-:S04]  /*af70*/  SHF.R.S32.HI R0, RZ, 0x1f, R5 ;  /* 0x0000001fff007819 */ /* 0x002fc80000011405 */
[----:B------:R-:W-:-:S04]  /*af80*/  LEA.HI R0, R0, R5, RZ, 0x7 ;  /* 0x0000000500007211 */ /* 0x000fc800078f38ff */
[----:B------:R-:W-:-:S04]  /*af90*/  SHF.R.S32.HI R0, RZ, 0x7, R0 ;  /* 0x00000007ff007819 */ /* 0x000fc80000011400 */
[----:B------:R-:W-:-:S04]  /*afa0*/  VIMNMX R5, PT, PT, R0, 0x2, PT ;  /* 0x0000000200057848 */ /* 0x000fc80003fe0100 */
[----:B------:R-:W-:-:S05]  /*afb0*/  IADD3 R5, PT, PT, -R5, R62, R0 ;  /* 0x0000003e05057210 */ /* 0x000fca0007ffe100 */
[----:B------:R-:W-:-:S07]  /*afc0*/  VIADD R61, R5, 0x1 ;  /* 0x00000001053d7836 */ /* 0x000fce0000000000 */
.L_x_216:
[----:B------:R-:W-:Y:S05]  /*afd0*/  YIELD ;  /* 0x0000000000007946 */ /* 0x000fea0003800000 */
[----:B------:R-:W-:Y:S01]  /*afe0*/  UISETP.NE.AND UP0, UPT, UR43, URZ, UPT ;  /* 0x000000ff2b00728c */ /* 0x000fe2000bf05270 */
[----:B------:R-:W-:Y:S02]  /*aff0*/  VIADD R62, R62, 0x1 ;  /* 0x000000013e3e7836 */ /* 0x000fe40000000000 */
[----:B------:R-:W-:-:S03]  /*b000*/  IMAD.MOV.U32 R23, RZ, RZ, R3 ;  /* 0x000000ffff177224 */ /* 0x000fc600078e0003 */
[----:B------:R-:W-:-:S04]  /*b010*/  ISETP.NE.AND P0, PT, R62, R61, PT ;  /* 0x0000003d3e00720c */ /* 0x000fc80003f05270 */
[----:B------:R-:W-:Y:S01]  /*b020*/  P2R R64, PR, RZ, 0x1 ;  /* 0x00000001ff407803 */ /* 0x000fe20000000000 */
[----:B---34-:R-:W-:Y:S08]  /*b030*/  BRA.U !UP0, `(.L_x_174) ;  /* 0x0000000108047547 */ /* 0x018ff0000b800000 */
[----:B------:R-:W-:Y:S05]  /*b040*/  BPT.TRAP 0x1 ;  /* 0x000000040000795c */ /* 0x000fea0000300000 */
.L_x_174:
[----:B------:R-:W-:Y:S01]  /*b050*/  SHF.L.U32 R0, R23, 0x1f, RZ ;  /* 0x0000001f17007819 */ /* 0x000fe200000006ff */
[----:B------:R-:W1:Y:S03]  /*b060*/  S2R R66, SR_TID.X ;  /* 0x0000000000427919 */ /* 0x000e660000002100 */
[----:B------:R-:W3:Y:S01]  /*b070*/  SYNCS.PHASECHK.TRANS64.TRYWAIT P0, [R59+URZ+0x38070], R0 ;  /* 0x038070003b0075a7 */ /* 0x000ee200080011ff */
[----:B-1----:R-:W-:-:S05]  /*b080*/  IMAD.U32 R65, R66, 0x10000, RZ ;  /* 0x0001000042417824 */ /* 0x002fca00078e00ff */
[----:B------:R-:W-:Y:S01]  /*b090*/  LOP3.LUT R65, R65, 0x600000, RZ, 0xc0, !PT ;  /* 0x0060000041417812 */ /* 0x000fe200078ec0ff */
[----:B---3--:R-:W-:Y:S06]  /*b0a0*/  @!P0 BRA `(.L_x_175) ;  /* 0x0000011800808947 */ /* 0x008fec0003800000 */
.L_x_438:
[----:B------:R-:W-:Y:S05]  /*b0b0*/  WARPSYNC.ALL ;  /* 0x0000000000007948 */ /* 0x000fea0003800000 */
[----:B------:R-:W-:Y:S01]  /*b0c0*/  R2UR UR4, R65 ;  /* 0x00000000410472ca */ /* 0x000fe200000e0000 */
[----:B------:R-:W-:Y:S01]  /*b0d0*/  UISETP.NE.AND UP0, UPT, UR37, URZ, UPT ;  /* 0x000000ff2500728c */ /* 0x000fe2000bf05270 */
[----:B------:R-:W-:Y:S01]  /*b0e0*/  PLOP3.LUT P0, PT, PT, PT, PT, 0x80, 0x8 ;  /* 0x000000000008781c */ /* 0x000fe20003f0f070 */
[----:B------:R-:W-:-:S10]  /*b0f0*/  IMAD.MOV.U32 R67, RZ, RZ, 0x3f800000 ;  /* 0x3f800000ff437424 */ /* 0x000fd400078e00ff */
[----:B------:R-:W3:Y:S02]  /*b100*/  LDTM.x2 R4, tmem[UR4] ;  /* 0x00000004000479ee */ /* 0x000ee400080c0000 */
[----:B---3--:R-:W-:-:S13]  /*b110*/  FSETP.NEU.AND P2, PT, R4, R5, PT ;  /* 0x000000050400720b */ /* 0x008fda0003f4d000 */
[----:B-1----:R-:W1:Y:S01]  /*b120*/  @P2 LDC R0, c[0x0][0x704] ;  /* 0x0001c100ff002b82 */ /* 0x002e620000000800 */
[----:B------:R-:W-:-:S04]  /*b130*/  @P2 FADD R5, R4, -R5 ;  /* 0x8000000504052221 */ /* 0x000fc80000000000 */
[----:B-1----:R-:W-:-:S05]  /*b140*/  @P2 FMUL R5, R5, R0 ;  /* 0x0000000005052220 */ /* 0x002fca0000400000 */
[----:B------:R-:W-:-:S04]  /*b150*/  @P2 FSETP.GEU.AND P1, PT, R5, -126, PT ;  /* 0xc2fc00000500280b */ /* 0x000fc80003f2e000 */
[----:B------:R-:W-:-:S13]  /*b160*/  @P2 PLOP3.LUT P0, PT, P1, PT, PT, 0x80, 0x8 ;  /* 0x000000000008281c */ /* 0x000fda0000f0f070 */
[----:B------:R-:W-:-:S04]  /*b170*/  @!P0 FMUL R5, R5, 0.5 ;  /* 0x3f00000005058820 */ /* 0x000fc80000400000 */
[----:B------:R-:W1:Y:S02]  /*b180*/  @P2 MUFU.EX2 R0, R5 ;  /* 0x0000000500002308 */ /* 0x000e640000000800 */
[----:B-1----:R-:W-:-:S05]  /*b190*/  @!P0 FMUL R0, R0, R0 ;  /* 0x0000000000008220 */ /* 0x002fca0000400000 */
[----:B------:R-:W-:Y:S01]  /*b1a0*/  @P2 MOV R67, R0 ;  /* 0x0000000000432202 */ /* 0x000fe20000000f00 */
[----:B------:R-:W-:Y:S06]  /*b1b0*/  BRA.U UP0, `(.L_x_176) ;  /* 0x0000000100047547 */ /* 0x000fec000b800000 */
[----:B------:R-:W-:Y:S05]  /*b1c0*/  BPT.TRAP 0x1 ;  /* 0x000000040000795c */ /* 0x000fea0000300000 */
.L_x_176:
[----:B------:R-:W-:Y:S01]  /*b1d0*/  IMAD.U32 R0, RZ, RZ, UR36 ;  /* 0x00000024ff007e24 */ /* 0x000fe2000f8e00ff */
[----:B------:R-:W-:-:S04]  /*b1e0*/  FSETP.NEU.AND P1, PT, R67, 1, PT ;  /* 0x3f8000004300780b */ /* 0x000fc80003f2d000 */
[----:B------:R-:W-:-:S04]  /*b1f0*/  SHF.L.U32 R0, R0, 0x1f, RZ ;  /* 0x0000001f00007819 */ /* 0x000fc800000006ff */
[----:B------:R-:W1:Y:S02]  /*b200*/  SYNCS.PHASECHK.TRANS64.TRYWAIT P0, [R59+URZ+0x38090], R0 ;  /* 0x038090003b0075a7 */ /* 0x000e6400080011ff */
[----:B-1----:R-:W-:Y:S05]  /*b210*/  @!P0 BRA `(.L_x_177) ;  /* 0x0000011800388947 */ /* 0x002fea0003800000 */
.L_x_439:
[----:B------:R-:W-:-:S13]  /*b220*/  VOTE.ANY P1, P1 ;  /* 0x0000000000ff7806 */ /* 0x000fda0000820100 */
[----:B------:R-:W-:Y:S05]  /*b230*/  @!P1 BRA `(.L_x_178) ;  /* 0x0000001000149947 */ /* 0x000fea0003800000 */
[----:B------:R-:W-:Y:S01]  /*b240*/  SHF.R.U32.HI R16, RZ, 0x5, R66 ;  /* 0x00000005ff107819 */ /* 0x000fe20000011642 */
[----:B------:R-:W-:Y:S01]  /*b250*/  BSSY.RECONVERGENT B6, `(.L_x_179) ;  /* 0x0000018000067945 */ /* 0x000fe20003800200 */
[----:B------:R-:W-:Y:S02]  /*b260*/  LOP3.LUT R19, R65, 0x100, RZ, 0xfc, !PT ;  /* 0x0000010041137812 */ /* 0x000fe400078efcff */
[----:B------:R-:W-:Y:S02]  /*b270*/  SHF.R.U32.HI R17, RZ, 0x15, R65 ;  /* 0x00000015ff117819 */ /* 0x000fe40000011641 */
[----:B------:R-:W-:Y:S02]  /*b280*/  LOP3.LUT R16, R16, 0x3, RZ, 0xc0, !PT ;  /* 0x0000000310107812 */ /* 0x000fe400078ec0ff */
[----:B------:R-:W-:Y:S02]  /*b290*/  R2UR UR4, R19 ;  /* 0x00000000130472ca */ /* 0x000fe400000e0000 */
[----:B------:R-:W-:-:S11]  /*b2a0*/  ISETP.NE.AND P0, PT, R16, R17, PT ;  /* 0x000000111000720c */ /* 0x000fd60003f05270 */
[----:B------:R-:W3:Y:S02]  /*b2b0*/  LDTM.x16 R24, tmem[UR4] ;  /* 0x00000004001879ee */ /* 0x000ee40008240000 */
[----:B---3--:R-:W-:Y:S05]  /*b2c0*/  @!P0 BRA `(.L_x_180) ;  /* 0x0000000000408947 */ /* 0x008fea0003800000 */
[----:B------:R-:W-:Y:S01]  /*b2d0*/  MOV R14, 0x8 ;  /* 0x00000008000e7802 */ /* 0x000fe20000000f00 */
[----:B------:R-:W3:Y:S01]  /*b2e0*/  LDCU.64 UR8, c[0x4][0xb0] ;  /* 0x01001600ff0877ac */ /* 0x000ee20008000a00 */
[----:B------:R-:W-:Y:S02]  /*b2f0*/  HFMA2 R12, -RZ, RZ, 0, 5.9604644775390625e-08 ;  /* 0x00000001ff0c7431 */ /* 0x000fe400000001ff */
[----:B------:R-:W-:Y:S01]  /*b300*/  IMAD.MOV.U32 R8, RZ, RZ, 0x192 ;  /* 0x00000192ff087424 */ /* 0x000fe200078e00ff */
[----:B------:R-:W2:Y:S01]  /*b310*/  LDCU.64 UR6, c[0x4][0xb8] ;  /* 0x01001700ff0677ac */ /* 0x000ea20008000a00 */
[----:B------:R-:W4:Y:S01]  /*b320*/  LDC.64 R14, c[0x4][R14] ;  /* 0x010000000e0e7b82 */ /* 0x000f220000000a00 */
[----:B------:R-:W-:Y:S01]  /*b330*/  IMAD.MOV.U32 R13, RZ, RZ, RZ ;  /* 0x000000ffff0d7224 */ /* 0x000fe200078e00ff */
[----:B------:R-:W5:Y:S01]  /*b340*/  LDCU.64 UR4, c[0x4][0x30] ;  /* 0x01000600ff0477ac */ /* 0x000f620008000a00 */
[----:B---3--:R-:W-:Y:S01]  /*b350*/  IMAD.U32 R4, RZ, RZ, UR8 ;  /* 0x00000008ff047e24 */ /* 0x008fe2000f8e00ff */
[----:B------:R-:W-:Y:S01]  /*b360*/  MOV R5, UR9 ;  /* 0x0000000900057c02 */ /* 0x000fe20008000f00 */
[----:B--2---:R-:W-:Y:S01]  /*b370*/  IMAD.U32 R6, RZ, RZ, UR6 ;  /* 0x00000006ff067e24 */ /* 0x004fe2000f8e00ff */
[----:B------:R-:W-:Y:S01]  /*b380*/  MOV R7, UR7 ;  /* 0x0000000700077c02 */ /* 0x000fe20008000f00 */
[----:B-----5:R-:W-:Y:S01]  /*b390*/  IMAD.U32 R10, RZ, RZ, UR4 ;  /* 0x00000004ff0a7e24 */ /* 0x020fe2000f8e00ff */
[----:B------:R-:W-:-:S02]  /*b3a0*/  MOV R11, UR5 ;  /* 0x00000005000b7c02 */ /* 0x000fc40008000f00 */
[----:B------:R-:W-:-:S07]  /*b3b0*/  LEPC R20, `(.L_x_180) ;  /* 0x000000001014794e */ /* 0x000fce0000000000 */
[----:B-1--4-:R-:W-:Y:S05]  /*b3c0*/  CALL.ABS.NOINC R14 ;  /* 0x000000000e007343 */ /* 0x012fea0003c00000 */
.L_x_180:
[----:B------:R-:W-:Y:S05]  /*b3d0*/  BSYNC.RECONVERGENT B6 ;  /* 0x0000000000067941 */ /* 0x000fea0003800200 */
.L_x_179:
[----:B------:R-:W-:Y:S01]  /*b3e0*/  FSETP.NEU.AND P0, PT, R67, 1, PT ;  /* 0x3f8000004300780b */ /* 0x000fe20003f0d000 */
[----:B------:R-:W-:Y:S05]  /*b3f0*/  WARPSYNC.ALL ;  /* 0x0000000000007948 */ /* 0x000fea0003800000 */
[----:B------:R-:W-:Y:S01]  /*b400*/  LOP3.LUT R18, R65, 0x110, RZ, 0xfc, !PT ;  /* 0x0000011041127812 */ /* 0x000fe200078efcff */
[----:B------:R-:W-:Y:S01]  /*b410*/  BSSY.RECONVERGENT B6, `(.L_x_181) ;  /* 0x000001f000067945 */ /* 0x000fe20003800200 */
[----:B------:R-:W-:Y:S02]  /*b420*/  R2UR UR4, R19 ;  /* 0x00000000130472ca */ /* 0x000fe400000e0000 */
[----:B------:R-:W-:-:S03]  /*b430*/  R2UR UR5, R18 ;  /* 0x00000000120572ca */ /* 0x000fc600000e0000 */
[C---:B------:R-:W-:Y:S02]  /*b440*/  @P0 FMUL2 R24, R67.reuse.F32, R24.F32x2.HI_LO ;  /* 0x000000184318024a */ /* 0x040fe40000040000 */
[C---:B------:R-:W-:Y:S02]  /*b450*/  @P0 FMUL2 R26, R67.reuse.F32, R26.F32x2.HI_LO ;  /* 0x0000001a431a024a */ /* 0x040fe40000040000 */
[C---:B------:R-:W-:Y:S02]  /*b460*/  @P0 FMUL2 R28, R67.reuse.F32, R28.F32x2.HI_LO ;  /* 0x0000001c431c024a */ /* 0x040fe40000040000 */
[C---:B------:R-:W-:Y:S02]  /*b470*/  @P0 FMUL2 R30, R67.reuse.F32, R30.F32x2.HI_LO ;  /* 0x0000001e431e024a */ /* 0x040fe40000040000 */
[C---:B------:R-:W-:Y:S02]  /*b480*/  @P0 FMUL2 R32, R67.reuse.F32, R32.F32x2.HI_LO ;  /* 0x000000204320024a */ /* 0x040fe40000040000 */
[C---:B------:R-:W-:Y:S01]  /*b490*/  @P0 FMUL2 R34, R67.reuse.F32, R34.F32x2.HI_LO ;  /* 0x000000224322024a */ /* 0x040fe20000040000 */
[----:B------:R-:W3:Y:S01]  /*b4a0*/  LDTM.x16 R40, tmem[UR5] ;  /* 0x00000005002879ee */ /* 0x000ee20008240000 */
[----:B------:R-:W-:-:S02]  /*b4b0*/  @P0 FMUL2 R36, R67.F32, R36.F32x2.HI_LO ;  /* 0x000000244324024a */ /* 0x000fc40000040000 */
[----:B------:R-:W-:Y:S01]  /*b4c0*/  @P0 FMUL2 R38, R67.F32, R38.F32x2.HI_LO ;  /* 0x000000264326024a */ /* 0x000fe20000040000 */
[----:B------:R-:W-:-:S03]  /*b4d0*/  ISETP.NE.AND P0, PT, R16, R17, PT ;  /* 0x000000111000720c */ /* 0x000fc60003f05270 */
[----:B------:R4:W-:Y:S10]  /*b4e0*/  STTM.x16 tmem[UR4], R24 ;  /* 0x00000018000079ed */ /* 0x0009f40008240004 */
[----:B---3--:R-:W-:Y:S05]  /*b4f0*/  @!P0 BRA `(.L_x_182) ;  /* 0x0000000000408947 */ /* 0x008fea0003800000 */
[----:B------:R-:W-:Y:S01]  /*b500*/  MOV R14, 0x8 ;  /* 0x00000008000e7802 */ /* 0x000fe20000000f00 */
[----:B------:R-:W3:Y:S01]  /*b510*/  LDCU.64 UR8, c[0x4][0xb0] ;  /* 0x01001600ff0877ac */ /* 0x000ee20008000a00 */
[----:B------:R-:W-:Y:S02]  /*b520*/  HFMA2 R12, -RZ, RZ, 0, 5.9604644775390625e-08 ;  /* 0x00000001ff0c7431 */ /* 0x000fe400000001ff */
[----:B------:R-:W-:Y:S01]  /*b530*/  IMAD.MOV.U32 R8, RZ, RZ, 0x192 ;  /* 0x00000192ff087424 */ /* 0x000fe200078e00ff */
[----:B------:R-:W2:Y:S01]  /*b540*/  LDCU.64 UR6, c[0x4][0xb8] ;  /* 0x01001700ff0677ac */ /* 0x000ea20008000a00 */
[----:B------:R-:W1:Y:S01]  /*b550*/  LDC.64 R14, c[0x4][R14] ;  /* 0x010000000e0e7b82 */ /* 0x000e620000000a00 */
        /* <DEDUP_REMOVED lines=10> */
.L_x_182:
[----:B------:R-:W-:Y:S05]  /*b600*/  BSYNC.RECONVERGENT B6 ;  /* 0x0000000000067941 */ /* 0x000fea0003800200 */
.L_x_181:
        /* <DEDUP_REMOVED lines=12> */
[----:B----4-:R-:W3:Y:S01]  /*b6d0*/  LDTM.x16 R24, tmem[UR5] ;  /* 0x00000005001879ee */ /* 0x010ee20008240000 */
        /* <DEDUP_REMOVED lines=21> */
.L_x_184:
[----:B------:R-:W-:Y:S05]  /*b830*/  BSYNC.RECONVERGENT B6 ;  /* 0x0000000000067941 */ /* 0x000fea0003800200 */
.L_x_183:
        /* <DEDUP_REMOVED lines=34> */
.L_x_186:
[----:B------:R-:W-:Y:S05]  /*ba60*/  BSYNC.RECONVERGENT B6 ;  /* 0x0000000000067941 */ /* 0x000fea0003800200 */
.L_x_185:
        /* <DEDUP_REMOVED lines=34> */
.L_x_188:
[----:B------:R-:W-:Y:S05]  /*bc90*/  BSYNC.RECONVERGENT B6 ;  /* 0x0000000000067941 */ /* 0x000fea0003800200 */
.L_x_187:
        /* <DEDUP_REMOVED lines=34> */
.L_x_190:
[----:B------:R-:W-:Y:S05]  /*bec0*/  BSYNC.RECONVERGENT B6 ;  /* 0x0000000000067941 */ /* 0x000fea0003800200 */
.L_x_189:
        /* <DEDUP_REMOVED lines=34> */
.L_x_192:
[----:B------:R-:W-:Y:S05]  /*c0f0*/  BSYNC.RECONVERGENT B6 ;  /* 0x0000000000067941 */ /* 0x000fea0003800200 */
.L_x_191:
[----:B-1----:R-:W-:Y:S01]  /*c100*/  LOP3.LUT R0, R65, 0x170, RZ, 0xfc, !PT ;  /* 0x0000017041007812 */ /* 0x002fe200078efcff */
[----:B------:R-:W-:Y:S05]  /*c110*/  WARPSYNC.ALL ;  /* 0x0000000000007948 */ /* 0x000fea0003800000 */
[----:B------:R-:W-:Y:S02]  /*c120*/  R2UR UR4, R0 ;  /* 0x00000000000472ca */ /* 0x000fe400000e0000 */
[----:B------:R-:W-:Y:S02]  /*c130*/  FSETP.NEU.AND P0, PT, R67, 1, PT ;  /* 0x3f8000004300780b */ /* 0x000fe40003f0d000 */
[----:B------:R-:W-:-:S09]  /*c140*/  R2UR UR5, R68 ;  /* 0x00000000440572ca */ /* 0x000fd200000e0000 */
[----:B--2---:R-:W1:Y:S01]  /*c150*/  LDTM.x16 R4, tmem[UR4] ;  /* 0x00000004000479ee */ /* 0x004e620008240000 */
[----:B------:R-:W-:Y:S01]  /*c160*/  R2UR UR4, R0 ;  /* 0x00000000000472ca */ /* 0x000fe200000e0000 */
[C---:B------:R-:W-:Y:S02]  /*c170*/  @P0 FMUL2 R24, R67.reuse.F32, R24.F32x2.HI_LO ;  /* 0x000000184318024a */ /* 0x040fe40000040000 */
[C---:B------:R-:W-:Y:S02]  /*c180*/  @P0 FMUL2 R26, R67.reuse.F32, R26.F32x2.HI_LO ;  /* 0x0000001a431a024a */ /* 0x040fe40000040000 */
[C---:B------:R-:W-:Y:S02]  /*c190*/  @P0 FMUL2 R28, R67.reuse.F32, R28.F32x2.HI_LO ;  /* 0x0000001c431c024a */ /* 0x040fe40000040000 */
[C---:B------:R-:W-:Y:S02]  /*c1a0*/  @P0 FMUL2 R30, R67.reuse.F32, R30.F32x2.HI_LO ;  /* 0x0000001e431e024a */ /* 0x040fe40000040000 */
[----:B------:R-:W-:-:S02]  /*c1b0*/  @P0 FMUL2 R32, R67.F32, R32.F32x2.HI_LO ;  /* 0x000000204320024a */ /* 0x000fc40000040000 */
[C---:B------:R-:W-:Y:S02]  /*c1c0*/  @P0 FMUL2 R34, R67.reuse.F32, R34.F32x2.HI_LO ;  /* 0x000000224322024a */ /* 0x040fe40000040000 */
[C---:B------:R-:W-:Y:S02]  /*c1d0*/  @P0 FMUL2 R36, R67.reuse.F32, R36.F32x2.HI_LO ;  /* 0x000000244324024a */ /* 0x040fe40000040000 */
[----:B------:R-:W-:-:S04]  /*c1e0*/  @P0 FMUL2 R38, R67.F32, R38.F32x2.HI_LO ;  /* 0x000000264326024a */ /* 0x000fc80000040000 */
[----:B------:R3:W-:Y:S01]  /*c1f0*/  STTM.x16 tmem[UR5], R24 ;  /* 0x00000018000079ed */ /* 0x0007e20008240005 */
[C---:B-1----:R-:W-:Y:S02]  /*c200*/  @P0 FMUL2 R4, R67.reuse.F32, R4.F32x2.HI_LO ;  /* 0x000000044304024a */ /* 0x042fe40000040000 */
[C---:B------:R-:W-:Y:S02]  /*c210*/  @P0 FMUL2 R6, R67.reuse.F32, R6.F32x2.HI_LO ;  /* 0x000000064306024a */ /* 0x040fe40000040000 */
[C---:B------:R-:W-:Y:S02]  /*c220*/  @P0 FMUL2 R8, R67.reuse.F32, R8.F32x2.HI_LO ;  /* 0x000000084308024a */ /* 0x040fe40000040000 */
[C---:B------:R-:W-:Y:S02]  /*c230*/  @P0 FMUL2 R10, R67.reuse.F32, R10.F32x2.HI_LO ;  /* 0x0000000a430a024a */ /* 0x040fe40000040000 */
[C---:B------:R-:W-:Y:S02]  /*c240*/  @P0 FMUL2 R12, R67.reuse.F32, R12.F32x2.HI_LO ;  /* 0x0000000c430c024a */ /* 0x040fe40000040000 */
[----:B------:R-:W-:-:S02]  /*c250*/  @P0 FMUL2 R14, R67.F32, R14.F32x2.HI_LO ;  /* 0x0000000e430e024a */ /* 0x000fc40000040000 */
[C---:B------:R-:W-:Y:S02]  /*c260*/  @P0 FMUL2 R16, R67.reuse.F32, R16.F32x2.HI_LO ;  /* 0x000000104310024a */ /* 0x040fe40000040000 */
[----:B------:R-:W-:-:S04]  /*c270*/  @P0 FMUL2 R18, R67.F32, R18.F32x2.HI_LO ;  /* 0x000000124312024a */ /* 0x000fc80000040000 */
[----:B------:R3:W-:Y:S02]  /*c280*/  STTM.x16 tmem[UR4], R4 ;  /* 0x00000004000079ed */ /* 0x0007e40008240004 */
.L_x_178:
[----:B------:R-:W-:-:S09]  /*c290*/  UISETP.NE.AND UP0, UPT, UR42, URZ, UPT ;  /* 0x000000ff2a00728c */ /* 0x000fd2000bf05270 */
[----:B------:R-:W-:Y:S05]  /*c2a0*/  BRA.U !UP0, `(.L_x_193) ;  /* 0x0000000108047547 */ /* 0x000fea000b800000 */
[----:B------:R-:W-:Y:S05]  /*c2b0*/  BPT.TRAP 0x1 ;  /* 0x000000040000795c */ /* 0x000fea0000300000 */
.L_x_193:
[----:B------:R-:W-:Y:S01]  /*c2c0*/  IADD3 R3, PT, PT, R59, 0x38088, RZ ;  /* 0x000380883b037810 */ /* 0x000fe20007ffe0ff */
[----:B------:R-:W-:Y:S02]  /*c2d0*/  UISETP.NE.AND UP0, UPT, UR37, URZ, UPT ;  /* 0x000000ff2500728c */ /* 0x000fe4000bf05270 */
[----:B------:R-:W-:Y:S01]  /*c2e0*/  ULOP3.LUT UR38, UR38, 0x1, URZ, 0x3c, !UPT ;  /* 0x0000000126267892 */ /* 0x000fe2000f8e3cff */
[----:B-1----:R-:W-:-:S04]  /*c2f0*/  PRMT R0, R60, 0x654, R3 ;  /* 0x000006543c007816 */ /* 0x002fc80000000003 */
[----:B------:R1:W-:Y:S01]  /*c300*/  SYNCS.ARRIVE.TRANS64.RED.A1T0 RZ, [R0+URZ], RZ ;  /* 0x000000ff00ff79a7 */ /* 0x0003e200081004ff */
[----:B------:R-:W1:Y:S01]  /*c310*/  FENCE.VIEW.ASYNC.T ;  /* 0x00000000000073c6 */ /* 0x000e620000000200 */
[----:B------:R-:W-:Y:S05]  /*c320*/  BRA.U UP0, `(.L_x_194) ;  /* 0x0000000100087547 */ /* 0x000fea000b800000 */
[----:B------:R-:W-:Y:S05]  /*c330*/  BPT.TRAP 0x1 ;  /* 0x000000040000795c */ /* 0x000fea0000300000 */
[----:B------:R-:W-:Y:S05]  /*c340*/  BPT.TRAP 0x1 ;  /* 0x000000040000795c */ /* 0x000fea0000300000 */
.L_x_194:
[----:B------:R-:W-:Y:S01]  /*c350*/  IADD3 R3, PT, PT, R59, 0x380a0, RZ ;  /* 0x000380a03b037810 */ /* 0x000fe20007ffe0ff */
[----:B------:R-:W-:-:S03]  /*c360*/  UISETP.NE.AND UP0, UPT, UR42, URZ, UPT ;  /* 0x000000ff2a00728c */ /* 0x000fc6000bf05270 */
[----:B-1----:R-:W-:-:S04]  /*c370*/  PRMT R0, R60, 0x654, R3 ;  /* 0x000006543c007816 */ /* 0x002fc80000000003 */
[----:B------:R1:W-:Y:S02]  /*c380*/  SYNCS.ARRIVE.TRANS64.RED.A1T0 RZ, [R0+URZ], RZ ;  /* 0x000000ff00ff79a7 */ /* 0x0003e400081004ff */
[----:B------:R-:W-:Y:S05]  /*c390*/  BRA.U !UP0, `(.L_x_195) ;  /* 0x0000000108047547 */ /* 0x000fea000b800000 */
[----:B------:R-:W-:Y:S05]  /*c3a0*/  BPT.TRAP 0x1 ;  /* 0x000000040000795c */ /* 0x000fea0000300000 */
.L_x_195:
[----:B-1----:R-:W-:Y:S01]  /*c3b0*/  IMAD.U32 R0, RZ, RZ, UR38 ;  /* 0x00000026ff007e24 */ /* 0x002fe2000f8e00ff */
[----:B------:R-:W-:-:S04]  /*c3c0*/  LOP3.LUT R3, R65, 0x80, RZ, 0xfc, !PT ;  /* 0x0000008041037812 */ /* 0x000fc800078efcff */
[----:B------:R-:W-:-:S04]  /*c3d0*/  SHF.L.U32 R0, R0, 0x1f, RZ ;  /* 0x0000001f00007819 */ /* 0x000fc800000006ff */
[----:B------:R-:W1:Y:S02]  /*c3e0*/  SYNCS.PHASECHK.TRANS64.TRYWAIT P0, [R59+URZ+0x38080], R0 ;  /* 0x038080003b0075a7 */ /* 0x000e6400080011ff */
[----:B-1----:R-:W-:Y:S05]  /*c3f0*/  @!P0 BRA `(.L_x_196) ;  /* 0x0000010400d48947 */ /* 0x002fea0003800000 */
.L_x_440:
[----:B------:R-:W-:Y:S01]  /*c400*/  R2UR UR4, R3 ;  /* 0x00000000030472ca */ /* 0x000fe200000e0000 */
[----:B------:R-:W-:Y:S01]  /*c410*/  UISETP.NE.AND UP0, UPT, UR37, URZ, UPT ;  /* 0x000000ff2500728c */ /* 0x000fe2000bf05270 */
[----:B------:R-:W-:Y:S01]  /*c420*/  PLOP3.LUT P0, PT, PT, PT, PT, 0x80, 0x8 ;  /* 0x000000000008781c */ /* 0x000fe20003f0f070 */
[----:B------:R-:W-:-:S10]  /*c430*/  IMAD.MOV.U32 R67, RZ, RZ, 0x3f800000 ;  /* 0x3f800000ff437424 */ /* 0x000fd400078e00ff */
[----:B---3--:R-:W1:Y:S02]  /*c440*/  LDTM.x2 R4, tmem[UR4] ;  /* 0x00000004000479ee */ /* 0x008e6400080c0000 */
[----:B-1----:R-:W-:-:S13]  /*c450*/  FSETP.NEU.AND P2, PT, R4, R5, PT ;  /* 0x000000050400720b */ /* 0x002fda0003f4d000 */
[----:B------:R-:W1:Y:S01]  /*c460*/  @P2 LDC R0, c[0x0][0x704] ;  /* 0x0001c100ff002b82 */ /* 0x000e620000000800 */
        /* <DEDUP_REMOVED lines=10> */
.L_x_197:
[----:B------:R-:W-:Y:S01]  /*c510*/  IMAD.U32 R0, RZ, RZ, UR36 ;  /* 0x00000024ff007e24 */ /* 0x000fe2000f8e00ff */
[----:B------:R-:W-:-:S04]  /*c520*/  FSETP.NEU.AND P1, PT, R67, 1, PT ;  /* 0x3f8000004300780b */ /* 0x000fc80003f2d000 */
[----:B------:R-:W-:-:S04]  /*c530*/  SHF.L.U32 R0, R0, 0x1f, RZ ;  /* 0x0000001f00007819 */ /* 0x000fc800000006ff */
[----:B------:R-:W1:Y:S02]  /*c540*/  SYNCS.PHASECHK.TRANS64.TRYWAIT P0, [R59+URZ+0x38098], R0 ;  /* 0x038098003b0075a7 */ /* 0x000e6400080011ff */
[----:B-1----:R-:W-:Y:S05]  /*c550*/  @!P0 BRA `(.L_x_198) ;  /* 0x0000010400908947 */ /* 0x002fea0003800000 */
.L_x_441:
        /* <DEDUP_REMOVED lines=27> */
.L_x_201:
[----:B------:R-:W-:Y:S05]  /*c710*/  BSYNC.RECONVERGENT B6 ;  /* 0x0000000000067941 */ /* 0x000fea0003800200 */
.L_x_200:
        /* <DEDUP_REMOVED lines=34> */
.L_x_203:
[----:B------:R-:W-:Y:S05]  /*c940*/  BSYNC.RECONVERGENT B6 ;  /* 0x0000000000067941 */ /* 0x000fea0003800200 */
.L_x_202:
        /* <DEDUP_REMOVED lines=34> */
.L_x_205:
[----:B------:R-:W-:Y:S05]  /*cb70*/  BSYNC.RECONVERGENT B6 ;  /* 0x0000000000067941 */ /* 0x000fea0003800200 */
.L_x_204:
        /* <DEDUP_REMOVED lines=34> */
.L_x_207:
[----:B------:R-:W-:Y:S05]  /*cda0*/  BSYNC.RECONVERGENT B6 ;  /* 0x0000000000067941 */ /* 0x000fea0003800200 */
.L_x_206:
        /* <DEDUP_REMOVED lines=34> */
.L_x_209:
[----:B------:R-:W-:Y:S05]  /*cfd0*/  BSYNC.RECONVERGENT B6 ;  /* 0x0000000000067941 */ /* 0x000fea0003800200 */
.L_x_208:
        /* <DEDUP_REMOVED lines=34> */
.L_x_211:
[----:B------:R-:W-:Y:S05]  /*d200*/  BSYNC.RECONVERGENT B6 ;  /* 0x0000000000067941 */ /* 0x000fea0003800200 */
.L_x_210:
        /* <DEDUP_REMOVED lines=34> */
.L_x_213:
[----:B------:R-:W-:Y:S05]  /*d430*/  BSYNC.RECONVERGENT B6 ;  /* 0x0000000000067941 */ /* 0x000fea0003800200 */
.L_x_212:
[----:B------:R-:W-:Y:S01]  /*d440*/  LOP3.LUT R65, R65, 0x1f0, RZ, 0xfc, !PT ;  /* 0x000001f041417812 */ /* 0x000fe200078efcff */
[----:B------:R-:W-:Y:S05]  /*d450*/  WARPSYNC.ALL ;  /* 0x0000000000007948 */ /* 0x000fea0003800000 */
[----:B------:R-:W-:Y:S02]  /*d460*/  R2UR UR4, R65 ;  /* 0x00000000410472ca */ /* 0x000fe400000e0000 */
[----:B------:R-:W-:Y:S02]  /*d470*/  FSETP.NEU.AND P0, PT, R67, 1, PT ;  /* 0x3f8000004300780b */ /* 0x000fe40003f0d000 */
[----:B------:R-:W-:-:S09]  /*d480*/  R2UR UR5, R66 ;  /* 0x00000000420572ca */ /* 0x000fd200000e0000 */
[----:B--2---:R-:W2:Y:S01]  /*d490*/  LDTM.x16 R4, tmem[UR4] ;  /* 0x00000004000479ee */ /* 0x004ea20008240000 */
        /* <DEDUP_REMOVED lines=10> */
[C---:B--2---:R-:W-:Y:S02]  /*d540*/  @P0 FMUL2 R4, R67.reuse.F32, R4.F32x2.HI_LO ;  /* 0x000000044304024a */ /* 0x044fe40000040000 */
        /* <DEDUP_REMOVED lines=8> */
.L_x_199:
[----:B------:R-:W-:-:S09]  /*d5d0*/  UISETP.NE.AND UP0, UPT, UR43, URZ, UPT ;  /* 0x000000ff2b00728c */ /* 0x000fd2000bf05270 */
[----:B------:R-:W-:Y:S05]  /*d5e0*/  BRA.U !UP0, `(.L_x_214) ;  /* 0x0000000108047547 */ /* 0x000fea000b800000 */
[----:B------:R-:W-:Y:S05]  /*d5f0*/  BPT.TRAP 0x1 ;  /* 0x000000040000795c */ /* 0x000fea0000300000 */
.L_x_214:
[----:B-1----:R-:W-:Y:S01]  /*d600*/  PRMT R0, R60, 0x654, R63 ;  /* 0x000006543c007816 */ /* 0x002fe2000000003f */
[----:B------:R-:W-:-:S03]  /*d610*/  UISETP.NE.AND UP0, UPT, UR37, URZ, UPT ;  /* 0x000000ff2500728c */ /* 0x000fc6000bf05270 */
[----:B------:R1:W-:Y:S01]  /*d620*/  SYNCS.ARRIVE.TRANS64.RED.A1T0 RZ, [R0+URZ], RZ ;  /* 0x000000ff00ff79a7 */ /* 0x0003e200081004ff */
[----:B------:R-:W1:Y:S05]  /*d630*/  FENCE.VIEW.ASYNC.T ;  /* 0x00000000000073c6 */ /* 0x000e6a0000000200 */
[----:B------:R-:W-:Y:S05]  /*d640*/  BRA.U UP0, `(.L_x_215) ;  /* 0x0000000100087547 */ /* 0x000fea000b800000 */
[----:B------:R-:W-:Y:S05]  /*d650*/  BPT.TRAP 0x1 ;  /* 0x000000040000795c */ /* 0x000fea0000300000 */
[----:B------:R-:W-:Y:S05]  /*d660*/  BPT.TRAP 0x1 ;  /* 0x000000040000795c */ /* 0x000fea0000300000 */
.L_x_215:
[----:B------:R-:W-:Y:S01]  /*d670*/  ISETP.NE.AND P0, PT, R64, RZ, PT ;  /* 0x000000ff4000720c */ /* 0x000fe20003f05270 */
[----:B------:R-:W-:Y:S01]  /*d680*/  VIADD R3, R59, 0x380a8 ;  /* 0x000380a83b037836 */ /* 0x000fe20000000000 */
[----:B------:R-:W-:-:S04]  /*d690*/  ULOP3.LUT UR36, UR36, 0x1, URZ, 0x3c, !UPT ;  /* 0x0000000124247892 */ /* 0x000fc8000f8e3cff */
[----:B------:R-:W-:-:S04]  /*d6a0*/  PRMT R3, R60, 0x654, R3 ;  /* 0x000006543c037816 */ /* 0x000fc80000000003 */
[----:B-1----:R1:W-:Y:S02]  /*d6b0*/  SYNCS.ARRIVE.TRANS64.RED.A1T0 RZ, [R3+URZ], RZ ;  /* 0x000000ff03ff79a7 */ /* 0x0023e400081004ff */
[----:B-1----:R-:W-:Y:S01]  /*d6c0*/  LOP3.LUT R3, R23, 0x1, RZ, 0x3c, !PT ;  /* 0x0000000117037812 */ /* 0x002fe200078e3cff */
[----:B------:R-:W-:Y:S06]  /*d6d0*/  @P0 BRA `(.L_x_216) ;  /* 0xffffffd8003c0947 */ /* 0x000fec000383ffff */
.L_x_173:
[----:B------:R-:W-:-:S09]  /*d6e0*/  UISETP.NE.AND UP0, UPT, UR42, URZ, UPT ;  /* 0x000000ff2a00728c */ /* 0x000fd2000bf05270 */
[----:B------:R-:W-:Y:S05]  /*d6f0*/  BRA.U !UP0, `(.L_x_217) ;  /* 0x0000000108047547 */ /* 0x000fea000b800000 */
[----:B------:R-:W-:Y:S05]  /*d700*/  BPT.TRAP 0x1 ;  /* 0x000000040000795c */ /* 0x000fea0000300000 */
.L_x_217:
[----:B---3--:R-:W-:Y:S01]  /*d710*/  IADD3 R31, PT, PT, R59, 0x38088, RZ ;  /* 0x000380883b1f7810 */ /* 0x008fe20007ffe0ff */
[----:B------:R-:W-:-:S03]  /*d720*/  UISETP.NE.AND UP0, UPT, UR43, URZ, UPT ;  /* 0x000000ff2b00728c */ /* 0x000fc6000bf05270 */
[----:B------:R-:W-:-:S04]  /*d730*/  PRMT R4, R60, 0x654, R31 ;  /* 0x000006543c047816 */ /* 0x000fc8000000001f */
[----:B------:R3:W-:Y:S02]  /*d740*/  SYNCS.ARRIVE.TRANS64.RED.A1T0 RZ, [R4+URZ], RZ ;  /* 0x000000ff04ff79a7 */ /* 0x0007e400081004ff */
[----:B------:R-:W-:Y:S05]  /*d750*/  BRA.U !UP0, `(.L_x_218) ;  /* 0x0000000108047547 */ /* 0x000fea000b800000 */
[----:B------:R-:W-:Y:S05]  /*d760*/  BPT.TRAP 0x1 ;  /* 0x000000040000795c */ /* 0x000fea0000300000 */
.L_x_218:
[----:B---3--:R-:W-:Y:S01]  /*d770*/  SHF.L.U32 R4, R3, 0x1f, RZ ;  /* 0x0000001f03047819 */ /* 0x008fe200000006ff */
[----:B------:R-:W3:Y:S03]  /*d780*/  S2R R26, SR_TID.X ;  /* 0x00000000001a7919 */ /* 0x000ee60000002100 */
[----:B------:R-:W5:Y:S01]  /*d790*/  SYNCS.PHASECHK.TRANS64.TRYWAIT P0, [R59+URZ+0x38070], R4 ;  /* 0x038070043b0075a7 */ /* 0x000f6200080011ff */
[----:B---3--:R-:W-:-:S05]  /*d7a0*/  IMAD.U32 R28, R26, 0x10000, RZ ;  /* 0x000100001a1c7824 */ /* 0x008fca00078e00ff */
[----:B------:R-:W-:Y:S01]  /*d7b0*/  LOP3.LUT R28, R28, 0x600000, RZ, 0xc0, !PT ;  /* 0x006000001c1c7812 */ /* 0x000fe200078ec0ff */
[----:B-----5:R-:W-:Y:S06]  /*d7c0*/  @!P0 BRA `(.L_x_219) ;  /* 0x000000f400088947 */ /* 0x020fec0003800000 */
.L_x_442:
[----:B------:R-:W-:Y:S05]  /*d7d0*/  WARPSYNC.ALL ;  /* 0x0000000000007948 */ /* 0x000fea0003800000 */
[----:B------:R-:W-:Y:S01]  /*d7e0*/  R2UR UR4, R28 ;  /* 0x000000001c0472ca */ /* 0x000fe200000e0000 */
[----:B------:R-:W-:-:S12]  /*d7f0*/  UISETP.NE.AND UP0, UPT, UR43, URZ, UPT ;  /* 0x000000ff2b00728c */ /* 0x000fd8000bf05270 */
[----:B------:R-:W1:Y:S02]  /*d800*/  LDTM.x2 R24, tmem[UR4] ;  /* 0x00000004001879ee */ /* 0x000e6400080c0000 */
[----:B-1----:R-:W-:Y:S05]  /*d810*/  BRA.U !UP0, `(.L_x_220) ;  /* 0x0000000108047547 */ /* 0x002fea000b800000 */
[----:B------:R-:W-:Y:S05]  /*d820*/  BPT.TRAP 0x1 ;  /* 0x000000040000795c */ /* 0x000fea0000300000 */
.L_x_220:
[----:B------:R1:W-:Y:S01]  /*d830*/  SYNCS.ARRIVE.TRANS64.RED.A1T0 RZ, [R0+URZ], RZ ;  /* 0x000000ff00ff79a7 */ /* 0x0003e200081004ff */
[----:B------:R-:W-:-:S09]  /*d840*/  UISETP.NE.AND UP0, UPT, UR37, URZ, UPT ;  /* 0x000000ff2500728c */ /* 0x000fd2000bf05270 */
[----:B------:R-:W-:Y:S05]  /*d850*/  BRA.U UP0, `(.L_x_221) ;  /* 0x0000000100047547 */ /* 0x000fea000b800000 */
[----:B------:R-:W-:Y:S05]  /*d860*/  BPT.TRAP 0x1 ;  /* 0x000000040000795c */ /* 0x000fea0000300000 */
.L_x_221:
[----:B-1----:R-:W-:-:S04]  /*d870*/  MOV R0, UR36 ;  /* 0x0000002400007c02 */ /* 0x002fc80008000f00 */
[----:B------:R-:W-:-:S04]  /*d880*/  SHF.L.U32 R0, R0, 0x1f, RZ ;  /* 0x0000001f00007819 */ /* 0x000fc800000006ff */
[----:B------:R-:W1:Y:S02]  /*d890*/  SYNCS.PHASECHK.TRANS64.TRYWAIT P0, [R59+URZ+0x38090], R0 ;  /* 0x038090003b0075a7 */ /* 0x000e6400080011ff */
[----:B-1----:R-:W-:Y:S05]  /*d8a0*/  @!P0 BRA `(.L_x_222) ;  /* 0x000000f000e48947 */ /* 0x002fea0003800000 */
.L_x_443:
[----:B------:R-:W-:-:S09]  /*d8b0*/  UISETP.NE.AND UP0, UPT, UR37, URZ, UPT ;  /* 0x000000ff2500728c */ /* 0x000fd2000bf05270 */
[----:B------:R-:W-:Y:S05]  /*d8c0*/  BRA.U UP0, `(.L_x_223) ;  /* 0x0000000100047547 */ /* 0x000fea000b800000 */
[----:B------:R-:W-:Y:S05]  /*d8d0*/  BPT.TRAP 0x1 ;  /* 0x000000040000795c */ /* 0x000fea0000300000 */
.L_x_223:
[----:B------:R-:W-:Y:S01]  /*d8e0*/  SHF.L.U32 R0, R56, 0x1f, RZ ;  /* 0x0000001f38007819 */ /* 0x000fe200000006ff */
[----:B------:R1:W1:Y:S01]  /*d8f0*/  MUFU.RCP R3, R24 ;  /* 0x0000001800037308 */ /* 0x0002620000001000 */
[----:B------:R-:W-:Y:S02]  /*d900*/  BSSY B0, `(.L_x_224) ;  /* 0x0000003000007945 */ /* 0x000fe40003800000 */
[----:B------:R-:W5:Y:S02]  /*d910*/  SYNCS.PHASECHK.TRANS64.TRYWAIT P0, [R59+URZ+0x380c0], R0 ;  /* 0x0380c0003b0075a7 */ /* 0x000f6400080011ff */
[----:B-1---5:R-:W-:Y:S05]  /*d920*/  @!P0 BRA `(.L_x_225) ;  /* 0x000000f000d88947 */ /* 0x022fea0003800000 */
.L_x_444:
[----:B------:R-:W-:Y:S05]  /*d930*/  BSYNC B0 ;  /* 0x0000000000007941 */ /* 0x000fea0003800000 */
.L_x_224:
[----:B------:R-:W1:Y:S01]  /*d940*/  LDCU UR4, c[0x0][0x708] ;  /* 0x0000e100ff0477ac */ /* 0x000e620008000800 */
[----:B------:R-:W-:Y:S01]  /*d950*/  FFMA R0, -R24, R3, 1 ;  /* 0x3f80000018007423 */ /* 0x000fe20000000103 */
[----:B------:R-:W2:Y:S03]  /*d960*/  LDC R32, c[0x0][0x708] ;  /* 0x0001c200ff207b82 */ /* 0x000ea60000000800 */
[----:B------:R-:W-:Y:S01]  /*d970*/  FFMA R0, R3, R0, R3 ;  /* 0x0000000003007223 */ /* 0x000fe20000000003 */
[----:B-1----:R-:W-:-:S03]  /*d980*/  MOV R3, UR4 ;  /* 0x0000000400037c02 */ /* 0x002fc60008000f00 */
[----:B------:R-:W-:Y:S01]  /*d990*/  FFMA R33, R0, UR4, RZ ;  /* 0x0000000400217c23 */ /* 0x000fe200080000ff */
[----:B------:R-:W1:Y:S03]  /*d9a0*/  FCHK P0, R3, R24 ;  /* 0x0000001803007302 */ /* 0x000e660000000000 */
[----:B---3--:R-:W-:-:S04]  /*d9b0*/  FFMA R4, -R24, R33, UR4 ;  /* 0x0000000418047e23 */ /* 0x008fc80008000121 */
[----:B------:R-:W-:Y:S01]  /*d9c0*/  FFMA R33, R0, R4, R33 ;  /* 0x0000000400217223 */ /* 0x000fe20000000021 */
[----:B-1----:R-:W-:Y:S06]  /*d9d0*/  @!P0 BRA `(.L_x_226) ;  /* 0x0000000000088947 */ /* 0x002fec0003800000 */
[----:B------:R-:W-:Y:S02]  /*d9e0*/  MOV R4, 0xda00 ;  /* 0x0000da0000047802 */ /* 0x000fe40000000f00 */
[----:B--2-4-:R-:W-:Y:S05]  /*d9f0*/  CALL.REL.NOINC `($__internal_3_$__cuda_sm3x_div_rn_noftz_f32_slowpath) ;  /* 0x000000fc00887944 */ /* 0x014fea0003c00000 */
.L_x_226:
[----:B------:R-:W1:Y:S01]  /*da00*/  S2R R20, SR_SWINHI ;  /* 0x0000000000147919 */ /* 0x000e620000002f00 */
[----:B------:R-:W-:Y:S01]  /*da10*/  LOP3.LUT R0, R28, 0x100, RZ, 0xfc, !PT ;  /* 0x000001001c007812 */ /* 0x000fe200078efcff */
[----:B------:R-:W-:Y:S05]  /*da20*/  WARPSYNC.ALL ;  /* 0x0000000000007948 */ /* 0x000fea0003800000 */
[----:B------:R-:W-:Y:S01]  /*da30*/  R2UR UR4, R0 ;  /* 0x00000000000472ca */ /* 0x000fe200000e0000 */
[C---:B------:R-:W-:Y:S01]  /*da40*/  IMAD.SHL.U32 R0, R26.reuse, 0x80, RZ ;  /* 0x000000801a007824 */ /* 0x040fe200078e00ff */
[----:B------:R-:W-:Y:S01]  /*da50*/  SHF.R.U32.HI R29, RZ, 0x15, R28 ;  /* 0x00000015ff1d7819 */ /* 0x000fe2000001161c */
[----:B------:R-:W-:-:S03]  /*da60*/  IMAD.SHL.U32 R27, R26, 0x40, RZ ;  /* 0x000000401a1b7824 */ /* 0x000fc600078e00ff */
[----:B------:R-:W-:-:S04]  /*da70*/  LOP3.LUT R30, R0, 0xc00, RZ, 0xc0, !PT ;  /* 0x00000c00001e7812 */ /* 0x000fc800078ec0ff */
[----:B------:R-:W-:Y:S02]  /*da80*/  LOP3.LUT R27, R30, 0x1c0, R27, 0xf8, !PT ;  /* 0x000001c01e1b7812 */ /* 0x000fe400078ef81b */
[----:B------:R-:W-:Y:S01]  /*da90*/  SHF.R.U32.HI R30, RZ, 0x5, R26 ;  /* 0x00000005ff1e7819 */ /* 0x000fe2000001161a */
[----:B--2---:R-:W2:Y:S01]  /*daa0*/  LDTM.x16 R4, tmem[UR4] ;  /* 0x00000004000479ee */ /* 0x004ea20008240000 */
[----:B------:R-:W-:Y:S02]  /*dab0*/  LOP3.LUT R27, R27, 0x3000, R0, 0xf8, !PT ;  /* 0x000030001b1b7812 */ /* 0x000fe400078ef800 */
[----:B------:R-:W-:Y:S02]  /*dac0*/  LOP3.LUT R30, R30, 0x3, RZ, 0xc0, !PT ;  /* 0x000000031e1e7812 */ /* 0x000fe400078ec0ff */
[----:B------:R-:W-:Y:S02]  /*dad0*/  MOV R36, R59 ;  /* 0x0000003b00247202 */ /* 0x000fe40000000f00 */
[----:B-1----:R-:W-:-:S03]  /*dae0*/  MOV R37, R20 ;  /* 0x0000001400257202 */ /* 0x002fc60000000f00 */
[----:B------:R-:W-:-:S03]  /*daf0*/  IMAD.WIDE.U32 R36, R27, 0x2, R36 ;  /* 0x000000021b247825 */ /* 0x000fc600078e0024 */
[C---:B------:R-:W-:Y:S02]  /*db00*/  IADD3 R0, P1, PT, R36.reuse, 0x28000, RZ ;  /* 0x0002800024007810 */ /* 0x040fe40007f3e0ff */
[----:B------:R-:W-:Y:S01]  /*db10*/  IADD3 R3, P0, PT, R36, 0x28010, RZ ;  /* 0x0002801024037810 */ /* 0x000fe20007f1e0ff */
[C---:B--2---:R-:W-:Y:S02]  /*db20*/  FMUL2 R4, R33.reuse.F32, R4.F32x2.HI_LO ;  /* 0x000000042104724a */ /* 0x044fe40000040000 */
[C---:B------:R-:W-:Y:S02]  /*db30*/  FMUL2 R6, R33.reuse.F32, R6.F32x2.HI_LO ;  /* 0x000000062106724a */ /* 0x040fe40000040000 */
[--C-:B------:R-:W-:Y:S02]  /*db40*/  IMAD.X R39, RZ, RZ, R37.reuse, P1 ;  /* 0x000000ffff277224 */ /* 0x100fe400008e0625 */
[----:B------:R-:W-:Y:S02]  /*db50*/  FMUL2 R12, R33.F32, R12.F32x2.HI_LO ;  /* 0x0000000c210c724a */ /* 0x000fe40000040000 */
[----:B------:R-:W-:-:S02]  /*db60*/  IMAD.X R37, RZ, RZ, R37, P0 ;  /* 0x000000ffff257224 */ /* 0x000fc400000e0625 */
[----:B------:R-:W-:Y:S01]  /*db70*/  FMUL2 R20, R33.F32, R8.F32x2.HI_LO ;  /* 0x000000082114724a */ /* 0x000fe20000040000 */
[----:B------:R-:W-:Y:S01]  /*db80*/  F2FP.F16.F32.PACK_AB R8, R5, R4 ;  /* 0x000000040508723e */ /* 0x000fe200000000ff */
[----:B------:R-:W-:Y:S01]  /*db90*/  FMUL2 R34, R33.F32, R10.F32x2.HI_LO ;  /* 0x0000000a2122724a */ /* 0x000fe20000040000 */
[----:B------:R-:W-:Y:S01]  /*dba0*/  F2FP.F16.F32.PACK_AB R9, R7, R6 ;  /* 0x000000060709723e */ /* 0x000fe200000000ff */
[C---:B------:R-:W-:Y:S01]  /*dbb0*/  FMUL2 R14, R33.reuse.F32, R14.F32x2.HI_LO ;  /* 0x0000000e210e724a */ /* 0x040fe20000040000 */
[----:B------:R-:W-:Y:S01]  /*dbc0*/  SHF.R.U64 R7, R0, 0x3, R39 ;  /* 0x0000000300077819 */ /* 0x000fe20000001227 */
[----:B------:R-:W-:Y:S01]  /*dbd0*/  FMUL2 R16, R33.F32, R16.F32x2.HI_LO ;  /* 0x000000102110724a */ /* 0x000fe20000040000 */
[----:B------:R-:W-:Y:S01]  /*dbe0*/  F2FP.F16.F32.PACK_AB R4, R13, R12 ;  /* 0x0000000c0d04723e */ /* 0x000fe200000000ff */
[----:B------:R-:W-:Y:S01]  /*dbf0*/  FMUL2 R18, R33.F32, R18.F32x2.HI_LO ;  /* 0x000000122112724a */ /* 0x000fe20000040000 */
[----:B------:R-:W-:Y:S02]  /*dc00*/  SHF.R.U64 R12, R3, 0x3, R37 ;  /* 0x00000003030c7819 */ /* 0x000fe40000001225 */
[----:B------:R-:W-:-:S02]  /*dc10*/  F2FP.F16.F32.PACK_AB R10, R21, R20 ;  /* 0x00000014150a723e */ /* 0x000fc400000000ff */
[----:B------:R-:W-:Y:S02]  /*dc20*/  F2FP.F16.F32.PACK_AB R11, R35, R34 ;  /* 0x00000022230b723e */ /* 0x000fe400000000ff */
[----:B------:R-:W-:Y:S02]  /*dc30*/  LOP3.LUT R38, R0, 0x70, R7, 0x78, !PT ;  /* 0x0000007000267812 */ /* 0x000fe400078e7807 */
[----:B------:R-:W-:Y:S02]  /*dc40*/  F2FP.F16.F32.PACK_AB R5, R15, R14 ;  /* 0x0000000e0f05723e */ /* 0x000fe400000000ff */
[----:B------:R-:W-:Y:S01]  /*dc50*/  F2FP.F16.F32.PACK_AB R6, R17, R16 ;  /* 0x000000101106723e */ /* 0x000fe200000000ff */
[----:B------:R1:W-:Y:S01]  /*dc60*/  ST.E.128 desc[UR44][R38.64], R8 ;  /* 0x0000000826007985 */ /* 0x0003e2000c101d2c */
[----:B------:R-:W-:Y:S02]  /*dc70*/  LOP3.LUT R36, R3, 0x70, R12, 0x78, !PT ;  /* 0x0000007003247812 */ /* 0x000fe400078e780c */
[----:B------:R-:W-:-:S02]  /*dc80*/  F2FP.F16.F32.PACK_AB R7, R19, R18 ;  /* 0x000000121307723e */ /* 0x000fc400000000ff */
[----:B------:R-:W-:-:S03]  /*dc90*/  ISETP.NE.AND P0, PT, R30, R29, PT ;  /* 0x0000001d1e00720c */ /* 0x000fc60003f05270 */
[----:B------:R1:W-:Y:S10]  /*dca0*/  ST.E.128 desc[UR44][R36.64], R4 ;  /* 0x0000000424007985 */ /* 0x0003f4000c101d2c */
[----:B------:R-:W-:Y:S05]  /*dcb0*/  @!P0 BRA `(.L_x_227) ;  /* 0x0000000000408947 */ /* 0x000fea0003800000 */
[----:B------:R-:W-:Y:S01]  /*dcc0*/  MOV R14, 0x8 ;  /* 0x00000008000e7802 */ /* 0x000fe20000000f00 */
[----:B------:R-:W2:Y:S01]  /*dcd0*/  LDCU.64 UR6, c[0x4][0xb0] ;  /* 0x01001600ff0677ac */ /* 0x000ea20008000a00 */
[----:B------:R-:W-:Y:S02]  /*dce0*/  HFMA2 R12, -RZ, RZ, 0, 5.9604644775390625e-08 ;  /* 0x00000001ff0c7431 */ /* 0x000fe400000001ff */
[----:B-1----:R-:W-:Y:S01]  /*dcf0*/  IMAD.MOV.U32 R8, RZ, RZ, 0x192 ;  /* 0x00000192ff087424 */ /* 0x002fe200078e00ff */
[----:B------:R-:W1:Y:S01]  /*dd00*/  LDCU.64 UR4, c[0x4][0xb8] ;  /* 0x01001700ff0477ac */ /* 0x000e620008000a00 */
[----:B------:R-:W3:Y:S01]  /*dd10*/  LDC.64 R14, c[0x4][R14] ;  /* 0x010000000e0e7b82 */ /* 0x000ee20000000a00 */
[----:B------:R-:W-:Y:S01]  /*dd20*/  IMAD.MOV.U32 R13, RZ, RZ, RZ ;  /* 0x000000ffff0d7224 */ /* 0x000fe200078e00ff */
[----:B------:R-:W5:Y:S01]  /*dd30*/  LDCU.64 UR8, c[0x4][0x40] ;  /* 0x01000800ff0877ac */ /* 0x000f620008000a00 */
[----:B--2---:R-:W-:Y:S01]  /*dd40*/  IMAD.U32 R4, RZ, RZ, UR6 ;  /* 0x00000006ff047e24 */ /* 0x004fe2000f8e00ff */
[----:B------:R-:W-:Y:S01]  /*dd50*/  MOV R5, UR7 ;  /* 0x0000000700057c02 */ /* 0x000fe20008000f00 */
[----:B-1----:R-:W-:Y:S01]  /*dd60*/  IMAD.U32 R6, RZ, RZ, UR4 ;  /* 0x00000004ff067e24 */ /* 0x002fe2000f8e00ff */
[----:B------:R-:W-:Y:S01]  /*dd70*/  MOV R7, UR5 ;  /* 0x0000000500077c02 */ /* 0x000fe20008000f00 */
[----:B-----5:R-:W-:Y:S01]  /*dd80*/  IMAD.U32 R10, RZ, RZ, UR8 ;  /* 0x00000008ff0a7e24 */ /* 0x020fe2000f8e00ff */
[----:B------:R-:W-:-:S02]  /*dd90*/  MOV R11, UR9 ;  /* 0x00000009000b7c02 */ /* 0x000fc40008000f00 */
[----:B------:R-:W-:-:S07]  /*dda0*/  LEPC R20, `(.L_x_227) ;  /* 0x000000001014794e */ /* 0x000fce0000000000 */
[----:B---34-:R-:W-:Y:S05]  /*ddb0*/  CALL.ABS.NOINC R14 ;  /* 0x000000000e007343 */ /* 0x018fea0003c00000 */
.L_x_227:
[----:B------:R-:W-:Y:S01]  /*ddc0*/  LOP3.LUT R0, R28, 0x110, RZ, 0xfc, !PT ;  /* 0x000001101c007812 */ /* 0x000fe200078efcff */
[----:B------:R-:W-:Y:S05]  /*ddd0*/  WARPSYNC.ALL ;  /* 0x0000000000007948 */ /* 0x000fea0003800000 */
[----:B------:R-:W-:Y:S02]  /*dde0*/  R2UR UR4, R0 ;  /* 0x00000000000472ca */ /* 0x000fe400000e0000 */
[----:B------:R-:W2:Y:S11]  /*ddf0*/  S2R R0, SR_SWINHI ;  /* 0x0000000000007919 */ /* 0x000eb60000002f00 */
[----:B-1----:R-:W1:Y:S01]  /*de00*/  LDTM.x16 R4, tmem[UR4] ;  /* 0x00000004000479ee */ /* 0x002e620008240000 */
[----:B------:R-:W-:-:S02]  /*de10*/  MOV R36, R59 ;  /* 0x0000003b00247202 */ /* 0x000fc40000000f00 */
[----:B--2---:R-:W-:Y:S01]  /*de20*/  MOV R37, R0 ;  /* 0x0000000000257202 */ /* 0x004fe20000000f00 */
[----:B-1----:R-:W-:Y:S02]  /*de30*/  FMUL2 R6, R33.F32, R6.F32x2.HI_LO ;  /* 0x000000062106724a */ /* 0x002fe40000040000 */
[----:B------:R-:W-:-:S04]  /*de40*/  IMAD.WIDE.U32 R36, R27, 0x2, R36 ;  /* 0x000000021b247825 */ /* 0x000fc800078e0024 */
[C---:B------:R-:W-:Y:S02]  /*de50*/  FMUL2 R20, R33.reuse.F32, R8.F32x2.HI_LO ;  /* 0x000000082114724a */ /* 0x040fe40000040000 */
[----:B------:R-:W-:Y:S01]  /*de60*/  FMUL2 R4, R33.F32, R4.F32x2.HI_LO ;  /* 0x000000042104724a */ /* 0x000fe20000040000 */
[----:B------:R-:W-:Y:S01]  /*de70*/  F2FP.F16.F32.PACK_AB R9, R7, R6 ;  /* 0x000000060709723e */ /* 0x000fe200000000ff */
[C---:B------:R-:W-:Y:S01]  /*de80*/  FMUL2 R34, R33.reuse.F32, R10.F32x2.HI_LO ;  /* 0x0000000a2122724a */ /* 0x040fe20000040000 */
[C---:B------:R-:W-:Y:S01]  /*de90*/  IADD3 R0, P1, PT, R36.reuse, 0x28030, RZ ;  /* 0x0002803024007810 */ /* 0x040fe20007f3e0ff */
[C---:B------:R-:W-:Y:S01]  /*dea0*/  FMUL2 R12, R33.reuse.F32, R12.F32x2.HI_LO ;  /* 0x0000000c210c724a */ /* 0x040fe20000040000 */
[----:B------:R-:W-:Y:S01]  /*deb0*/  IADD3 R3, P0, PT, R36, 0x28020, RZ ;  /* 0x0002802024037810 */ /* 0x000fe20007f1e0ff */
[----:B------:R-:W-:Y:S01]  /*dec0*/  FMUL2 R14, R33.F32, R14.F32x2.HI_LO ;  /* 0x0000000e210e724a */ /* 0x000fe20000040000 */
[----:B------:R-:W-:Y:S01]  /*ded0*/  F2FP.F16.F32.PACK_AB R8, R5, R4 ;  /* 0x000000040508723e */ /* 0x000fe200000000ff */
[----:B------:R-:W-:-:S02]  /*dee0*/  IMAD.X R39, RZ, RZ, R37, P1 ;  /* 0x000000ffff277224 */ /* 0x000fc400008e0625 */
[C---:B------:R-:W-:Y:S02]  /*def0*/  FMUL2 R16, R33.reuse.F32, R16.F32x2.HI_LO ;  /* 0x000000102110724a */ /* 0x040fe40000040000 */
[----:B------:R-:W-:Y:S02]  /*df00*/  IMAD.X R37, RZ, RZ, R37, P0 ;  /* 0x000000ffff257224 */ /* 0x000fe400000e0625 */
[----:B------:R-:W-:Y:S01]  /*df10*/  FMUL2 R18, R33.F32, R18.F32x2.HI_LO ;  /* 0x000000122112724a */ /* 0x000fe20000040000 */
[----:B------:R-:W-:Y:S02]  /*df20*/  F2FP.F16.F32.PACK_AB R10, R21, R20 ;  /* 0x00000014150a723e */ /* 0x000fe400000000ff */
[----:B------:R-:W-:Y:S02]  /*df30*/  SHF.R.U64 R7, R0, 0x3, R39 ;  /* 0x0000000300077819 */ /* 0x000fe40000001227 */
[----:B------:R-:W-:Y:S02]  /*df40*/  SHF.R.U64 R6, R3, 0x3, R37 ;  /* 0x0000000303067819 */ /* 0x000fe40000001225 */
[----:B------:R-:W-:-:S02]  /*df50*/  F2FP.F16.F32.PACK_AB R11, R35, R34 ;  /* 0x00000022230b723e */ /* 0x000fc400000000ff */
[----:B------:R-:W-:Y:S02]  /*df60*/  LOP3.LUT R36, R3, 0x70, R6, 0x78, !PT ;  /* 0x0000007003247812 */ /* 0x000fe400078e7806 */
[----:B------:R-:W-:Y:S02]  /*df70*/  LOP3.LUT R38, R0, 0x70, R7, 0x78, !PT ;  /* 0x0000007000267812 */ /* 0x000fe400078e7807 */
[----:B------:R-:W-:Y:S01]  /*df80*/  F2FP.F16.F32.PACK_AB R4, R13, R12 ;  /* 0x0000000c0d04723e */ /* 0x000fe200000000ff */
[----:B------:R1:W-:Y:S01]  /*df90*/  ST.E.128 desc[UR44][R36.64], R8 ;  /* 0x0000000824007985 */ /* 0x0003e2000c101d2c */
[----:B------:R-:W-:Y:S02]  /*dfa0*/  F2FP.F16.F32.PACK_AB R5, R15, R14 ;  /* 0x0000000e0f05723e */ /* 0x000fe400000000ff */
[----:B------:R-:W-:Y:S02]  /*dfb0*/  F2FP.F16.F32.PACK_AB R6, R17, R16 ;  /* 0x000000101106723e */ /* 0x000fe400000000ff */
        /* <DEDUP_REMOVED lines=20> */
.L_x_228:
        /* <DEDUP_REMOVED lines=52> */
.L_x_229:
        /* <DEDUP_REMOVED lines=52> */
.L_x_230:
        /* <DEDUP_REMOVED lines=52> */
.L_x_231:
        /* <DEDUP_REMOVED lines=52> */
.L_x_232:
        /* <DEDUP_REMOVED lines=52> */
.L_x_233:
[----:B------:R-:W-:Y:S01]  /*f140*/  LOP3.LUT R0, R28, 0x170, RZ, 0xfc, !PT ;  /* 0x000001701c007812 */ /* 0x000fe200078efcff */
[----:B------:R-:W-:Y:S05]  /*f150*/  WARPSYNC.ALL ;  /* 0x0000000000007948 */ /* 0x000fea0003800000 */
[----:B------:R-:W-:Y:S02]  /*f160*/  R2UR UR4, R0 ;  /* 0x00000000000472ca */ /* 0x000fe400000e0000 */
[----:B------:R-:W2:Y:S11]  /*f170*/  S2R R0, SR_SWINHI ;  /* 0x0000000000007919 */ /* 0x000eb60000002f00 */
[----:B-1----:R-:W1:Y:S01]  /*f180*/  LDTM.x16 R4, tmem[UR4] ;  /* 0x00000004000479ee */ /* 0x002e620008240000 */
[----:B------:R-:W3:Y:S02]  /*f190*/  LDCU.64 UR4, c[0x0][0x880] ;  /* 0x00011000ff0477ac */ /* 0x000ee40008000a00 */
[----:B---3--:R-:W-:Y:S01]  /*f1a0*/  UISETP.NE.U32.AND UP0, UPT, UR4, URZ, UPT ;  /* 0x000000ff0400728c */ /* 0x008fe2000bf05070 */
[----:B------:R-:W-:-:S02]  /*f1b0*/  MOV R36, R59 ;  /* 0x0000003b00247202 */ /* 0x000fc40000000f00 */
[----:B--2---:R-:W-:Y:S01]  /*f1c0*/  MOV R37, R0 ;  /* 0x0000000000257202 */ /* 0x004fe20000000f00 */
[----:B------:R-:W-:Y:S01]  /*f1d0*/  UISETP.NE.AND.EX UP0, UPT, UR5, URZ, UPT, UP0 ;  /* 0x000000ff0500728c */ /* 0x000fe2000bf05300 */
        /* <DEDUP_REMOVED lines=25> */
[----:B------:R-:W-:-:S05]  /*f370*/  F2FP.F16.F32.PACK_AB R7, R19, R18 ;  /* 0x000000121307723e */ /* 0x000fca00000000ff */
[----:B------:R1:W-:Y:S01]  /*f380*/  ST.E.128 desc[UR44][R38.64], R4 ;  /* 0x0000000426007985 */ /* 0x0003e2000c101d2c */
[----:B------:R-:W-:Y:S01]  /*f390*/  @!PT LDS RZ, [RZ] ;  /* 0x00000000fffff984 */ /* 0x000fe20000000800 */
[----:B------:R-:W-:Y:S01]  /*f3a0*/  @!PT LDS RZ, [RZ] ;  /* 0x00000000fffff984 */ /* 0x000fe20000000800 */
[----:B------:R-:W-:Y:S01]  /*f3b0*/  @!PT LDS RZ, [RZ] ;  /* 0x00000000fffff984 */ /* 0x000fe20000000800 */
[----:B------:R-:W-:Y:S01]  /*f3c0*/  @!PT LDS RZ, [RZ] ;  /* 0x00000000fffff984 */ /* 0x000fe20000000800 */
[----:B------:R2:W-:Y:S06]  /*f3d0*/  MEMBAR.ALL.CTA ;  /* 0x0000000000007992 */ /* 0x0005ec0000008000 */
[----:B--2---:R-:W2:Y:S01]  /*f3e0*/  FENCE.VIEW.ASYNC.S ;  /* 0x00000000000073c6 */ /* 0x004ea20000000000 */
[----:B------:R-:W-:Y:S05]  /*f3f0*/  BRA.U !UP0, `(.L_x_234) ;  /* 0x0000000508387547 */ /* 0x000fea000b800000 */
[----:B------:R-:W-:Y:S01]  /*f400*/  FSETP.GEU.AND P0, PT, R24, 1.175494350822287508e-38, PT ;  /* 0x008000001800780b */ /* 0x000fe20003f0e000 */
[----:B-1----:R-:W1:Y:S01]  /*f410*/  LDC R4, c[0x0][0x904] ;  /* 0x00024100ff047b82 */ /* 0x002e620000000800 */
[----:B------:R-:W-:Y:S01]  /*f420*/  MOV R3, 0x3e055027 ;  /* 0x3e05502700037802 */ /* 0x000fe20000000f00 */
[----:B------:R-:W3:Y:S01]  /*f430*/  LDCU.64 UR4, c[0x0][0x908] ;  /* 0x00012100ff0477ac */ /* 0x000ee20008000a00 */
[----:B------:R-:W-:Y:S01]  /*f440*/  FSEL R8, RZ, -23, P0 ;  /* 0xc1b80000ff087808 */ /* 0x000fe20000000000 */
[----:B------:R-:W-:Y:S01]  /*f450*/  BSSY.RECONVERGENT B0, `(.L_x_234) ;  /* 0x0000048000007945 */ /* 0x000fe20003800200 */
[----:B------:R-:W-:-:S07]  /*f460*/  LOP3.LUT R7, R26, 0x7f, RZ, 0xc0, !PT ;  /* 0x0000007f1a077812 */ /* 0x000fce00078ec0ff */
[----:B------:R-:W-:-:S05]  /*f470*/  @!P0 FMUL R24, R24, 8388608 ;  /* 0x4b00000018188820 */ /* 0x000fca0000400000 */
[C---:B------:R-:W-:Y:S02]  /*f480*/  IADD3 R5, PT, PT, R24.reuse, -0x3f2aaaab, RZ ;  /* 0xc0d5555518057810 */ /* 0x040fe40007ffe0ff */
[----:B------:R-:W-:Y:S01]  /*f490*/  ISETP.GT.U32.AND P1, PT, R24, 0x7f7fffff, PT ;  /* 0x7f7fffff1800780c */ /* 0x000fe20003f24070 */
[----:B---3--:R-:W-:Y:S01]  /*f4a0*/  IMAD.HI.U32 R0, R57, UR4, RZ ;  /* 0x0000000439007c27 */ /* 0x008fe2000f8e00ff */
[----:B------:R-:W-:Y:S01]  /*f4b0*/  LOP3.LUT R5, R5, 0xff800000, RZ, 0xc0, !PT ;  /* 0xff80000005057812 */ /* 0x000fe200078ec0ff */
[----:B------:R-:W3:Y:S01]  /*f4c0*/  LDCU UR4, c[0x0][0x380] ;  /* 0x00007000ff0477ac */ /* 0x000ee20008000800 */
[----:B-1----:R-:W-:Y:S02]  /*f4d0*/  ISETP.NE.AND P0, PT, R4, 0x1, PT ;  /* 0x000000010400780c */ /* 0x002fe40003f05270 */
[-C--:B------:R-:W-:Y:S02]  /*f4e0*/  IADD3 R6, PT, PT, R24, -R5.reuse, RZ ;  /* 0x8000000518067210 */ /* 0x080fe40007ffe0ff */
[----:B------:R-:W-:Y:S01]  /*f4f0*/  SHF.R.U32.HI R0, RZ, UR5, R0 ;  /* 0x00000005ff007c19 */ /* 0x000fe20008011600 */
[----:B------:R-:W1:Y:S01]  /*f500*/  LDCU UR5, c[0x0][0x700] ;  /* 0x0000e000ff0577ac */ /* 0x000e620008000800 */
[----:B------:R-:W-:Y:S01]  /*f510*/  I2FP.F32.S32 R5, R5 ;  /* 0x0000000500057245 */ /* 0x000fe20000201400 */
[----:B------:R-:W-:Y:S01]  /*f520*/  FADD R6, R6, -1 ;  /* 0xbf80000006067421 */ /* 0x000fe20000000000 */
[----:B------:R-:W-:-:S03]  /*f530*/  SEL R0, R57, R0, !P0 ;  /* 0x0000000039007207 */ /* 0x000fc60004000000 */
[----:B------:R-:W-:Y:S01]  /*f540*/  FFMA R3, R6, -R3, 0.14084610342979431152 ;  /* 0x3e1039f606037423 */ /* 0x000fe20000000803 */
[----:B------:R-:W-:Y:S01]  /*f550*/  IADD3 R0, PT, PT, -R0, RZ, RZ ;  /* 0x000000ff00007210 */ /* 0x000fe20007ffe1ff */
[----:B------:R-:W-:Y:S02]  /*f560*/  FFMA R5, R5, 1.1920928955078125e-07, R8 ;  /* 0x3400000005057823 */ /* 0x000fe40000000008 */
[----:B------:R-:W-:Y:S02]  /*f570*/  FFMA R3, R6, R3, -0.12148627638816833496 ;  /* 0xbdf8cdcc06037423 */ /* 0x000fe40000000003 */
[----:B------:R-:W-:Y:S02]  /*f580*/  IMAD R0, R4, R0, R57 ;  /* 0x0000000004007224 */ /* 0x000fe400078e0239 */
[----:B------:R-:W-:-:S04]  /*f590*/  FFMA R3, R6, R3, 0.13980610668659210205 ;  /* 0x3e0f295506037423 */ /* 0x000fc80000000003 */
[----:B------:R-:W-:-:S04]  /*f5a0*/  FFMA R3, R6, R3, -0.16684235632419586182 ;  /* 0xbe2ad8b906037423 */ /* 0x000fc80000000003 */
[----:B------:R-:W-:-:S04]  /*f5b0*/  FFMA R3, R6, R3, 0.20012299716472625732 ;  /* 0x3e4ced0b06037423 */ /* 0x000fc80000000003 */
[----:B------:R-:W-:-:S04]  /*f5c0*/  FFMA R3, R6, R3, -0.24999669194221496582 ;  /* 0xbe7fff2206037423 */ /* 0x000fc80000000003 */
[----:B------:R-:W-:-:S04]  /*f5d0*/  FFMA R3, R6, R3, 0.33333182334899902344 ;  /* 0x3eaaaa7806037423 */ /* 0x000fc80000000003 */
[----:B------:R-:W-:-:S04]  /*f5e0*/  FFMA R3, R6, R3, -0.5 ;  /* 0xbf00000006037423 */ /* 0x000fc80000000003 */
[----:B------:R-:W-:-:S04]  /*f5f0*/  FMUL R3, R6, R3 ;  /* 0x0000000306037220 */ /* 0x000fc80000400000 */
[----:B------:R-:W-:Y:S01]  /*f600*/  FFMA R6, R6, R3, R6 ;  /* 0x0000000306067223 */ /* 0x000fe20000000006 */
[----:B------:R-:W-:-:S03]  /*f610*/  MOV R3, 0x7f800000 ;  /* 0x7f80000000037802 */ /* 0x000fc60000000f00 */
[----:B------:R-:W-:Y:S02]  /*f620*/  FFMA R5, R5, 0.69314718246459960938, R6 ;  /* 0x3f31721805057823 */ /* 0x000fe40000000006 */
[----:B------:R-:W-:Y:S01]  /*f630*/  @P1 FFMA R5, R24, R3, +INF ;  /* 0x7f80000018051423 */ /* 0x000fe20000000003 */
[----:B------:R-:W-:Y:S02]  /*f640*/  LEA R3, R0, R7, 0x8 ;  /* 0x0000000700037211 */ /* 0x000fe400078e40ff */
[----:B------:R-:W-:Y:S02]  /*f650*/  FSETP.NEU.AND P1, PT, R24, RZ, PT ;  /* 0x000000ff1800720b */ /* 0x000fe40003f2d000 */
[----:B---3--:R-:W-:Y:S02]  /*f660*/  ISETP.GE.AND P0, PT, R3, UR4, PT ;  /* 0x0000000403007c0c */ /* 0x008fe4000bf06270 */
[----:B------:R-:W-:-:S05]  /*f670*/  FSEL R0, R5, -INF , P1 ;  /* 0xff80000005007808 */ /* 0x000fca0000800000 */
[----:B-1----:R-:W-:-:S06]  /*f680*/  FFMA R25, R25, UR5, R0 ;  /* 0x0000000519197c23 */ /* 0x002fcc0008000000 */
[----:B------:R-:W-:Y:S05]  /*f690*/  @P0 BRA `(.L_x_235) ;  /* 0x00000000008c0947 */ /* 0x000fea0003800000 */
[----:B------:R-:W1:Y:S01]  /*f6a0*/  LDC R7, c[0x0][0x38c] ;  /* 0x0000e300ff077b82 */ /* 0x000e620000000800 */
[----:B------:R-:W3:Y:S01]  /*f6b0*/  LDCU UR6, c[0x0][0x890] ;  /* 0x00011200ff0677ac */ /* 0x000ee20008000800 */
[----:B------:R-:W5:Y:S01]  /*f6c0*/  LDCU.64 UR4, c[0x0][0x888] ;  /* 0x00011100ff0477ac */ /* 0x000f620008000a00 */
[----:B---3--:R-:W-:Y:S01]  /*f6d0*/  IMAD R3, R22, UR6, R3 ;  /* 0x0000000616037c24 */ /* 0x008fe2000f8e0203 */
[----:B-1----:R-:W-:-:S04]  /*f6e0*/  IABS R5, R7 ;  /* 0x0000000700057213 */ /* 0x002fc80000000000 */
[----:B------:R-:W1:Y:S08]  /*f6f0*/  I2F.RP R10, R5 ;  /* 0x00000005000a7306 */ /* 0x000e700000209400 */
[----:B-1----:R-:W1:Y:S02]  /*f700*/  MUFU.RCP R8, R10 ;  /* 0x0000000a00087308 */ /* 0x002e640000001000 */
[----:B-1----:R-:W-:-:S06]  /*f710*/  IADD3 R8, PT, PT, R8, 0xffffffe, RZ ;  /* 0x0ffffffe08087810 */ /* 0x002fcc0007ffe0ff */
[----:B------:R1:W3:Y:S02]  /*f720*/  F2I.FTZ.U32.TRUNC.NTZ R9, R8 ;  /* 0x0000000800097305 */ /* 0x0002e4000021f000 */
[----:B-1----:R-:W-:Y:S02]  /*f730*/  HFMA2 R8, -RZ, RZ, 0, 0 ;  /* 0x00000000ff087431 */ /* 0x002fe400000001ff */
[----:B---3--:R-:W-:-:S04]  /*f740*/  IMAD.MOV R0, RZ, RZ, -R9 ;  /* 0x000000ffff007224 */ /* 0x008fc800078e0a09 */
[----:B------:R-:W-:Y:S01]  /*f750*/  IMAD R4, R0, R5, RZ ;  /* 0x0000000500047224 */ /* 0x000fe200078e02ff */
[----:B------:R-:W-:-:S03]  /*f760*/  IABS R0, R2 ;  /* 0x0000000200007213 */ /* 0x000fc60000000000 */
[----:B------:R-:W-:-:S04]  /*f770*/  IMAD.HI.U32 R9, R9, R4, R8 ;  /* 0x0000000409097227 */ /* 0x000fc800078e0008 */
[----:B------:R-:W-:-:S04]  /*f780*/  IMAD.MOV.U32 R6, RZ, RZ, R0 ;  /* 0x000000ffff067224 */ /* 0x000fc800078e0000 */
[----:B------:R-:W-:Y:S02]  /*f790*/  IMAD.HI.U32 R4, R9, R6, RZ ;  /* 0x0000000609047227 */ /* 0x000fe400078e00ff */
[----:B------:R-:W1:Y:S03]  /*f7a0*/  LDC.64 R8, c[0x0][0x880] ;  /* 0x00022000ff087b82 */ /* 0x000e660000000a00 */
[----:B------:R-:W-:-:S05]  /*f7b0*/  IADD3 R0, PT, PT, -R4, RZ, RZ ;  /* 0x000000ff04007210 */ /* 0x000fca0007ffe1ff */
[----:B------:R-:W-:-:S05]  /*f7c0*/  IMAD R0, R5, R0, R6 ;  /* 0x0000000005007224 */ /* 0x000fca00078e0206 */
[----:B------:R-:W-:-:S13]  /*f7d0*/  ISETP.GT.U32.AND P0, PT, R5, R0, PT ;  /* 0x000000000500720c */ /* 0x000fda0003f04070 */
[----:B------:R-:W-:Y:S01]  /*f7e0*/  @!P0 IMAD.IADD R0, R0, 0x1, -R5 ;  /* 0x0000000100008824 */ /* 0x000fe200078e0a05 */
[----:B------:R-:W-:Y:S02]  /*f7f0*/  @!P0 IADD3 R4, PT, PT, R4, 0x1, RZ ;  /* 0x0000000104048810 */ /* 0x000fe40007ffe0ff */
[----:B------:R-:W-:Y:S02]  /*f800*/  ISETP.NE.AND P0, PT, R7, RZ, PT ;  /* 0x000000ff0700720c */ /* 0x000fe40003f05270 */
[----:B------:R-:W-:Y:S02]  /*f810*/  ISETP.GE.U32.AND P2, PT, R0, R5, PT ;  /* 0x000000050000720c */ /* 0x000fe40003f46070 */
[----:B------:R-:W-:-:S04]  /*f820*/  LOP3.LUT R0, R2, R7, RZ, 0x3c, !PT ;  /* 0x0000000702007212 */ /* 0x000fc800078e3cff */
[----:B------:R-:W-:-:S07]  /*f830*/  ISETP.GE.AND P1, PT, R0, RZ, PT ;  /* 0x000000ff0000720c */ /* 0x000fce0003f26270 */
[----:B------:R-:W-:-:S06]  /*f840*/  @P2 VIADD R4, R4, 0x1 ;  /* 0x0000000104042836 */ /* 0x000fcc0000000000 */
[----:B------:R-:W-:Y:S02]  /*f850*/  @!P1 IADD3 R4, PT, PT, -R4, RZ, RZ ;  /* 0x000000ff04049210 */ /* 0x000fe40007ffe1ff */
[----:B------:R-:W-:-:S04]  /*f860*/  @!P0 LOP3.LUT R4, RZ, R7, RZ, 0x33, !PT ;  /* 0x00000007ff048212 */ /* 0x000fc800078e33ff */
[C---:B------:R-:W-:Y:S01]  /*f870*/  IADD3 R0, PT, PT, -R4.reuse, RZ, RZ ;  /* 0x000000ff04007210 */ /* 0x040fe20007ffe1ff */
[----:B-----5:R-:W-:-:S04]  /*f880*/  IMAD R3, R4, UR5, R3 ;  /* 0x0000000504037c24 */ /* 0x020fc8000f8e0203 */
[----:B------:R-:W-:-:S04]  /*f890*/  IMAD R0, R7, R0, R2 ;  /* 0x0000000007007224 */ /* 0x000fc800078e0202 */
[----:B------:R-:W-:-:S04]  /*f8a0*/  IMAD R3, R0, UR4, R3 ;  /* 0x0000000400037c24 */ /* 0x000fc8000f8e0203 */
[----:B-1----:R-:W-:-:S05]  /*f8b0*/  IMAD.WIDE R8, R3, 0x4, R8 ;  /* 0x0000000403087825 */ /* 0x002fca00078e0208 */
[----:B------:R1:W-:Y:S02]  /*f8c0*/  STG.E desc[UR44][R8.64], R25 ;  /* 0x0000001908007986 */ /* 0x0003e4000c10192c */
.L_x_235:
[----:B------:R-:W-:Y:S05]  /*f8d0*/  BSYNC.RECONVERGENT B0 ;  /* 0x0000000000007941 */ /* 0x000fea0003800200 */
.L_x_234:
[----:B------:R-:W-:Y:S01]  /*f8e0*/  UISETP.NE.AND UP0, UPT, UR37, URZ, UPT ;  /* 0x000000ff2500728c */ /* 0x000fe2000bf05270 */
[----:B------:R-:W-:-:S08]  /*f8f0*/  NOP ;  /* 0x0000000000007918 */ /* 0x000fd00000000000 */
[----:B------:R-:W-:Y:S05]  /*f900*/  BRA.U UP0, `(.L_x_236) ;  /* 0x0000000100087547 */ /* 0x000fea000b800000 */
[----:B------:R-:W-:Y:S05]  /*f910*/  BPT.TRAP 0x1 ;  /* 0x000000040000795c */ /* 0x000fea0000300000 */
[----:B------:R-:W-:Y:S05]  /*f920*/  BPT.TRAP 0x1 ;  /* 0x000000040000795c */ /* 0x000fea0000300000 */
.L_x_236:
[----:B------:R-:W-:Y:S01]  /*f930*/  IADD3 R3, PT, PT, R59, 0x380a0, RZ ;  /* 0x000380a03b037810 */ /* 0x000fe20007ffe0ff */
[----:B------:R-:W-:-:S03]  /*f940*/  UISETP.NE.AND UP0, UPT, UR37, URZ, UPT ;  /* 0x000000ff2500728c */ /* 0x000fc6000bf05270 */
[----:B------:R-:W-:-:S04]  /*f950*/  PRMT R0, R60, 0x654, R3 ;  /* 0x000006543c007816 */ /* 0x000fc80000000003 */
[----:B--2---:R2:W-:Y:S02]  /*f960*/  SYNCS.ARRIVE.TRANS64.RED.A1T0 RZ, [R0+URZ], RZ ;  /* 0x000000ff00ff79a7 */ /* 0x0045e400081004ff */
[----:B------:R-:W-:Y:S05]  /*f970*/  BRA.U UP0, `(.L_x_237) ;  /* 0x0000000100047547 */ /* 0x000fea000b800000 */
[----:B------:R-:W-:Y:S05]  /*f980*/  BPT.TRAP 0x1 ;  /* 0x000000040000795c */ /* 0x000fea0000300000 */
.L_x_237:
[----:B------:R3:W-:Y:S01]  /*f990*/  SYNCS.ARRIVE.TRANS64.A1T0 RZ, [R59+URZ+0x380b0], RZ ;  /* 0x0380b0ff3bff79a7 */ /* 0x0007e200081000ff */
[----:B------:R-:W-:-:S09]  /*f9a0*/  UISETP.NE.AND UP0, UPT, UR42, URZ, UPT ;  /* 0x000000ff2a00728c */ /* 0x000fd2000bf05270 */
[----:B------:R-:W-:Y:S05]  /*f9b0*/  BRA.U !UP0, `(.L_x_238) ;  /* 0x0000000108047547 */ /* 0x000fea000b800000 */
[----:B------:R-:W-:Y:S05]  /*f9c0*/  BPT.TRAP 0x1 ;  /* 0x000000040000795c */ /* 0x000fea0000300000 */
.L_x_238:
[----:B------:R-:W-:Y:S01]  /*f9d0*/  ULOP3.LUT UR4, UR38, 0x1, URZ, 0x3c, !UPT ;  /* 0x0000000126047892 */ /* 0x000fe2000f8e3cff */
[----:B--2---:R-:W-:-:S05]  /*f9e0*/  LOP3.LUT R0, R28, 0x80, RZ, 0xfc, !PT ;  /* 0x000000801c007812 */ /* 0x004fca00078efcff */
[----:B-1----:R-:W-:-:S05]  /*f9f0*/  IMAD.U32 R4, RZ, RZ, UR4 ;  /* 0x00000004ff047e24 */ /* 0x002fca000f8e00ff */
[----:B------:R-:W-:-:S04]  /*fa00*/  SHF.L.U32 R4, R4, 0x1f, RZ ;  /* 0x0000001f04047819 */ /* 0x000fc800000006ff */
[----:B------:R-:W1:Y:S02]  /*fa10*/  SYNCS.PHASECHK.TRANS64.TRYWAIT P0, [R59+URZ+0x38080], R4 ;  /* 0x038080043b0075a7 */ /* 0x000e6400080011ff */
[----:B-1----:R-:W-:Y:S05]  /*fa20*/  @!P0 BRA `(.L_x_239) ;  /* 0x000000d000ac8947 */ /* 0x002fea0003800000 */
.L_x_445:
[----:B------:R-:W-:Y:S01]  /*fa30*/  R2UR UR4, R0 ;  /* 0x00000000000472ca */ /* 0x000fe200000e0000 */
[----:B------:R-:W-:-:S12]  /*fa40*/  UISETP.NE.AND UP0, UPT, UR42, URZ, UPT ;  /* 0x000000ff2a00728c */ /* 0x000fd8000bf05270 */
[----:B------:R-:W2:Y:S02]  /*fa50*/  LDTM.x2 R24, tmem[UR4] ;  /* 0x00000004001879ee */ /* 0x000ea400080c0000 */
[----:B--2---:R-:W-:Y:S05]  /*fa60*/  BRA.U !UP0, `(.L_x_240) ;  /* 0x0000000108047547 */ /* 0x004fea000b800000 */
[----:B------:R-:W-:Y:S05]  /*fa70*/  BPT.TRAP 0x1 ;  /* 0x000000040000795c */ /* 0x000fea0000300000 */
.L_x_240:
[----:B------:R-:W-:Y:S01]  /*fa80*/  PRMT R31, R60, 0x654, R31 ;  /* 0x000006543c1f7816 */ /* 0x000fe2000000001f */
[----:B------:R-:W-:-:S03]  /*fa90*/  UISETP.NE.AND UP0, UPT, UR37, URZ, UPT ;  /* 0x000000ff2500728c */ /* 0x000fc6000bf05270 */
[----:B------:R2:W-:Y:S06]  /*faa0*/  SYNCS.ARRIVE.TRANS64.RED.A1T0 RZ, [R31+URZ], RZ ;  /* 0x000000ff1fff79a7 */ /* 0x0005ec00081004ff */
[----:B------:R-:W-:Y:S05]  /*fab0*/  BRA.U UP0, `(.L_x_241) ;  /* 0x0000000100047547 */ /* 0x000fea000b800000 */
[----:B------:R-:W-:Y:S05]  /*fac0*/  BPT.TRAP 0x1 ;  /* 0x000000040000795c */ /* 0x000fea0000300000 */
.L_x_241:
[----:B------:R-:W-:-:S04]  /*fad0*/  MOV R0, UR36 ;  /* 0x0000002400007c02 */ /* 0x000fc80008000f00 */
[----:B------:R-:W-:-:S04]  /*fae0*/  SHF.L.U32 R0, R0, 0x1f, RZ ;  /* 0x0000001f00007819 */ /* 0x000fc800000006ff */
[----:B------:R-:W5:Y:S02]  /*faf0*/  SYNCS.PHASECHK.TRANS64.TRYWAIT P0, [R59+URZ+0x38098], R0 ;  /* 0x038098003b0075a7 */ /* 0x000f6400080011ff */
[----:B-----5:R-:W-:Y:S05]  /*fb00*/  @!P0 BRA `(.L_x_242) ;  /* 0x000000d000888947 */ /* 0x020fea0003800000 */
.L_x_446:
[----:B------:R-:W-:-:S09]  /*fb10*/  UISETP.NE.AND UP0, UPT, UR37, URZ, UPT ;  /* 0x000000ff2500728c */ /* 0x000fd2000bf05270 */
[----:B------:R-:W-:Y:S05]  /*fb20*/  BRA.U UP0, `(.L_x_243) ;  /* 0x0000000100047547 */ /* 0x000fea000b800000 */
[----:B------:R-:W-:Y:S05]  /*fb30*/  BPT.TRAP 0x1 ;  /* 0x000000040000795c */ /* 0x000fea0000300000 */
.L_x_243:
[----:B------:R-:W-:Y:S01]  /*fb40*/  SHF.L.U32 R0, R56, 0x1f, RZ ;  /* 0x0000001f38007819 */ /* 0x000fe200000006ff */
[----:B------:R1:W1:Y:S01]  /*fb50*/  MUFU.RCP R3, R24 ;  /* 0x0000001800037308 */ /* 0x0002620000001000 */
[----:B------:R-:W-:Y:S02]  /*fb60*/  BSSY B0, `(.L_x_244) ;  /* 0x0000003000007945 */ /* 0x000fe40003800000 */
[----:B------:R-:W5:Y:S02]  /*fb70*/  SYNCS.PHASECHK.TRANS64.TRYWAIT P0, [R59+URZ+0x380c8], R0 ;  /* 0x0380c8003b0075a7 */ /* 0x000f6400080011ff */
[----:B-1---5:R-:W-:Y:S05]  /*fb80*/  @!P0 BRA `(.L_x_245) ;  /* 0x000000d0007c8947 */ /* 0x022fea0003800000 */
.L_x_447:
[----:B------:R-:W-:Y:S05]  /*fb90*/  BSYNC B0 ;  /* 0x0000000000007941 */ /* 0x000fea0003800000 */
.L_x_244:
[----:B------:R-:W1:Y:S01]  /*fba0*/  LDCU UR4, c[0x0][0x708] ;  /* 0x0000e100ff0477ac */ /* 0x000e620008000800 */
[----:B------:R-:W-:-:S04]  /*fbb0*/  FFMA R0, -R24, R3, 1 ;  /* 0x3f80000018007423 */ /* 0x000fc80000000103 */
[----:B------:R-:W-:Y:S01]  /*fbc0*/  FFMA R0, R3, R0, R3 ;  /* 0x0000000003007223 */ /* 0x000fe20000000003 */
[----:B-1----:R-:W-:-:S03]  /*fbd0*/  MOV R3, UR4 ;  /* 0x0000000400037c02 */ /* 0x002fc60008000f00 */
[----:B--2---:R-:W-:Y:S01]  /*fbe0*/  FFMA R31, R0, UR4, RZ ;  /* 0x00000004001f7c23 */ /* 0x004fe200080000ff */
[----:B------:R-:W1:Y:S03]  /*fbf0*/  FCHK P0, R3, R24 ;  /* 0x0000001803007302 */ /* 0x000e660000000000 */
[----:B------:R-:W-:-:S04]  /*fc00*/  FFMA R4, -R24, R31, UR4 ;  /* 0x0000000418047e23 */ /* 0x000fc8000800011f */
[----:B------:R-:W-:Y:S01]  /*fc10*/  FFMA R31, R0, R4, R31 ;  /* 0x00000004001f7223 */ /* 0x000fe2000000001f */
[----:B-1----:R-:W-:Y:S06]  /*fc20*/  @!P0 BRA `(.L_x_246) ;  /* 0x00000000000c8947 */ /* 0x002fec0003800000 */
[----:B------:R-:W-:Y:S02]  /*fc30*/  MOV R4, 0xfc50 ;  /* 0x0000fc5000047802 */ /* 0x000fe40000000f00 */
[----:B---34-:R-:W-:Y:S05]  /*fc40*/  CALL.REL.NOINC `($__internal_3_$__cuda_sm3x_div_rn_noftz_f32_slowpath) ;  /* 0x000000d800f47944 */ /* 0x018fea0003c00000 */
[----:B------:R-:W-:-:S07]  /*fc50*/  MOV R31, R33 ;  /* 0x00000021001f7202 */ /* 0x000fce0000000f00 */
.L_x_246:
[----:B------:R-:W-:Y:S01]  /*fc60*/  LOP3.LUT R0, R28, 0x180, RZ, 0xfc, !PT ;  /* 0x000001801c007812 */ /* 0x000fe200078efcff */
[----:B------:R-:W-:Y:S05]  /*fc70*/  WARPSYNC.ALL ;  /* 0x0000000000007948 */ /* 0x000fea0003800000 */
[----:B------:R-:W-:Y:S02]  /*fc80*/  R2UR UR4, R0 ;  /* 0x00000000000472ca */ /* 0x000fe400000e0000 */
[----:B------:R-:W1:Y:S11]  /*fc90*/  S2R R0, SR_SWINHI ;  /* 0x0000000000007919 */ /* 0x000e760000002f00 */
[----:B------:R-:W2:Y:S01]  /*fca0*/  LDTM.x16 R4, tmem[UR4] ;  /* 0x00000004000479ee */ /* 0x000ea20008240000 */
[----:B------:R-:W-:-:S02]  /*fcb0*/  MOV R34, R59 ;  /* 0x0000003b00227202 */ /* 0x000fc40000000f00 */
[----:B-1----:R-:W-:Y:S01]  /*fcc0*/  MOV R35, R0 ;  /* 0x0000000000237202 */ /* 0x002fe20000000f00 */
[----:B--2---:R-:W-:Y:S02]  /*fcd0*/  FMUL2 R6, R31.F32, R6.F32x2.HI_LO ;  /* 0x000000061f06724a */ /* 0x004fe40000040000 */
        /* <DEDUP_REMOVED lines=44> */
.L_x_247:
        /* <DEDUP_REMOVED lines=52> */
.L_x_248:
        /* <DEDUP_REMOVED lines=52> */
.L_x_249:
        /* <DEDUP_REMOVED lines=52> */
.L_x_250:
        /* <DEDUP_REMOVED lines=52> */
.L_x_251:
        /* <DEDUP_REMOVED lines=52> */
.L_x_252:
        /* <DEDUP_REMOVED lines=52> */
.L_x_253:
[----:B------:R-:W2:Y:S01]  /*11320*/  LDCU.64 UR4, c[0x0][0x880] ;  /* 0x00011000ff0477ac */ /* 0x000ea20008000a00 */
[----:B------:R-:W5:Y:S01]  /*11330*/  S2R R0, SR_SWINHI ;  /* 0x0000000000007919 */ /* 0x000f620000002f00 */
[----:B------:R-:W-:Y:S02]  /*11340*/  LOP3.LUT R28, R28, 0x1f0, RZ, 0xfc, !PT ;  /* 0x000001f01c1c7812 */ /* 0x000fe400078efcff */
[----:B--2---:R-:W-:-:S04]  /*11350*/  ISETP.NE.U32.AND P0, PT, RZ, UR4, PT ;  /* 0x00000004ff007c0c */ /* 0x004fc8000bf05070 */
[----:B------:R-:W-:Y:S01]  /*11360*/  ISETP.NE.AND.EX P0, PT, RZ, UR5, PT, P0 ;  /* 0x00000005ff007c0c */ /* 0x000fe2000bf05300 */
[----:B------:R-:W-:Y:S05]  /*11370*/  WARPSYNC.ALL ;  /* 0x0000000000007948 */ /* 0x000fea0003800000 */
[----:B------:R-:W-:Y:S02]  /*11380*/  R2UR UR4, R28 ;  /* 0x000000001c0472ca */ /* 0x000fe400000e0000 */
[----:B-1----:R-:W-:Y:S02]  /*11390*/  MOV R34, R59 ;  /* 0x0000003b00227202 */ /* 0x002fe40000000f00 */
[----:B-----5:R-:W-:-:S03]  /*113a0*/  MOV R35, R0 ;  /* 0x0000000000237202 */ /* 0x020fc60000000f00 */
[----:B------:R-:W-:-:S06]  /*113b0*/  IMAD.WIDE.U32 R34, R27, 0x2, R34 ;  /* 0x000000021b227825 */ /* 0x000fcc00078e0022 */
[----:B------:R-:W1:Y:S01]  /*113c0*/  LDTM.x16 R4, tmem[UR4] ;  /* 0x00000004000479ee */ /* 0x000e620008240000 */
[C---:B------:R-:W-:Y:S02]  /*113d0*/  IADD3 R27, P1, PT, R34.reuse, 0x30460, RZ ;  /* 0x00030460221b7810 */ /* 0x040fe40007f3e0ff */
[----:B------:R-:W-:-:S03]  /*113e0*/  IADD3 R3, P2, PT, R34, 0x30470, RZ ;  /* 0x0003047022037810 */ /* 0x000fc60007f5e0ff */
[--C-:B------:R-:W-:Y:S02]  /*113f0*/  IMAD.X R33, RZ, RZ, R35.reuse, P1 ;  /* 0x000000ffff217224 */ /* 0x100fe400008e0623 */
[----:B------:R-:W-:-:S05]  /*11400*/  IMAD.X R35, RZ, RZ, R35, P2 ;  /* 0x000000ffff237224 */ /* 0x000fca00010e0623 */
[----:B------:R-:W-:-:S04]  /*11410*/  SHF.R.U64 R0, R3, 0x3, R35 ;  /* 0x0000000303007819 */ /* 0x000fc80000001223 */
[----:B------:R-:W-:Y:S01]  /*11420*/  LOP3.LUT R34, R3, 0x70, R0, 0x78, !PT ;  /* 0x0000007003227812 */ /* 0x000fe200078e7800 */
[----:B-1----:R-:W-:Y:S01]  /*11430*/  FMUL2 R20, R31.F32, R8.F32x2.HI_LO ;  /* 0x000000081f14724a */ /* 0x002fe20000040000 */
[----:B------:R-:W-:Y:S01]  /*11440*/  SHF.R.U64 R8, R27, 0x3, R33 ;  /* 0x000000031b087819 */ /* 0x000fe20000001221 */
[C---:B------:R-:W-:Y:S02]  /*11450*/  FMUL2 R4, R31.reuse.F32, R4.F32x2.HI_LO ;  /* 0x000000041f04724a */ /* 0x040fe40000040000 */
[----:B------:R-:W-:Y:S01]  /*11460*/  FMUL2 R6, R31.F32, R6.F32x2.HI_LO ;  /* 0x000000061f06724a */ /* 0x000fe20000040000 */
[----:B------:R-:W-:Y:S01]  /*11470*/  LOP3.LUT R32, R27, 0x70, R8, 0x78, !PT ;  /* 0x000000701b207812 */ /* 0x000fe200078e7808 */
[----:B------:R-:W-:Y:S01]  /*11480*/  FMUL2 R28, R31.F32, R10.F32x2.HI_LO ;  /* 0x0000000a1f1c724a */ /* 0x000fe20000040000 */
[----:B------:R-:W-:Y:S01]  /*11490*/  F2FP.F16.F32.PACK_AB R8, R5, R4 ;  /* 0x000000040508723e */ /* 0x000fe200000000ff */
[----:B------:R-:W-:Y:S01]  /*114a0*/  FMUL2 R12, R31.F32, R12.F32x2.HI_LO ;  /* 0x0000000c1f0c724a */ /* 0x000fe20000040000 */
[----:B------:R-:W-:Y:S01]  /*114b0*/  F2FP.F16.F32.PACK_AB R9, R7, R6 ;  /* 0x000000060709723e */ /* 0x000fe200000000ff */
[----:B------:R-:W-:Y:S01]  /*114c0*/  FMUL2 R14, R31.F32, R14.F32x2.HI_LO ;  /* 0x0000000e1f0e724a */ /* 0x000fe20000040000 */
[----:B------:R-:W-:Y:S01]  /*114d0*/  F2FP.F16.F32.PACK_AB R10, R21, R20 ;  /* 0x00000014150a723e */ /* 0x000fe200000000ff */
[----:B------:R-:W-:Y:S01]  /*114e0*/  FMUL2 R16, R31.F32, R16.F32x2.HI_LO ;  /* 0x000000101f10724a */ /* 0x000fe20000040000 */
[----:B------:R-:W-:Y:S01]  /*114f0*/  F2FP.F16.F32.PACK_AB R11, R29, R28 ;  /* 0x0000001c1d0b723e */ /* 0x000fe200000000ff */
[----:B------:R-:W-:Y:S01]  /*11500*/  FMUL2 R18, R31.F32, R18.F32x2.HI_LO ;  /* 0x000000121f12724a */ /* 0x000fe20000040000 */
[----:B------:R-:W-:-:S02]  /*11510*/  F2FP.F16.F32.PACK_AB R4, R13, R12 ;  /* 0x0000000c0d04723e */ /* 0x000fc400000000ff */
[----:B------:R-:W-:Y:S01]  /*11520*/  F2FP.F16.F32.PACK_AB R5, R15, R14 ;  /* 0x0000000e0f05723e */ /* 0x000fe200000000ff */
[----:B------:R1:W-:Y:S01]  /*11530*/  ST.E.128 desc[UR44][R32.64], R8 ;  /* 0x0000000820007985 */ /* 0x0003e2000c101d2c */
        /* <DEDUP_REMOVED lines=9> */
[----:B------:R-:W-:Y:S05]  /*115d0*/  @!P0 BRA `(.L_x_254) ;  /* 0x00000004003c8947 */ /* 0x000fea0003800000 */
[C---:B------:R-:W-:Y:S01]  /*115e0*/  FSETP.GEU.AND P1, PT, R24.reuse, 1.175494350822287508e-38, PT ;  /* 0x008000001800780b */ /* 0x040fe20003f2e000 */
[----:B------:R-:W5:Y:S01]  /*115f0*/  LDC R3, c[0x0][0x904] ;  /* 0x00024100ff037b82 */ /* 0x000f620000000800 */
[----:B------:R-:W-:Y:S01]  /*11600*/  MOV R0, 0x3e055027 ;  /* 0x3e05502700007802 */ /* 0x000fe20000000f00 */
[----:B------:R-:W3:Y:S01]  /*11610*/  LDCU.64 UR4, c[0x0][0x908] ;  /* 0x00012100ff0477ac */ /* 0x000ee20008000a00 */
[----:B-1----:R-:W-:Y:S01]  /*11620*/  FSEL R7, RZ, -23, P1 ;  /* 0xc1b80000ff077808 */ /* 0x002fe20000800000 */
[----:B------:R-:W-:Y:S08]  /*11630*/  BSSY.RECONVERGENT B0, `(.L_x_254) ;  /* 0x0000049000007945 */ /* 0x000ff00003800200 */
[----:B------:R-:W-:-:S05]  /*11640*/  @!P1 FMUL R24, R24, 8388608 ;  /* 0x4b00000018189820 */ /* 0x000fca0000400000 */
[C---:B------:R-:W-:Y:S02]  /*11650*/  IADD3 R9, PT, PT, R24.reuse, -0x3f2aaaab, RZ ;  /* 0xc0d5555518097810 */ /* 0x040fe40007ffe0ff */
[C---:B------:R-:W-:Y:S02]  /*11660*/  FSETP.NEU.AND P1, PT, R24.reuse, RZ, PT ;  /* 0x000000ff1800720b */ /* 0x040fe40003f2d000 */
[----:B------:R-:W-:Y:S02]  /*11670*/  LOP3.LUT R9, R9, 0xff800000, RZ, 0xc0, !PT ;  /* 0xff80000009097812 */ /* 0x000fe400078ec0ff */
[----:B-----5:R-:W-:Y:S02]  /*11680*/  ISETP.NE.AND P0, PT, R3, 0x1, PT ;  /* 0x000000010300780c */ /* 0x020fe40003f05270 */
[-C--:B------:R-:W-:Y:S02]  /*11690*/  IADD3 R5, PT, PT, R24, -R9.reuse, RZ ;  /* 0x8000000918057210 */ /* 0x080fe40007ffe0ff */
[----:B------:R-:W-:-:S03]  /*116a0*/  I2FP.F32.S32 R6, R9 ;  /* 0x0000000900067245 */ /* 0x000fc60000201400 */
[----:B------:R-:W-:Y:S02]  /*116b0*/  FADD R5, R5, -1 ;  /* 0xbf80000005057421 */ /* 0x000fe40000000000 */
[----:B------:R-:W-:Y:S01]  /*116c0*/  FFMA R6, R6, 1.1920928955078125e-07, R7 ;  /* 0x3400000006067823 */ /* 0x000fe20000000007 */
[----:B------:R-:W-:Y:S01]  /*116d0*/  LOP3.LUT R7, R26, 0x7f, RZ, 0xc0, !PT ;  /* 0x0000007f1a077812 */ /* 0x000fe200078ec0ff */
[----:B------:R-:W-:-:S04]  /*116e0*/  FFMA R0, R5, -R0, 0.14084610342979431152 ;  /* 0x3e1039f605007423 */ /* 0x000fc80000000800 */
[----:B------:R-:W-:Y:S01]  /*116f0*/  FFMA R4, R5, R0, -0.12148627638816833496 ;  /* 0xbdf8cdcc05047423 */ /* 0x000fe20000000000 */
[----:B---3--:R-:W-:Y:S01]  /*11700*/  IMAD.HI.U32 R0, R57, UR4, RZ ;  /* 0x0000000439007c27 */ /* 0x008fe2000f8e00ff */
[----:B------:R-:W1:Y:S03]  /*11710*/  LDCU UR4, c[0x0][0x380] ;  /* 0x00007000ff0477ac */ /* 0x000e660008000800 */
[C---:B------:R-:W-:Y:S01]  /*11720*/  FFMA R4, R5.reuse, R4, 0.13980610668659210205 ;  /* 0x3e0f295505047423 */ /* 0x040fe20000000004 */
[----:B------:R-:W-:Y:S01]  /*11730*/  SHF.R.U32.HI R0, RZ, UR5, R0 ;  /* 0x00000005ff007c19 */ /* 0x000fe20008011600 */
[----:B------:R-:W3:Y:S02]  /*11740*/  LDCU UR5, c[0x0][0x700] ;  /* 0x0000e000ff0577ac */ /* 0x000ee40008000800 */
[----:B------:R-:W-:Y:S01]  /*11750*/  FFMA R4, R5, R4, -0.16684235632419586182 ;  /* 0xbe2ad8b905047423 */ /* 0x000fe20000000004 */
[----:B------:R-:W-:-:S03]  /*11760*/  SEL R0, R57, R0, !P0 ;  /* 0x0000000039007207 */ /* 0x000fc60004000000 */
[C---:B------:R-:W-:Y:S01]  /*11770*/  FFMA R4, R5.reuse, R4, 0.20012299716472625732 ;  /* 0x3e4ced0b05047423 */ /* 0x040fe20000000004 */
[----:B------:R-:W-:Y:S02]  /*11780*/  ISETP.GT.U32.AND P0, PT, R24, 0x7f7fffff, PT ;  /* 0x7f7fffff1800780c */ /* 0x000fe40003f04070 */
[----:B------:R-:W-:Y:S01]  /*11790*/  IADD3 R0, PT, PT, -R0, RZ, RZ ;  /* 0x000000ff00007210 */ /* 0x000fe20007ffe1ff */
[----:B------:R-:W-:-:S04]  /*117a0*/  FFMA R4, R5, R4, -0.24999669194221496582 ;  /* 0xbe7fff2205047423 */ /* 0x000fc80000000004 */
[----:B------:R-:W-:Y:S01]  /*117b0*/  FFMA R4, R5, R4, 0.33333182334899902344 ;  /* 0x3eaaaa7805047423 */ /* 0x000fe20000000004 */
[----:B------:R-:W-:Y:S01]  /*117c0*/  IMAD R0, R3, R0, R57 ;  /* 0x0000000003007224 */ /* 0x000fe200078e0239 */
[----:B------:R-:W-:Y:S02]  /*117d0*/  MOV R3, 0x7f800000 ;  /* 0x7f80000000037802 */ /* 0x000fe40000000f00 */
[C---:B------:R-:W-:Y:S02]  /*117e0*/  FFMA R4, R5.reuse, R4, -0.5 ;  /* 0xbf00000005047423 */ /* 0x040fe40000000004 */
[----:B------:R-:W-:Y:S02]  /*117f0*/  LEA R0, R0, R7, 0x8 ;  /* 0x0000000700007211 */ /* 0x000fe400078e40ff */
[----:B------:R-:W-:-:S04]  /*11800*/  FMUL R4, R5, R4 ;  /* 0x0000000405047220 */ /* 0x000fc80000400000 */
[----:B------:R-:W-:-:S04]  /*11810*/  FFMA R5, R5, R4, R5 ;  /* 0x0000000405057223 */ /* 0x000fc80000000005 */
[----:B------:R-:W-:Y:S01]  /*11820*/  FFMA R5, R6, 0.69314718246459960938, R5 ;  /* 0x3f31721806057823 */ /* 0x000fe20000000005 */
[----:B------:R-:W-:Y:S01]  /*11830*/  @P0 FFMA R5, R24, R3, +INF ;  /* 0x7f80000018050423 */ /* 0x000fe20000000003 */
[----:B------:R-:W-:-:S04]  /*11840*/  IADD3 R3, PT, PT, R0, 0x80, RZ ;  /* 0x0000008000037810 */ /* 0x000fc80007ffe0ff */
[----:B-1----:R-:W-:Y:S02]  /*11850*/  ISETP.GE.AND P0, PT, R3, UR4, PT ;  /* 0x0000000403007c0c */ /* 0x002fe4000bf06270 */
[----:B------:R-:W-:-:S05]  /*11860*/  FSEL R0, R5, -INF , P1 ;  /* 0xff80000005007808 */ /* 0x000fca0000800000 */
[----:B---3--:R-:W-:-:S06]  /*11870*/  FFMA R25, R25, UR5, R0 ;  /* 0x0000000519197c23 */ /* 0x008fcc0008000000 */
        /* <DEDUP_REMOVED lines=36> */
.L_x_255:
[----:B------:R-:W-:Y:S05]  /*11ac0*/  BSYNC.RECONVERGENT B0 ;  /* 0x0000000000007941 */ /* 0x000fea0003800200 */
.L_x_254:
[----:B------:R-:W-:Y:S01]  /*11ad0*/  UISETP.NE.AND UP0, UPT, UR37, URZ, UPT ;  /* 0x000000ff2500728c */ /* 0x000fe2000bf05270 */
[----:B------:R-:W-:-:S08]  /*11ae0*/  NOP ;  /* 0x0000000000007918 */ /* 0x000fd00000000000 */
[----:B------:R-:W-:Y:S05]  /*11af0*/  BRA.U UP0, `(.L_x_256) ;  /* 0x0000000100087547 */ /* 0x000fea000b800000 */
[----:B------:R-:W-:Y:S05]  /*11b00*/  BPT.TRAP 0x1 ;  /* 0x000000040000795c */ /* 0x000fea0000300000 */
[----:B------:R-:W-:Y:S05]  /*11b10*/  BPT.TRAP 0x1 ;  /* 0x000000040000795c */ /* 0x000fea0000300000 */
.L_x_256:
[----:B------:R-:W-:Y:S01]  /*11b20*/  IADD3 R3, PT, PT, R59, 0x380a8, RZ ;  /* 0x000380a83b037810 */ /* 0x000fe20007ffe0ff */
[----:B------:R-:W-:-:S03]  /*11b30*/  UISETP.NE.AND UP0, UPT, UR37, URZ, UPT ;  /* 0x000000ff2500728c */ /* 0x000fc6000bf05270 */
[----:B------:R-:W-:-:S04]  /*11b40*/  PRMT R3, R60, 0x654, R3 ;  /* 0x000006543c037816 */ /* 0x000fc80000000003 */
[----:B--2---:R2:W-:Y:S02]  /*11b50*/  SYNCS.ARRIVE.TRANS64.RED.A1T0 RZ, [R3+URZ], RZ ;  /* 0x000000ff03ff79a7 */ /* 0x0045e400081004ff */
[----:B------:R-:W-:Y:S05]  /*11b60*/  BRA.U UP0, `(.L_x_257) ;  /* 0x0000000100047547 */ /* 0x000fea000b800000 */
[----:B------:R-:W-:Y:S05]  /*11b70*/  BPT.TRAP 0x1 ;  /* 0x000000040000795c */ /* 0x000fea0000300000 */
.L_x_257:
[----:B------:R1:W-:Y:S01]  /*11b80*/  SYNCS.ARRIVE.TRANS64.A1T0 RZ, [R59+URZ+0x380b8], RZ ;  /* 0x0380b8ff3bff79a7 */ /* 0x0003e200081000ff */
[----:B------:R-:W-:Y:S01]  /*11b90*/  LOP3.LUT R56, R56, 0x1, RZ, 0x3c, !PT ;  /* 0x0000000138387812 */ /* 0x000fe200078e3cff */
[----:B------:R-:W-:Y:S01]  /*11ba0*/  ULOP3.LUT UR36, UR36, 0x1, URZ, 0x3c, !UPT ;  /* 0x0000000124247892 */ /* 0x000fe2000f8e3cff */
[----:B------:R-:W-:-:S11]  /*11bb0*/  IADD3 R62, PT, PT, R61, 0x2, RZ ;  /* 0x000000023d3e7810 */ /* 0x000fd60007ffe0ff */
.L_x_92:
[----:B------:R-:W-:Y:S05]  /*11bc0*/  BSYNC B7 ;  /* 0x0000000000077941 */ /* 0x000fea0003800000 */
.L_x_91:
[----:B------:R-:W5:Y:S01]  /*11bd0*/  LDCU UR4, c[0x0][0x370] ;  /* 0x00006e00ff0477ac */ /* 0x000f620008000800 */
[----:B------:R-:W2:Y:S01]  /*11be0*/  LDCU UR5, c[0x0][0x900] ;  /* 0x00012000ff0577ac */ /* 0x000ea20008000800 */
[----:B-----5:R-:W-:-:S04]  /*11bf0*/  IADD3 R57, PT, PT, R57, UR4, RZ ;  /* 0x0000000439397c10 */ /* 0x020fc8000fffe0ff */
[----:B--2---:R-:W-:-:S13]  /*11c00*/  ISETP.GE.AND P0, PT, R57, UR5, PT ;  /* 0x0000000539007c0c */ /* 0x004fda000bf06270 */
[----:B------:R-:W-:Y:S05]  /*11c10*/  @!P0 BRA `(.L_x_258) ;  /* 0xffffff3400988947 */ /* 0x000fea000383ffff */
[----:B------:R-:W-:Y:S05]  /*11c20*/  BSYNC B8 ;  /* 0x0000000000087941 */ /* 0x000fea0003800000 */
.L_x_90:
[----:B------:R-:W-:Y:S05]  /*11c30*/  EXIT ;  /* 0x000000000000794d */ /* 0x000fea0003800000 */
.L_x_27:
[----:B------:R-:W-:-:S08]  /*11c40*/  NOP ;  /* 0x0000000000007918 */ /* 0x000fd00000000000 */
[----:B------:R-:W1:Y:S02]  /*11c50*/  USETMAXREG.TRY_ALLOC.CTAPOOL UP0, 0xc0 ;  /* 0x000000c0000079c8 */ /* 0x000e640008000600 */
[----:B-1----:R-:W-:Y:S05]  /*11c60*/  BRA.U !UP0, `(.L_x_27) ;  /* 0xfffffffd08f47547 */ /* 0x002fea000b83ffff */
[----:B------:R-:W1:Y:S08]  /*11c70*/  LDC R0, c[0x0][0x900] ;  /* 0x00024000ff007b82 */ /* 0x000e700000000800 */
[----:B------:R-:W2:Y:S01]  /*11c80*/  S2UR UR50, SR_CgaCtaId ;  /* 0x00000000003279c3 */ /* 0x000ea20000008800 */
[----:B-1----:R-:W-:-:S13]  /*11c90*/  ISETP.LE.AND P0, PT, R0, UR54, PT ;  /* 0x0000003600007c0c */ /* 0x002fda000bf03270 */
[----:B--2---:R-:W-:Y:S05]  /*11ca0*/  @P0 EXIT ;  /* 0x000000000000094d */ /* 0x004fea0003800000 */
[----:B------:R-:W-:Y:S02]  /*11cb0*/  UISETP.NE.AND UP0, UPT, UR39, URZ, UPT ;  /* 0x000000ff2700728c */ /* 0x000fe4000bf05270 */
[----:B------:R-:W-:Y:S01]  /*11cc0*/  USEL UR48, URZ, 0x8, !UP4 ;  /* 0x00000008ff307887 */ /* 0x000fe2000e000000 */
[----:B------:R-:W-:Y:S01]  /*11cd0*/  UMOV UR49, 0x400 ;  /* 0x0000040000317882 */ /* 0x000fe20000000000 */
[----:B------:R-:W-:Y:S02]  /*11ce0*/  USEL UR46, UR10, UR5, UP0 ;  /* 0x000000050a2e7287 */ /* 0x000fe40008000000 */
[----:B------:R-:W-:Y:S02]  /*11cf0*/  ULEA UR49, UR50, UR49, 0x18 ;  /* 0x0000003132317291 */ /* 0x000fe4000f8ec0ff */
[----:B------:R-:W-:Y:S02]  /*11d00*/  ULOP3.LUT UR4, UR48, 0x8, URZ, 0x3c, !UPT ;  /* 0x0000000830047892 */ /* 0x000fe4000f8e3cff */
[----:B------:R-:W-:-:S02]  /*11d10*/  UIADD3 UR48, UPT, UPT, UR48, 0x380d0, UR49 ;  /* 0x000380d030307890 */ /* 0x000fc4000fffe031 */
[----:B------:R-:W-:Y:S02]  /*11d20*/  USEL UR47, UR12, UR11, UP0 ;  /* 0x0000000b0c2f7287 */ /* 0x000fe40008000000 */
[----:B------:R-:W-:Y:S02]  /*11d30*/  USEL UR43, URZ, 0x1, UP4 ;  /* 0x00000001ff2b7887 */ /* 0x000fe4000a000000 */
[----:B------:R-:W-:Y:S02]  /*11d40*/  ULOP3.LUT UR46, UR46, 0x1, URZ, 0xc0, !UPT ;  /* 0x000000012e2e7892 */ /* 0x000fe4000f8ec0ff */
[----:B------:R-:W-:Y:S01]  /*11d50*/  UIADD3 UR49, UPT, UPT, UR4, 0x380d0, UR49 ;  /* 0x000380d004317890 */ /* 0x000fe2000fffe031 */
[----:B------:R-:W-:Y:S01]  /*11d60*/  UMOV UR42, URZ ;  /* 0x000000ff002a7c82 */ /* 0x000fe20008000000 */
[----:B------:R-:W-:Y:S01]  /*11d70*/  UMOV UR45, 0x1 ;  /* 0x00000001002d7882 */ /* 0x000fe20000000000 */
[----:B------:R-:W-:Y:S01]  /*11d80*/  UMOV UR44, 0x1 ;  /* 0x00000001002c7882 */ /* 0x000fe20000000000 */
[----:B------:R-:W-:-:S08]  /*11d90*/  UMOV UR41, URZ ;  /* 0x000000ff00297c82 */ /* 0x000fd00008000000 */
.L_x_288:
[----:B-1----:R-:W1:Y:S01]  /*11da0*/  LDCU.64 UR8, c[0x0][0x908] ;  /* 0x00012100ff0877ac */ /* 0x002e620008000a00 */
[----:B--2---:R-:W2:Y:S01]  /*11db0*/  LDCU UR10, c[0x0][0x904] ;  /* 0x00012080ff0a77ac */ /* 0x004ea20008000800 */
[----:B------:R-:W3:Y:S01]  /*11dc0*/  LDCU.64 UR4, c[0x0][0x380] ;  /* 0x00007000ff0477ac */ /* 0x000ee20008000a00 */
[----:B-1----:R-:W-:Y:S02]  /*11dd0*/  UIMAD.WIDE.U32 UR6, UR54, UR8, URZ ;  /* 0x00000008360672a5 */ /* 0x002fe4000f8e00ff */
[----:B--2---:R-:W-:-:S05]  /*11de0*/  UISETP.NE.AND UP0, UPT, UR10, 0x1, UPT ;  /* 0x000000010a00788c */ /* 0x004fca000bf05270 */
[----:B------:R-:W-:Y:S02]  /*11df0*/  UMOV UR6, UR7 ;  /* 0x0000000700067c82 */ /* 0x000fe40008000000 */
[----:B------:R-:W-:-:S04]  /*11e00*/  USHF.R.U32.HI UR6, URZ, UR9, UR6 ;  /* 0x00000009ff067299 */ /* 0x000fc80008011606 */
[----:B------:R-:W-:Y:S02]  /*11e10*/  USEL UR6, UR54, UR6, !UP0 ;  /* 0x0000000636067287 */ /* 0x000fe4000c000000 */
[----:B---3--:R-:W-:Y:S02]  /*11e20*/  UISETP.NE.AND UP0, UPT, UR5, URZ, UPT ;  /* 0x000000ff0500728c */ /* 0x008fe4000bf05270 */
[----:B------:R-:W-:-:S04]  /*11e30*/  UIADD3 UR6, UPT, UPT, -UR6, URZ, URZ ;  /* 0x000000ff06067290 */ /* 0x000fc8000fffe1ff */
[----:B------:R-:W-:-:S04]  /*11e40*/  UIMAD UR6, UR10, UR6, UR54 ;  /* 0x000000060a0672a4 */ /* 0x000fc8000f8e0236 */
[----:B------:R-:W-:-:S04]  /*11e50*/  USHF.L.U32 UR6, UR6, 0x8, URZ ;  /* 0x0000000806067899 */ /* 0x000fc800080006ff */
[----:B------:R-:W-:-:S09]  /*11e60*/  UISETP.GE.OR UP0, UPT, UR6, UR4, !UP0 ;  /* 0x000000040600728c */ /* 0x000fd2000c706670 */
[----:B------:R-:W-:Y:S05]  /*11e70*/  BRA.U UP0, `(.L_x_259) ;  /* 0x0000004900407547 */ /* 0x000fea000b800000 */
[----:B------:R-:W-:-:S09]  /*11e80*/  UISETP.NE.AND UP0, UPT, UR46, URZ, UPT ;  /* 0x000000ff2e00728c */ /* 0x000fd2000bf05270 */
[----:B------:R-:W-:Y:S05]  /*11e90*/  BRA.U UP0, `(.L_x_260) ;  /* 0x0000000100047547 */ /* 0x000fea000b800000 */
[----:B------:R-:W-:Y:S05]  /*11ea0*/  BPT.TRAP 0x1 ;  /* 0x000000040000795c */ /* 0x000fea0000300000 */
.L_x_260:
[----:B------:R-:W1:Y:S01]  /*11eb0*/  S2UR UR6, SR_CgaCtaId ;  /* 0x00000000000679c3 */ /* 0x000e620000008800 */
[----:B------:R-:W-:Y:S01]  /*11ec0*/  UISETP.NE.AND UP0, UPT, UR39, URZ, UPT ;  /* 0x000000ff2700728c */ /* 0x000fe2000bf05270 */
[----:B------:R-:W-:-:S03]  /*11ed0*/  UMOV UR4, 0x400 ;  /* 0x0000040000047882 */ /* 0x000fc60000000000 */
[----:B------:R-:W-:-:S06]  /*11ee0*/  USEL UR7, UR44, UR45, UP0 ;  /* 0x0000002d2c077287 */ /* 0x000fcc0008000000 */
[----:B------:R-:W-:-:S04]  /*11ef0*/  MOV R3, UR7 ;  /* 0x0000000700037c02 */ /* 0x000fc80008000f00 */
[----:B------:R-:W-:Y:S01]  /*11f00*/  SHF.L.U32 R3, R3, 0x1f, RZ ;  /* 0x0000001f03037819 */ /* 0x000fe200000006ff */
[----:B-1----:R-:W-:-:S04]  /*11f10*/  ULEA UR6, UR6, UR4, 0x18 ;  /* 0x0000000406067291 */ /* 0x002fc8000f8ec0ff */
[----:B------:R-:W-:Y:S02]  /*11f20*/  UIADD3 UR4, UPT, UPT, UR6, 0x38088, URZ ;  /* 0x0003808806047890 */ /* 0x000fe4000fffe0ff */
[----:B------:R-:W-:-:S09]  /*11f30*/  @UP0 UIADD3 UR4, UPT, UPT, UR6, 0x38078, URZ ;  /* 0x0003807806040890 */ /* 0x000fd2000fffe0ff */
[----:B------:R-:W1:Y:S02]  /*11f40*/  SYNCS.PHASECHK.TRANS64.TRYWAIT P0, [UR4], R3 ;  /* 0x00000003ff0075a7 */ /* 0x000e640008001104 */
[----:B-1----:R-:W-:Y:S05]  /*11f50*/  @!P0 BRA `(.L_x_261) ;  /* 0x000000ac009c8947 */ /* 0x002fea0003800000 */
.L_x_449:
[----:B------:R-:W-:-:S09]  /*11f60*/  UISETP.GE.AND UP0, UPT, UR5, 0x1, UPT ;  /* 0x000000010500788c */ /* 0x000fd2000bf06270 */
[----:B------:R-:W-:Y:S05]  /*11f70*/  BRA.U !UP0, `(.L_x_262) ;  /* 0x0000004508707547 */ /* 0x000fea000b800000 */
[----:B------:R-:W-:Y:S01]  /*11f80*/  UIADD3 UR5, UPT, UPT, UR5, 0x7f, URZ ;  /* 0x0000007f05057890 */ /* 0x000fe2000fffe0ff */
[----:B------:R-:W-:Y:S01]  /*11f90*/  HFMA2 R16, -RZ, RZ, 0, 0 ;  /* 0x00000000ff107431 */ /* 0x000fe200000001ff */
[----:B------:R-:W-:Y:S01]  /*11fa0*/  MOV R156, 0xff800000 ;  /* 0xff800000009c7802 */ /* 0x000fe20000000f00 */
[----:B------:R-:W2:Y:S01]  /*11fb0*/  LDCU UR36, c[0x0][0x704] ;  /* 0x0000e080ff2477ac */ /* 0x000ea20008000800 */
[----:B------:R-:W-:-:S04]  /*11fc0*/  USHF.R.S32.HI UR40, URZ, 0x1f, UR5 ;  /* 0x0000001fff287899 */ /* 0x000fc80008011405 */
[----:B------:R-:W-:-:S04]  /*11fd0*/  ULEA.HI UR40, UR40, UR5, URZ, 0x7 ;  /* 0x0000000528287291 */ /* 0x000fc8000f8f38ff */
[----:B------:R-:W-:-:S12]  /*11fe0*/  ULEA.HI.SX32 UR40, UR40, 0xffffffff, 0x19 ;  /* 0xffffffff28287891 */ /* 0x000fd8000f8fcaff */
.L_x_283:
[----:B------:R-:W3:Y:S01]  /*11ff0*/  S2R R2, SR_TID.X ;  /* 0x0000000000027919 */ /* 0x000ee20000002100 */
[----:B------:R-:W-:Y:S01]  /*12000*/  UISETP.NE.AND UP0, UPT, UR39, URZ, UPT ;  /* 0x000000ff2700728c */ /* 0x000fe2000bf05270 */
[----:B------:R-:W-:-:S03]  /*12010*/  UMOV UR4, 0x20 ;  /* 0x0000002000047882 */ /* 0x000fc60000000000 */
[----:B------:R-:W-:Y:S02]  /*12020*/  USEL UR4, UR4, 0xa0, UP0 ;  /* 0x000000a004047887 */ /* 0x000fe40008000000 */
[----:B------:R-:W-:Y:S02]  /*12030*/  USEL UR5, UR41, UR42, UP0 ;  /* 0x0000002a29057287 */ /* 0x000fe40008000000 */
[----:B------:R-:W-:Y:S01]  /*12040*/  UISETP.GT.U32.AND UP0, UPT, UR47, 0x1, UPT ;  /* 0x000000012f00788c */ /* 0x000fe2000bf04070 */
[----:B---3--:R-:W-:-:S05]  /*12050*/  IMAD.U32 R18, R2, 0x10000, RZ ;  /* 0x0001000002127824 */ /* 0x008fca00078e00ff */
[----:B------:R-:W-:-:S05]  /*12060*/  LOP3.LUT R18, R18, 0x600000, RZ, 0xc0, !PT ;  /* 0x0060000012127812 */ /* 0x000fca00078ec0ff */
[----:B-1----:R-:W-:-:S06]  /*12070*/  VIADD R0, R18, UR4 ;  /* 0x0000000412007c36 */ /* 0x002fcc0008000000 */
[----:B------:R-:W1:Y:S02]  /*12080*/  SHFL.IDX PT, R0, R0, RZ, 0x1f ;  /* 0x00001fff00007589 */ /* 0x000e6400000e0000 */
[----:B-1----:R-:W-:Y:S01]  /*12090*/  R2UR UR37, R0 ;  /* 0x00000000002572ca */ /* 0x002fe200000e0000 */
[----:B--2---:R-:W-:-:S14]  /*120a0*/  BRA.U UP0, `(.L_x_263) ;  /* 0x0000000100047547 */ /* 0x004fdc000b800000 */
[----:B--2---:R-:W-:Y:S05]  /*120b0*/  BPT.TRAP 0x1 ;  /* 0x000000040000795c */ /* 0x004fea0000300000 */
.L_x_263:
[----:B------:R-:W1:Y:S01]  /*120c0*/  S2UR UR38, SR_CgaCtaId ;  /* 0x00000000002679c3 */ /* 0x000e620000008800 */
[----:B------:R-:W-:Y:S01]  /*120d0*/  UISETP.NE.AND UP0, UPT, UR39, URZ, UPT ;  /* 0x000000ff2700728c */ /* 0x000fe2000bf05270 */
[----:B------:R-:W-:Y:S01]  /*120e0*/  IMAD.U32 R3, RZ, RZ, UR5 ;  /* 0x00000005ff037e24 */ /* 0x000fe2000f8e00ff */
[----:B------:R-:W-:Y:S01]  /*120f0*/  UMOV UR4, 0x400 ;  /* 0x0000040000047882 */ /* 0x000fe20000000000 */
[----:B------:R-:W-:Y:S01]  /*12100*/  SHF.R.U32.HI R2, RZ, 0x5, R2 ;  /* 0x00000005ff027819 */ /* 0x000fe20000011602 */
[----:B------:R-:W-:Y:S01]  /*12110*/  USEL UR5, URZ, 0x80, UP0 ;  /* 0x00000080ff057887 */ /* 0x000fe20008000000 */
[----:B------:R-:W-:Y:S02]  /*12120*/  SHF.R.U32.HI R22, RZ, 0x15, R18 ;  /* 0x00000015ff167819 */ /* 0x000fe40000011612 */
[----:B------:R-:W-:Y:S02]  /*12130*/  SHF.L.U32 R3, R3, 0x1f, RZ ;  /* 0x0000001f03037819 */ /* 0x000fe400000006ff */
[----:B------:R-:W-:-:S02]  /*12140*/  LOP3.LUT R19, R2, 0x3, RZ, 0xc0, !PT ;  /* 0x0000000302137812 */ /* 0x000fc400078ec0ff */
[----:B------:R-:W-:Y:S02]  /*12150*/  LOP3.LUT R18, R18, UR5, RZ, 0xfc, !PT ;  /* 0x0000000512127c12 */ /* 0x000fe4000f8efcff */
[----:B------:R-:W-:Y:S01]  /*12160*/  ISETP.NE.AND P0, PT, R19, R22, PT ;  /* 0x000000161300720c */ /* 0x000fe20003f05270 */
[----:B-1----:R-:W-:-:S04]  /*12170*/  ULEA UR38, UR38, UR4, 0x18 ;  /* 0x0000000426267291 */ /* 0x002fc8000f8ec0ff */
[----:B------:R-:W-:Y:S02]  /*12180*/  UIADD3 UR4, UPT, UPT, UR38, 0x38060, URZ ;  /* 0x0003806026047890 */ /* 0x000fe4000fffe0ff */
[----:B------:R-:W-:-:S09]  /*12190*/  @UP0 UIADD3 UR4, UPT, UPT, UR38, 0x38050, URZ ;  /* 0x0003805026040890 */ /* 0x000fd2000fffe0ff */
[----:B------:R-:W1:Y:S02]  /*121a0*/  SYNCS.PHASECHK.TRANS64.TRYWAIT P1, [UR4], R3 ;  /* 0x00000003ff0075a7 */ /* 0x000e640008021104 */
[----:B-1----:R-:W-:Y:S05]  /*121b0*/  @!P1 BRA `(.L_x_264) ;  /* 0x000000ac001c9947 */ /* 0x002fea0003800000 */
.L_x_451:
[----:B------:R-:W-:Y:S05]  /*121c0*/  @!P0 BRA `(.L_x_265) ;  /* 0x0000000000408947 */ /* 0x000fea0003800000 */
[----:B------:R-:W-:Y:S01]  /*121d0*/  MOV R14, 0x8 ;  /* 0x00000008000e7802 */ /* 0x000fe20000000f00 */
[----:B------:R-:W3:Y:S01]  /*121e0*/  LDCU.64 UR6, c[0x4][0xb0] ;  /* 0x01001600ff0677ac */ /* 0x000ee20008000a00 */
[----:B------:R-:W-:Y:S02]  /*121f0*/  HFMA2 R12, -RZ, RZ, 0, 5.9604644775390625e-08 ;  /* 0x00000001ff0c7431 */ /* 0x000fe400000001ff */
[----:B------:R-:W-:Y:S01]  /*12200*/  IMAD.MOV.U32 R8, RZ, RZ, 0x192 ;  /* 0x00000192ff087424 */ /* 0x000fe200078e00ff */
[----:B------:R-:W4:Y:S01]  /*12210*/  LDCU.64 UR4, c[0x4][0xb8] ;  /* 0x01001700ff0477ac */ /* 0x000f220008000a00 */
[----:B------:R-:W1:Y:S01]  /*12220*/  LDC.64 R14, c[0x4][R14] ;  /* 0x010000000e0e7b82 */ /* 0x000e620000000a00 */
[----:B------:R-:W-:Y:S01]  /*12230*/  IMAD.MOV.U32 R13, RZ, RZ, RZ ;  /* 0x000000ffff0d7224 */ /* 0x000fe200078e00ff */
[----:B------:R-:W5:Y:S01]  /*12240*/  LDCU.64 UR8, c[0x4][0x10] ;  /* 0x01000200ff0877ac */ /* 0x000f620008000a00 */
[----:B---3--:R-:W-:Y:S01]  /*12250*/  IMAD.U32 R4, RZ, RZ, UR6 ;  /* 0x00000006ff047e24 */ /* 0x008fe2000f8e00ff */
[----:B------:R-:W-:Y:S01]  /*12260*/  MOV R5, UR7 ;  /* 0x0000000700057c02 */ /* 0x000fe20008000f00 */
[----:B----4-:R-:W-:Y:S01]  /*12270*/  IMAD.U32 R6, RZ, RZ, UR4 ;  /* 0x00000004ff067e24 */ /* 0x010fe2000f8e00ff */
[----:B------:R-:W-:Y:S01]  /*12280*/  MOV R7, UR5 ;  /* 0x0000000500077c02 */ /* 0x000fe20008000f00 */
[----:B-----5:R-:W-:Y:S01]  /*12290*/  IMAD.U32 R10, RZ, RZ, UR8 ;  /* 0x00000008ff0a7e24 */ /* 0x020fe2000f8e00ff */
[----:B------:R-:W-:-:S02]  /*122a0*/  MOV R11, UR9 ;  /* 0x00000009000b7c02 */ /* 0x000fc40008000f00 */
[----:B------:R-:W-:-:S07]  /*122b0*/  LEPC R20, `(.L_x_265) ;  /* 0x000000001014794e */ /* 0x000fce0000000000 */
[----:B-12---:R-:W-:Y:S05]  /*122c0*/  CALL.ABS.NOINC R14 ;  /* 0x000000000e007343 */ /* 0x006fea0003c00000 */
.L_x_265:
[C---:B-1----:R-:W-:Y:S01]  /*122d0*/  VIADD R0, R18.reuse, 0x20 ;  /* 0x0000002012007836 */ /* 0x042fe20000000000 */
[----:B------:R-:W-:Y:S05]  /*122e0*/  WARPSYNC.ALL ;  /* 0x0000000000007948 */ /* 0x000fea0003800000 */
[----:B------:R-:W-:Y:S02]  /*122f0*/  SHF.R.U32.HI R0, RZ, 0x15, R0 ;  /* 0x00000015ff007819 */ /* 0x000fe40000011600 */
[----:B------:R-:W-:Y:S02]  /*12300*/  R2UR UR4, R18 ;  /* 0x00000000120472ca */ /* 0x000fe400000e0000 */
[----:B------:R-:W-:-:S11]  /*12310*/  ISETP.NE.AND P0, PT, R19, R0, PT ;  /* 0x000000001300720c */ /* 0x000fd60003f05270 */
[----:B------:R-:W1:Y:S02]  /*12320*/  LDTM.x32 R124, tmem[UR4] ;  /* 0x00000004007c79ee */ /* 0x000e6400082c0000 */
[----:B-1----:R-:W-:Y:S05]  /*12330*/  @!P0 BRA `(.L_x_266) ;  /* 0x0000000000408947 */ /* 0x002fea0003800000 */
[----:B------:R-:W-:Y:S01]  /*12340*/  MOV R14, 0x8 ;  /* 0x00000008000e7802 */ /* 0x000fe20000000f00 */
[----:B------:R-:W1:Y:S01]  /*12350*/  LDCU.64 UR8, c[0x4][0xb0] ;  /* 0x01001600ff0877ac */ /* 0x000e620008000a00 */
[----:B------:R-:W-:Y:S02]  /*12360*/  HFMA2 R12, -RZ, RZ, 0, 5.9604644775390625e-08 ;  /* 0x00000001ff0c7431 */ /* 0x000fe400000001ff */
[----:B------:R-:W-:Y:S01]  /*12370*/  IMAD.MOV.U32 R8, RZ, RZ, 0x192 ;  /* 0x00000192ff087424 */ /* 0x000fe200078e00ff */
[----:B------:R-:W3:Y:S01]  /*12380*/  LDCU.64 UR6, c[0x4][0xb8] ;  /* 0x01001700ff0677ac */ /* 0x000ee20008000a00 */
[----:B------:R-:W4:Y:S01]  /*12390*/  LDC.64 R14, c[0x4][R14] ;  /* 0x010000000e0e7b82 */ /* 0x000f220000000a00 */
[----:B------:R-:W-:Y:S01]  /*123a0*/  IMAD.MOV.U32 R13, RZ, RZ, RZ ;  /* 0x000000ffff0d7224 */ /* 0x000fe200078e00ff */
[----:B------:R-:W5:Y:S01]  /*123b0*/  LDCU.64 UR4, c[0x4][0x10] ;  /* 0x01000200ff0477ac */ /* 0x000f620008000a00 */
[----:B-1----:R-:W-:Y:S01]  /*123c0*/  IMAD.U32 R4, RZ, RZ, UR8 ;  /* 0x00000008ff047e24 */ /* 0x002fe2000f8e00ff */
[----:B------:R-:W-:Y:S01]  /*123d0*/  MOV R5, UR9 ;  /* 0x0000000900057c02 */ /* 0x000fe20008000f00 */
[----:B---3--:R-:W-:Y:S01]  /*123e0*/  IMAD.U32 R6, RZ, RZ, UR6 ;  /* 0x00000006ff067e24 */ /* 0x008fe2000f8e00ff */
[----:B------:R-:W-:Y:S01]  /*123f0*/  MOV R7, UR7 ;  /* 0x0000000700077c02 */ /* 0x000fe20008000f00 */
[----:B-----5:R-:W-:Y:S01]  /*12400*/  IMAD.U32 R10, RZ, RZ, UR4 ;  /* 0x00000004ff0a7e24 */ /* 0x020fe2000f8e00ff */
[----:B------:R-:W-:-:S02]  /*12410*/  MOV R11, UR5 ;  /* 0x00000005000b7c02 */ /* 0x000fc40008000f00 */
[----:B------:R-:W-:-:S07]  /*12420*/  LEPC R20, `(.L_x_266) ;  /* 0x000000001014794e */ /* 0x000fce0000000000 */
[----:B--2-4-:R-:W-:Y:S05]  /*12430*/  CALL.ABS.NOINC R14 ;  /* 0x000000000e007343 */ /* 0x014fea0003c00000 */
.L_x_266:
[C---:B------:R-:W-:Y:S01]  /*12440*/  VIADD R0, R18.reuse, 0x40 ;  /* 0x0000004012007836 */ /* 0x040fe20000000000 */
[----:B------:R-:W-:Y:S05]  /*12450*/  WARPSYNC.ALL ;  /* 0x0000000000007948 */ /* 0x000fea0003800000 */
[----:B------:R-:W-:Y:S02]  /*12460*/  SHF.R.U32.HI R0, RZ, 0x15, R0 ;  /* 0x00000015ff007819 */ /* 0x000fe40000011600 */
[----:B------:R-:W-:Y:S02]  /*12470*/  R2UR UR4, R18 ;  /* 0x00000000120472ca */ /* 0x000fe400000e0000 */
[----:B------:R-:W-:-:S11]  /*12480*/  ISETP.NE.AND P0, PT, R19, R0, PT ;  /* 0x000000001300720c */ /* 0x000fd60003f05270 */
[----:B------:R-:W1:Y:S02]  /*12490*/  LDTM.x32 R92, tmem[UR4+0x20] ;  /* 0x00002004005c79ee */ /* 0x000e6400082c0000 */
        /* <DEDUP_REMOVED lines=17> */
.L_x_267:
        /* <DEDUP_REMOVED lines=23> */
.L_x_268:
[C---:B------:R-:W-:Y:S01]  /*12720*/  FMNMX3 R3, R156.reuse, R124, R128, !PT ;  /* 0x0000007c9c037276 */ /* 0x040fe20007800080 */
[----:B------:R-:W-:Y:S05]  /*12730*/  WARPSYNC.ALL ;  /* 0x0000000000007948 */ /* 0x000fea0003800000 */
[C---:B------:R-:W-:Y:S02]  /*12740*/  FMNMX3 R0, R156.reuse, R125, R129, !PT ;  /* 0x0000007d9c007276 */ /* 0x040fe40007800081 */
[----:B------:R-:W-:Y:S02]  /*12750*/  FMNMX3 R5, R156, R126, R130, !PT ;  /* 0x0000007e9c057276 */ /* 0x000fe40007800082 */
[----:B------:R-:W-:-:S02]  /*12760*/  FMNMX3 R3, R3, R132, R136, !PT ;  /* 0x0000008403037276 */ /* 0x000fc40007800088 */
[----:B------:R-:W-:Y:S02]  /*12770*/  FMNMX3 R0, R0, R133, R137, !PT ;  /* 0x0000008500007276 */ /* 0x000fe40007800089 */
[----:B------:R-:W-:Y:S02]  /*12780*/  FMNMX3 R6, R156, R127, R131, !PT ;  /* 0x0000007f9c067276 */ /* 0x000fe40007800083 */
[----:B------:R-:W-:Y:S02]  /*12790*/  FMNMX3 R5, R5, R134, R138, !PT ;  /* 0x0000008605057276 */ /* 0x000fe4000780008a */
[----:B------:R-:W-:Y:S02]  /*127a0*/  FMNMX3 R3, R3, R140, R144, !PT ;  /* 0x0000008c03037276 */ /* 0x000fe40007800090 */
[----:B------:R-:W-:Y:S02]  /*127b0*/  FMNMX3 R0, R0, R141, R145, !PT ;  /* 0x0000008d00007276 */ /* 0x000fe40007800091 */
[----:B------:R-:W-:-:S02]  /*127c0*/  FMNMX3 R6, R6, R135, R139, !PT ;  /* 0x0000008706067276 */ /* 0x000fc4000780008b */
[----:B------:R-:W-:Y:S02]  /*127d0*/  FMNMX3 R5, R5, R142, R146, !PT ;  /* 0x0000008e05057276 */ /* 0x000fe40007800092 */
[----:B------:R-:W-:Y:S02]  /*127e0*/  R2UR UR4, R18 ;  /* 0x00000000120472ca */ /* 0x000fe400000e0000 */
[----:B------:R-:W-:Y:S02]  /*127f0*/  FMNMX3 R3, R3, R148, R152, !PT ;  /* 0x0000009403037276 */ /* 0x000fe40007800098 */
[----:B------:R-:W-:Y:S02]  /*12800*/  FMNMX3 R0, R0, R149, R153, !PT ;  /* 0x0000009500007276 */ /* 0x000fe40007800099 */
[----:B------:R-:W-:Y:S02]  /*12810*/  FMNMX3 R6, R6, R143, R147, !PT ;  /* 0x0000008f06067276 */ /* 0x000fe40007800093 */
[----:B------:R-:W-:-:S02]  /*12820*/  FMNMX3 R5, R5, R150, R154, !PT ;  /* 0x0000009605057276 */ /* 0x000fc4000780009a */
[----:B------:R-:W-:Y:S02]  /*12830*/  FMNMX3 R3, R3, R92, R96, !PT ;  /* 0x0000005c03037276 */ /* 0x000fe40007800060 */
[----:B------:R-:W-:Y:S01]  /*12840*/  FMNMX3 R0, R0, R93, R97, !PT ;  /* 0x0000005d00007276 */ /* 0x000fe20007800061 */
[----:B------:R-:W1:Y:S01]  /*12850*/  LDTM.x32 R60, tmem[UR4+0x60] ;  /* 0x00006004003c79ee */ /* 0x000e6200082c0000 */
[----:B------:R-:W-:Y:S02]  /*12860*/  FMNMX3 R6, R6, R151, R155, !PT ;  /* 0x0000009706067276 */ /* 0x000fe4000780009b */
[----:B------:R-:W-:Y:S02]  /*12870*/  FMNMX3 R5, R5, R94, R98, !PT ;  /* 0x0000005e05057276 */ /* 0x000fe40007800062 */
        /* <DEDUP_REMOVED lines=28> */
[----:B-1----:R-:W-:Y:S02]  /*12a40*/  FMNMX3 R3, R3, R60, R64, !PT ;  /* 0x0000003c03037276 */ /* 0x002fe40007800040 */
        /* <DEDUP_REMOVED lines=15> */
[----:B------:R-:W-:Y:S02]  /*12b40*/  ISETP.NE.AND P0, PT, R19, R22, PT ;  /* 0x000000161300720c */ /* 0x000fe40003f05270 */
[----:B------:R-:W-:Y:S02]  /*12b50*/  FMNMX3 R17, R6, R87, R91, !PT ;  /* 0x0000005706117276 */ /* 0x000fe4000780005b */
[----:B------:R-:W-:-:S04]  /*12b60*/  FMNMX3 R0, R4, R3, R0, !PT ;  /* 0x0000000304007276 */ /* 0x000fc80007800000 */
[----:B------:R-:W-:-:S04]  /*12b70*/  FMNMX R17, R17, R0, !PT ;  /* 0x0000000011117209 */ /* 0x000fc80007800000 */
[----:B------:R-:W-:-:S04]  /*12b80*/  FSETP.NEU.AND P1, PT, R17, -INF , PT ;  /* 0xff8000001100780b */ /* 0x000fc80003f2d000 */
[----:B------:R-:W-:Y:S01]  /*12b90*/  FSEL R157, R17, RZ, P1 ;  /* 0x000000ff119d7208 */ /* 0x000fe20000800000 */
[----:B------:R-:W-:Y:S08]  /*12ba0*/  @!P0 BRA `(.L_x_269) ;  /* 0x0000000000408947 */ /* 0x000ff00003800000 */
        /* <DEDUP_REMOVED lines=16> */
.L_x_269:
[----:B------:R-:W-:Y:S05]  /*12cb0*/  WARPSYNC.ALL ;  /* 0x0000000000007948 */ /* 0x000fea0003800000 */
[----:B------:R-:W-:Y:S02]  /*12cc0*/  R2UR UR4, R18 ;  /* 0x00000000120472ca */ /* 0x000fe400000e0000 */
[----:B------:R-:W-:-:S11]  /*12cd0*/  ISETP.NE.AND P0, PT, RZ, UR46, PT ;  /* 0x0000002eff007c0c */ /* 0x000fd6000bf05270 */
[----:B------:R1:W-:Y:S02]  /*12ce0*/  STTM.x2 tmem[UR4], R156 ;  /* 0x0000009c000079ed */ /* 0x0003e400080c0004 */
[----:B------:R-:W-:Y:S05]  /*12cf0*/  @P0 BRA `(.L_x_270) ;  /* 0x0000000000040947 */ /* 0x000fea0003800000 */
[----:B--2---:R-:W-:Y:S05]  /*12d00*/  BPT.TRAP 0x1 ;  /* 0x000000040000795c */ /* 0x004fea0000300000 */
.L_x_270:
[----:B------:R-:W-:Y:S01]  /*12d10*/  UISETP.NE.AND UP0, UPT, UR39, URZ, UPT ;  /* 0x000000ff2700728c */ /* 0x000fe2000bf05270 */
[----:B------:R-:W-:Y:S01]  /*12d20*/  MOV R3, UR43 ;  /* 0x0000002b00037c02 */ /* 0x000fe20008000f00 */
[----:B------:R-:W-:Y:S01]  /*12d30*/  UIADD3 UR4, UPT, UPT, UR38, 0x38080, URZ ;  /* 0x0003808026047890 */ /* 0x000fe2000fffe0ff */
[----:B------:R-:W-:Y:S02]  /*12d40*/  FSETP.NEU.AND P0, PT, R17, -INF , PT ;  /* 0xff8000001100780b */ /* 0x000fe40003f0d000 */
[----:B------:R-:W-:Y:S02]  /*12d50*/  SHF.L.U32 R3, R3, 0x1f, RZ ;  /* 0x0000001f03037819 */ /* 0x000fe400000006ff */
[----:B------:R-:W-:-:S04]  /*12d60*/  FSEL R0, R17, RZ, P0 ;  /* 0x000000ff11007208 */ /* 0x000fc80000000000 */
[----:B------:R-:W-:Y:S01]  /*12d70*/  @UP0 UIADD3 UR4, UPT, UPT, UR38, 0x38070, URZ ;  /* 0x0003807026040890 */ /* 0x000fe2000fffe0ff */
[----:B--2---:R-:W-:-:S04]  /*12d80*/  FMUL R0, R0, -UR36 ;  /* 0x8000002400007c20 */ /* 0x004fc80008400000 */
[--C-:B------:R-:W-:Y:S02]  /*12d90*/  FFMA2 R18, R124.F32x2.HI_LO, UR36.F32, R0.reuse.F32 ;  /* 0x000000247c127c49 */ /* 0x100fe40009200000 */
[--C-:B------:R-:W-:Y:S02]  /*12da0*/  FFMA2 R22, R126.F32x2.HI_LO, UR36.F32, R0.reuse.F32 ;  /* 0x000000247e167c49 */ /* 0x100fe40009200000 */
[----:B------:R-:W-:Y:S01]  /*12db0*/  SYNCS.ARRIVE.TRANS64.A1T0 RZ, [UR4], RZ ;  /* 0x000000ffffff79a7 */ /* 0x000fe20008100004 */
[----:B------:R-:W-:Y:S01]  /*12dc0*/  FSETP.GEU.AND P4, PT, R18, -126, PT ;  /* 0xc2fc00001200780b */ /* 0x000fe20003f8e000 */
[----:B------:R-:W-:Y:S01]  /*12dd0*/  USEL UR4, UR44, UR45, UP0 ;  /* 0x0000002d2c047287 */ /* 0x000fe20008000000 */
[----:B------:R-:W-:Y:S01]  /*12de0*/  FSETP.GEU.AND P3, PT, R19, -126, PT ;  /* 0xc2fc00001300780b */ /* 0x000fe20003f6e000 */
[--C-:B------:R-:W-:Y:S01]  /*12df0*/  FFMA2 R124, R128.F32x2.HI_LO, UR36.F32, R0.reuse.F32 ;  /* 0x00000024807c7c49 */ /* 0x100fe20009200000 */
[----:B------:R-:W-:Y:S01]  /*12e00*/  FSETP.GEU.AND P2, PT, R22, -126, PT ;  /* 0xc2fc00001600780b */ /* 0x000fe20003f4e000 */
[----:B------:R-:W-:Y:S01]  /*12e10*/  ULOP3.LUT UR38, UR4, 0x1, URZ, 0x3c, !UPT ;  /* 0x0000000104267892 */ /* 0x000fe2000f8e3cff */
[----:B------:R-:W-:Y:S01]  /*12e20*/  FSETP.GEU.AND P1, PT, R23, -126, PT ;  /* 0xc2fc00001700780b */ /* 0x000fe20003f2e000 */
[----:B------:R-:W2:Y:S01]  /*12e30*/  SYNCS.PHASECHK.TRANS64.TRYWAIT P5, [UR48], R3 ;  /* 0x00000003ff0075a7 */ /* 0x000ea200080a1130 */
[----:B------:R-:W-:Y:S01]  /*12e40*/  FSETP.GEU.AND P0, PT, R124, -126, PT ;  /* 0xc2fc00007c00780b */ /* 0x000fe20003f0e000 */
[----:B------:R-:W-:Y:S01]  /*12e50*/  FFMA2 R126, R130.F32x2.HI_LO, UR36.F32, R0.F32 ;  /* 0x00000024827e7c49 */ /* 0x000fe20009200000 */
[----:B------:R-:W-:-:S03]  /*12e60*/  FSETP.GEU.AND P6, PT, R125, -126, PT ;  /* 0xc2fc00007d00780b */ /* 0x000fc60003fce000 */
[----:B------:R-:W-:Y:S02]  /*12e70*/  @!P4 FMUL R18, R18, 0.5 ;  /* 0x3f0000001212c820 */ /* 0x000fe40000400000 */
[----:B------:R-:W-:Y:S02]  /*12e80*/  @!P3 FMUL R19, R19, 0.5 ;  /* 0x3f0000001313b820 */ /* 0x000fe40000400000 */
[----:B------:R-:W-:Y:S02]  /*12e90*/  @!P2 FMUL R22, R22, 0.5 ;  /* 0x3f0000001616a820 */ /* 0x000fe40000400000 */
[----:B------:R-:W-:Y:S01]  /*12ea0*/  @!P1 FMUL R23, R23, 0.5 ;  /* 0x3f00000017179820 */ /* 0x000fe20000400000 */
[----:B------:R-:W3:Y:S08]  /*12eb0*/  MUFU.EX2 R18, R18 ;  /* 0x0000001200127308 */ /* 0x000ef00000000800 */
[----:B------:R-:W4:Y:S08]  /*12ec0*/  MUFU.EX2 R19, R19 ;  /* 0x0000001300137308 */ /* 0x000f300000000800 */
[----:B------:R-:W1:Y:S08]  /*12ed0*/  MUFU.EX2 R22, R22 ;  /* 0x0000001600167308 */ /* 0x000e700000000800 */
[----:B------:R-:W1:Y:S02]  /*12ee0*/  MUFU.EX2 R23, R23 ;  /* 0x0000001700177308 */ /* 0x000e640000000800 */
[----:B-1234-:R-:W-:Y:S05]  /*12ef0*/  @!P5 BRA `(.L_x_271) ;  /* 0x0000009c00e4d947 */ /* 0x01efea0003800000 */
.L_x_452:
[----:B------:R-:W-:Y:S01]  /*12f00*/  @!P0 FMUL R124, R124, 0.5 ;  /* 0x3f0000007c7c8820 */ /* 0x000fe20000400000 */
[--C-:B------:R-:W-:Y:S01]  /*12f10*/  FFMA2 R128, R132.F32x2.HI_LO, UR36.F32, R0.reuse.F32 ;  /* 0x0000002484807c49 */ /* 0x100fe20009200000 */
[----:B------:R-:W-:Y:S01]  /*12f20*/  FSETP.GEU.AND P5, PT, R126, -126, PT ;  /* 0xc2fc00007e00780b */ /* 0x000fe20003fae000 */
[----:B------:R-:W-:Y:S01]  /*12f30*/  @!P4 FMUL R18, R18, R18 ;  /* 0x000000121212c220 */ /* 0x000fe20000400000 */
[--C-:B------:R-:W-:Y:S01]  /*12f40*/  FFMA2 R130, R134.F32x2.HI_LO, UR36.F32, R0.reuse.F32 ;  /* 0x0000002486827c49 */ /* 0x100fe20009200000 */
[----:B------:R-:W-:Y:S01]  /*12f50*/  FSETP.GEU.AND P4, PT, R127, -126, PT ;  /* 0xc2fc00007f00780b */ /* 0x000fe20003f8e000 */
[----:B------:R-:W2:Y:S01]  /*12f60*/  MUFU.EX2 R124, R124 ;  /* 0x0000007c007c7308 */ /* 0x000ea20000000800 */
[----:B------:R-:W-:Y:S01]  /*12f70*/  @!P3 FMUL R19, R19, R19 ;  /* 0x000000131313b220 */ /* 0x000fe20000400000 */
[----:B------:R-:W-:Y:S01]  /*12f80*/  FSETP.GEU.AND P3, PT, R128, -126, PT ;  /* 0xc2fc00008000780b */ /* 0x000fe20003f6e000 */
[----:B------:R-:W-:Y:S01]  /*12f90*/  @!P2 FMUL R22, R22, R22 ;  /* 0x000000161616a220 */ /* 0x000fe20000400000 */
[----:B------:R-:W-:Y:S01]  /*12fa0*/  @!P1 FMUL R23, R23, R23 ;  /* 0x0000001717179220 */ /* 0x000fe20000400000 */
[----:B------:R-:W-:Y:S01]  /*12fb0*/  FSETP.GEU.AND P2, PT, R129, -126, PT ;  /* 0xc2fc00008100780b */ /* 0x000fe20003f4e000 */
[----:B------:R-:W-:Y:S01]  /*12fc0*/  @!P6 FMUL R125, R125, 0.5 ;  /* 0x3f0000007d7de820 */ /* 0x000fe20000400000 */
[----:B------:R-:W-:Y:S01]  /*12fd0*/  FSETP.GEU.AND P1, PT, R130, -126, PT ;  /* 0xc2fc00008200780b */ /* 0x000fe20003f2e000 */
[--C-:B------:R-:W-:Y:S01]  /*12fe0*/  FFMA2 R132, R136.F32x2.HI_LO, UR36.F32, R0.reuse.F32 ;  /* 0x0000002488847c49 */ /* 0x100fe20009200000 */
[----:B------:R-:W-:Y:S01]  /*12ff0*/  USHF.R.U32.HI UR4, URZ, 0x15, UR37 ;  /* 0x00000015ff047899 */ /* 0x000fe20008011625 */
[----:B------:R-:W-:Y:S01]  /*13000*/  @!P5 FMUL R126, R126, 0.5 ;  /* 0x3f0000007e7ed820 */ /* 0x000fe20000400000 */
[--C-:B------:R-:W-:Y:S01]  /*13010*/  FFMA2 R134, R138.F32x2.HI_LO, UR36.F32, R0.reuse.F32 ;  /* 0x000000248a867c49 */ /* 0x100fe20009200000 */
[----:B------:R-:W3:Y:S01]  /*13020*/  MUFU.EX2 R125, R125 ;  /* 0x0000007d007d7308 */ /* 0x000ee20000000800 */
[----:B------:R-:W-:Y:S01]  /*13030*/  @!P4 FMUL R127, R127, 0.5 ;  /* 0x3f0000007f7fc820 */ /* 0x000fe20000400000 */
[--C-:B------:R-:W-:Y:S01]  /*13040*/  FFMA2 R136, R140.F32x2.HI_LO, UR36.F32, R0.reuse.F32 ;  /* 0x000000248c887c49 */ /* 0x100fe20009200000 */
[----:B-1----:R-:W-:Y:S01]  /*13050*/  MOV R3, UR4 ;  /* 0x0000000400037c02 */ /* 0x002fe20008000f00 */
[----:B------:R-:W-:Y:S01]  /*13060*/  @!P3 FMUL R128, R128, 0.5 ;  /* 0x3f0000008080b820 */ /* 0x000fe20000400000 */
[----:B--2---:R-:W-:Y:S01]  /*13070*/  @!P0 FMUL R124, R124, R124 ;  /* 0x0000007c7c7c8220 */ /* 0x004fe20000400000 */
[----:B------:R-:W-:Y:S01]  /*13080*/  FSETP.GEU.AND P0, PT, R131, -126, PT ;  /* 0xc2fc00008300780b */ /* 0x000fe20003f0e000 */
[----:B------:R-:W-:Y:S01]  /*13090*/  @!P2 FMUL R129, R129, 0.5 ;  /* 0x3f0000008181a820 */ /* 0x000fe20000400000 */
[----:B------:R-:W-:Y:S01]  /*130a0*/  @!P1 FMUL R130, R130, 0.5 ;  /* 0x3f00000082829820 */ /* 0x000fe20000400000 */
[----:B------:R-:W1:Y:S01]  /*130b0*/  MUFU.EX2 R126, R126 ;  /* 0x0000007e007e7308 */ /* 0x000e620000000800 */
[--C-:B------:R-:W-:Y:S01]  /*130c0*/  FFMA2 R138, R142.F32x2.HI_LO, UR36.F32, R0.reuse.F32 ;  /* 0x000000248e8a7c49 */ /* 0x100fe20009200000 */
[----:B------:R-:W-:Y:S01]  /*130d0*/  UISETP.NE.AND UP0, UPT, UR39, URZ, UPT ;  /* 0x000000ff2700728c */ /* 0x000fe2000bf05270 */
[--C-:B------:R-:W-:Y:S01]  /*130e0*/  FFMA2 R140, R144.F32x2.HI_LO, UR36.F32, R0.reuse.F32 ;  /* 0x00000024908c7c49 */ /* 0x100fe20009200000 */
[----:B------:R-:W-:Y:S01]  /*130f0*/  ULOP3.LUT UR43, UR43, 0x1, URZ, 0x3c, !UPT ;  /* 0x000000012b2b7892 */ /* 0x000fe2000f8e3cff */
[--C-:B------:R-:W-:Y:S01]  /*13100*/  FFMA2 R142, R146.F32x2.HI_LO, UR36.F32, R0.reuse.F32 ;  /* 0x00000024928e7c49 */ /* 0x100fe20009200000 */
[----:B------:R-:W-:Y:S01]  /*13110*/  USEL UR44, UR38, UR44, UP0 ;  /* 0x0000002c262c7287 */ /* 0x000fe20008000000 */
[--C-:B------:R-:W-:Y:S01]  /*13120*/  FFMA2 R144, R148.F32x2.HI_LO, UR36.F32, R0.reuse.F32 ;  /* 0x0000002494907c49 */ /* 0x100fe20009200000 */
[----:B------:R-:W2:Y:S01]  /*13130*/  MUFU.EX2 R127, R127 ;  /* 0x0000007f007f7308 */ /* 0x000ea20000000800 */
[----:B---3--:R-:W-:Y:S01]  /*13140*/  @!P6 FMUL R125, R125, R125 ;  /* 0x0000007d7d7de220 */ /* 0x008fe20000400000 */
[----:B------:R-:W-:Y:S01]  /*13150*/  @!P0 FMUL R131, R131, 0.5 ;  /* 0x3f00000083838820 */ /* 0x000fe20000400000 */
[----:B------:R-:W-:Y:S01]  /*13160*/  FSETP.GEU.AND P6, PT, R132, -126, PT ;  /* 0xc2fc00008400780b */ /* 0x000fe20003fce000 */
[--C-:B------:R-:W-:Y:S01]  /*13170*/  FFMA2 R146, R150.F32x2.HI_LO, UR36.F32, R0.reuse.F32 ;  /* 0x0000002496927c49 */ /* 0x100fe20009200000 */
[----:B------:R-:W-:Y:S01]  /*13180*/  USEL UR45, UR45, UR38, UP0 ;  /* 0x000000262d2d7287 */ /* 0x000fe20008000000 */
[--C-:B------:R-:W-:Y:S01]  /*13190*/  FFMA2 R148, R152.F32x2.HI_LO, UR36.F32, R0.reuse.F32 ;  /* 0x0000002498947c49 */ /* 0x100fe20009200000 */
[----:B------:R-:W-:Y:S01]  /*131a0*/  SYNCS.ARRIVE.TRANS64.A1T0 RZ, [UR49], RZ ;  /* 0x000000ffffff79a7 */ /* 0x000fe20008100031 */
[----:B------:R-:W3:Y:S01]  /*131b0*/  MUFU.EX2 R128, R128 ;  /* 0x0000008000807308 */ /* 0x000ee20000000800 */
[----:B-1----:R-:W-:Y:S01]  /*131c0*/  @!P5 FMUL R126, R126, R126 ;  /* 0x0000007e7e7ed220 */ /* 0x002fe20000400000 */
[----:B------:R-:W-:Y:S01]  /*131d0*/  FSETP.GEU.AND P5, PT, R133, -126, PT ;  /* 0xc2fc00008500780b */ /* 0x000fe20003fae000 */
[--C-:B------:R-:W-:Y:S01]  /*131e0*/  FFMA2 R154, R154.F32x2.HI_LO, UR36.F32, R0.reuse.F32 ;  /* 0x000000249a9a7c49 */ /* 0x100fe20009200000 */
[----:B------:R-:W-:Y:S01]  /*131f0*/  F2FP.BF16.F32.PACK_AB R56, R19, R18 ;  /* 0x000000121338723e */ /* 0x000fe200000010ff */
[--C-:B------:R-:W-:Y:S01]  /*13200*/  FFMA2 R8, R92.F32x2.HI_LO, UR36.F32, R0.reuse.F32 ;  /* 0x000000245c087c49 */ /* 0x100fe20009200000 */
[----:B------:R-:W-:Y:S01]  /*13210*/  F2FP.BF16.F32.PACK_AB R57, R23, R22 ;  /* 0x000000161739723e */ /* 0x000fe200000010ff */
[--C-:B------:R-:W-:Y:S01]  /*13220*/  FFMA2 R6, R94.F32x2.HI_LO, UR36.F32, R0.reuse.F32 ;  /* 0x000000245e067c49 */ /* 0x100fe20009200000 */
[----:B------:R-:W1:Y:S01]  /*13230*/  MUFU.EX2 R129, R129 ;  /* 0x0000008100817308 */ /* 0x000e620000000800 */
[----:B--2---:R-:W-:Y:S01]  /*13240*/  @!P4 FMUL R127, R127, R127 ;  /* 0x0000007f7f7fc220 */ /* 0x004fe20000400000 */
[----:B------:R-:W-:Y:S01]  /*13250*/  FSETP.GEU.AND P4, PT, R134, -126, PT ;  /* 0xc2fc00008600780b */ /* 0x000fe20003f8e000 */
[----:B------:R-:W-:Y:S01]  /*13260*/  @!P6 FMUL R132, R132, 0.5 ;  /* 0x3f0000008484e820 */ /* 0x000fe20000400000 */
[--C-:B------:R-:W-:Y:S01]  /*13270*/  FFMA2 R4, R96.F32x2.HI_LO, UR36.F32, R0.reuse.F32 ;  /* 0x0000002460047c49 */ /* 0x100fe20009200000 */
[----:B------:R-:W-:Y:S01]  /*13280*/  F2FP.BF16.F32.PACK_AB R58, R125, R124 ;  /* 0x0000007c7d3a723e */ /* 0x000fe200000010ff */
[--C-:B------:R-:W-:Y:S01]  /*13290*/  FFMA2 R10, R98.F32x2.HI_LO, UR36.F32, R0.reuse.F32 ;  /* 0x00000024620a7c49 */ /* 0x100fe20009200000 */
[----:B------:R-:W-:Y:S01]  /*132a0*/  F2FP.BF16.F32.PACK_AB R59, R127, R126 ;  /* 0x0000007e7f3b723e */ /* 0x000fe200000010ff */
[----:B------:R-:W2:Y:S01]  /*132b0*/  MUFU.EX2 R130, R130 ;  /* 0x0000008200827308 */ /* 0x000ea20000000800 */
[----:B---3--:R-:W-:Y:S01]  /*132c0*/  @!P3 FMUL R128, R128, R128 ;  /* 0x000000808080b220 */ /* 0x008fe20000400000 */
[----:B------:R-:W-:Y:S01]  /*132d0*/  FSETP.GEU.AND P3, PT, R135, -126, PT ;  /* 0xc2fc00008700780b */ /* 0x000fe20003f6e000 */
[----:B------:R-:W-:Y:S01]  /*132e0*/  @!P5 FMUL R133, R133, 0.5 ;  /* 0x3f0000008585d820 */ /* 0x000fe20000400000 */
[----:B------:R-:W-:-:S02]  /*132f0*/  FFMA2 R150, R122.F32x2.HI_LO, UR36.F32, R0.F32 ;  /* 0x000000247a967c49 */ /* 0x000fc40009200000 */
[--C-:B------:R-:W-:Y:S02]  /*13300*/  FFMA2 R24, R24.F32x2.HI_LO, UR36.F32, R0.reuse.F32 ;  /* 0x0000002418187c49 */ /* 0x100fe40009200000 */
[----:B------:R-:W3:Y:S01]  /*13310*/  MUFU.EX2 R131, R131 ;  /* 0x0000008300837308 */ /* 0x000ee20000000800 */
[----:B-1----:R-:W-:Y:S01]  /*13320*/  @!P2 FMUL R129, R129, R129 ;  /* 0x000000818181a220 */ /* 0x002fe20000400000 */
[----:B------:R-:W-:Y:S01]  /*13330*/  FSETP.GEU.AND P2, PT, R136, -126, PT ;  /* 0xc2fc00008800780b */ /* 0x000fe20003f4e000 */
[----:B------:R-:W-:Y:S01]  /*13340*/  @!P4 FMUL R134, R134, 0.5 ;  /* 0x3f0000008686c820 */ /* 0x000fe20000400000 */
[--C-:B------:R-:W-:Y:S02]  /*13350*/  FFMA2 R26, R26.F32x2.HI_LO, UR36.F32, R0.reuse.F32 ;  /* 0x000000241a1a7c49 */ /* 0x100fe40009200000 */
[--C-:B------:R-:W-:Y:S02]  /*13360*/  FFMA2 R28, R28.F32x2.HI_LO, UR36.F32, R0.reuse.F32 ;  /* 0x000000241c1c7c49 */ /* 0x100fe40009200000 */
[----:B------:R-:W-:Y:S01]  /*13370*/  @!P3 FMUL R135, R135, 0.5 ;  /* 0x3f0000008787b820 */ /* 0x000fe20000400000 */
[----:B--2---:R-:W-:Y:S01]  /*13380*/  @!P1 FMUL R130, R130, R130 ;  /* 0x0000008282829220 */ /* 0x004fe20000400000 */
[----:B------:R-:W-:Y:S01]  /*13390*/  FSETP.GEU.AND P1, PT, R137, -126, PT ;  /* 0xc2fc00008900780b */ /* 0x000fe20003f2e000 */
[----:B------:R-:W1:Y:S01]  /*133a0*/  MUFU.EX2 R132, R132 ;  /* 0x0000008400847308 */ /* 0x000e620000000800 */
[----:B------:R-:W-:-:S02]  /*133b0*/  FFMA2 R30, R30.F32x2.HI_LO, UR36.F32, R0.F32 ;  /* 0x000000241e1e7c49 */ /* 0x000fc40009200000 */
[--C-:B------:R-:W-:Y:S02]  /*133c0*/  FFMA2 R32, R32.F32x2.HI_LO, UR36.F32, R0.reuse.F32 ;  /* 0x0000002420207c49 */ /* 0x100fe40009200000 */
[----:B------:R-:W-:Y:S01]  /*133d0*/  @!P2 FMUL R136, R136, 0.5 ;  /* 0x3f0000008888a820 */ /* 0x000fe20000400000 */
[----:B---3--:R-:W-:Y:S01]  /*133e0*/  @!P0 FMUL R131, R131, R131 ;  /* 0x0000008383838220 */ /* 0x008fe20000400000 */
[----:B------:R-:W-:Y:S01]  /*133f0*/  FSETP.GEU.AND P0, PT, R138, -126, PT ;  /* 0xc2fc00008a00780b */ /* 0x000fe20003f0e000 */
[----:B------:R-:W2:Y:S01]  /*13400*/  MUFU.EX2 R133, R133 ;  /* 0x0000008500857308 */ /* 0x000ea20000000800 */
[--C-:B------:R-:W-:Y:S02]  /*13410*/  FFMA2 R34, R34.F32x2.HI_LO, UR36.F32, R0.reuse.F32 ;  /* 0x0000002422227c49 */ /* 0x100fe40009200000 */
[--C-:B------:R-:W-:Y:S02]  /*13420*/  FFMA2 R36, R36.F32x2.HI_LO, UR36.F32, R0.reuse.F32 ;  /* 0x0000002424247c49 */ /* 0x100fe40009200000 */
[----:B------:R-:W-:Y:S01]  /*13430*/  @!P1 FMUL R137, R137, 0.5 ;  /* 0x3f00000089899820 */ /* 0x000fe20000400000 */
[----:B------:R-:W-:-:S02]  /*13440*/  FFMA2 R38, R38.F32x2.HI_LO, UR36.F32, R0.F32 ;  /* 0x0000002426267c49 */ /* 0x000fc40009200000 */
[----:B------:R-:W3:Y:S01]  /*13450*/  MUFU.EX2 R134, R134 ;  /* 0x0000008600867308 */ /* 0x000ee20000000800 */
[----:B-1----:R-:W-:Y:S01]  /*13460*/  @!P6 FMUL R132, R132, R132 ;  /* 0x000000848484e220 */ /* 0x002fe20000400000 */
[----:B------:R-:W-:Y:S01]  /*13470*/  FSETP.GEU.AND P6, PT, R139, -126, PT ;  /* 0xc2fc00008b00780b */ /* 0x000fe20003fce000 */
[--C-:B------:R-:W-:Y:S02]  /*13480*/  FFMA2 R40, R40.F32x2.HI_LO, UR36.F32, R0.reuse.F32 ;  /* 0x0000002428287c49 */ /* 0x100fe40009200000 */
[----:B------:R-:W-:Y:S01]  /*13490*/  @!P0 FMUL R138, R138, 0.5 ;  /* 0x3f0000008a8a8820 */ /* 0x000fe20000400000 */
[--C-:B------:R-:W-:Y:S02]  /*134a0*/  FFMA2 R42, R42.F32x2.HI_LO, UR36.F32, R0.reuse.F32 ;  /* 0x000000242a2a7c49 */ /* 0x100fe40009200000 */
[----:B------:R-:W1:Y:S01]  /*134b0*/  MUFU.EX2 R135, R135 ;  /* 0x0000008700877308 */ /* 0x000e620000000800 */
[----:B--2---:R-:W-:Y:S01]  /*134c0*/  @!P5 FMUL R133, R133, R133 ;  /* 0x000000858585d220 */ /* 0x004fe20000400000 */
[----:B------:R-:W-:Y:S01]  /*134d0*/  FSETP.GEU.AND P5, PT, R140, -126, PT ;  /* 0xc2fc00008c00780b */ /* 0x000fe20003fae000 */
[----:B------:R-:W-:-:S02]  /*134e0*/  FFMA2 R44, R44.F32x2.HI_LO, UR36.F32, R0.F32 ;  /* 0x000000242c2c7c49 */ /* 0x000fc40009200000 */
[--C-:B------:R-:W-:Y:S02]  /*134f0*/  FFMA2 R46, R46.F32x2.HI_LO, UR36.F32, R0.reuse.F32 ;  /* 0x000000242e2e7c49 */ /* 0x100fe40009200000 */
[----:B------:R-:W-:Y:S01]  /*13500*/  @!P6 FMUL R139, R139, 0.5 ;  /* 0x3f0000008b8be820 */ /* 0x000fe20000400000 */
[----:B------:R-:W2:Y:S01]  /*13510*/  MUFU.EX2 R136, R136 ;  /* 0x0000008800887308 */ /* 0x000ea20000000800 */
[----:B---3--:R-:W-:Y:S01]  /*13520*/  @!P4 FMUL R134, R134, R134 ;  /* 0x000000868686c220 */ /* 0x008fe20000400000 */
[----:B------:R-:W-:Y:S01]  /*13530*/  FSETP.GEU.AND P4, PT, R141, -126, PT ;  /* 0xc2fc00008d00780b */ /* 0x000fe20003f8e000 */
[--C-:B------:R-:W-:Y:S02]  /*13540*/  FFMA2 R48, R48.F32x2.HI_LO, UR36.F32, R0.reuse.F32 ;  /* 0x0000002430307c49 */ /* 0x100fe40009200000 */
[--C-:B------:R-:W-:Y:S02]  /*13550*/  FFMA2 R50, R50.F32x2.HI_LO, UR36.F32, R0.reuse.F32 ;  /* 0x0000002432327c49 */ /* 0x100fe40009200000 */
[----:B------:R-:W-:Y:S01]  /*13560*/  @!P5 FMUL R140, R140, 0.5 ;  /* 0x3f0000008c8cd820 */ /* 0x000fe20000400000 */
[----:B------:R-:W3:Y:S01]  /*13570*/  MUFU.EX2 R137, R137 ;  /* 0x0000008900897308 */ /* 0x000ee20000000800 */
[----:B-1----:R-:W-:Y:S01]  /*13580*/  @!P3 FMUL R135, R135, R135 ;  /* 0x000000878787b220 */ /* 0x002fe20000400000 */
[----:B------:R-:W-:Y:S01]  /*13590*/  FSETP.GEU.AND P3, PT, R142, -126, PT ;  /* 0xc2fc00008e00780b */ /* 0x000fe20003f6e000 */
[----:B------:R-:W-:-:S02]  /*135a0*/  FFMA2 R52, R52.F32x2.HI_LO, UR36.F32, R0.F32 ;  /* 0x0000002434347c49 */ /* 0x000fc40009200000 */
[--C-:B------:R-:W-:Y:S02]  /*135b0*/  FFMA2 R54, R54.F32x2.HI_LO, UR36.F32, R0.reuse.F32 ;  /* 0x0000002436367c49 */ /* 0x100fe40009200000 */
[----:B------:R-:W-:Y:S01]  /*135c0*/  @!P4 FMUL R141, R141, 0.5 ;  /* 0x3f0000008d8dc820 */ /* 0x000fe20000400000 */
[----:B------:R-:W1:Y:S01]  /*135d0*/  MUFU.EX2 R138, R138 ;  /* 0x0000008a008a7308 */ /* 0x000e620000000800 */
[----:B--2---:R-:W-:Y:S01]  /*135e0*/  @!P2 FMUL R136, R136, R136 ;  /* 0x000000888888a220 */ /* 0x004fe20000400000 */
[----:B------:R-:W-:Y:S01]  /*135f0*/  FSETP.GEU.AND P2, PT, R143, -126, PT ;  /* 0xc2fc00008f00780b */ /* 0x000fe20003f4e000 */
[--C-:B------:R-:W-:Y:S02]  /*13600*/  FFMA2 R60, R60.F32x2.HI_LO, UR36.F32, R0.reuse.F32 ;  /* 0x000000243c3c7c49 */ /* 0x100fe40009200000 */
[--C-:B------:R-:W-:Y:S02]  /*13610*/  FFMA2 R62, R62.F32x2.HI_LO, UR36.F32, R0.reuse.F32 ;  /* 0x000000243e3e7c49 */ /* 0x100fe40009200000 */
[----:B------:R-:W-:Y:S01]  /*13620*/  @!P3 FMUL R142, R142, 0.5 ;  /* 0x3f0000008e8eb820 */ /* 0x000fe20000400000 */
[----:B------:R-:W2:Y:S01]  /*13630*/  MUFU.EX2 R139, R139 ;  /* 0x0000008b008b7308 */ /* 0x000ea20000000800 */
[----:B---3--:R-:W-:Y:S01]  /*13640*/  @!P1 FMUL R137, R137, R137 ;  /* 0x0000008989899220 */ /* 0x008fe20000400000 */
[----:B------:R-:W-:Y:S01]  /*13650*/  FSETP.GEU.AND P1, PT, R144, -126, PT ;  /* 0xc2fc00009000780b */ /* 0x000fe20003f2e000 */
[----:B------:R-:W-:-:S02]  /*13660*/  FFMA2 R64, R64.F32x2.HI_LO, UR36.F32, R0.F32 ;  /* 0x0000002440407c49 */ /* 0x000fc40009200000 */
[--C-:B------:R-:W-:Y:S02]  /*13670*/  FFMA2 R66, R66.F32x2.HI_LO, UR36.F32, R0.reuse.F32 ;  /* 0x0000002442427c49 */ /* 0x100fe40009200000 */
[----:B------:R-:W-:Y:S01]  /*13680*/  @!P2 FMUL R143, R143, 0.5 ;  /* 0x3f0000008f8fa820 */ /* 0x000fe20000400000 */
[----:B------:R-:W3:Y:S01]  /*13690*/  MUFU.EX2 R140, R140 ;  /* 0x0000008c008c7308 */ /* 0x000ee20000000800 */
[----:B-1----:R-:W-:Y:S01]  /*136a0*/  @!P0 FMUL R138, R138, R138 ;  /* 0x0000008a8a8a8220 */ /* 0x002fe20000400000 */
[----:B------:R-:W-:Y:S01]  /*136b0*/  FSETP.GEU.AND P0, PT, R145, -126, PT ;  /* 0xc2fc00009100780b */ /* 0x000fe20003f0e000 */
[--C-:B------:R-:W-:Y:S02]  /*136c0*/  FFMA2 R68, R68.F32x2.HI_LO, UR36.F32, R0.reuse.F32 ;  /* 0x0000002444447c49 */ /* 0x100fe40009200000 */
[--C-:B------:R-:W-:Y:S02]  /*136d0*/  FFMA2 R70, R70.F32x2.HI_LO, UR36.F32, R0.reuse.F32 ;  /* 0x0000002446467c49 */ /* 0x100fe40009200000 */
[----:B------:R-:W-:Y:S01]  /*136e0*/  @!P1 FMUL R144, R144, 0.5 ;  /* 0x3f00000090909820 */ /* 0x000fe20000400000 */
        /* <DEDUP_REMOVED lines=22> */
[----:B------:R-:W-:Y:S02]  /*13850*/  FFMA2 R86, R86.F32x2.HI_LO, UR36.F32, R0.F32 ;  /* 0x0000002456567c49 */ /* 0x000fe40009200000 */
[----:B------:R-:W-:Y:S01]  /*13860*/  @!P4 FMUL R148, R148, 0.5 ;  /* 0x3f0000009494c820 */ /* 0x000fe20000400000 */
[----:B------:R-:W2:Y:S01]  /*13870*/  MUFU.EX2 R145, R145 ;  /* 0x0000009100917308 */ /* 0x000ea20000000800 */
[----:B---3--:R-:W-:Y:S01]  /*13880*/  @!P2 FMUL R143, R143, R143 ;  /* 0x0000008f8f8fa220 */ /* 0x008fe20000400000 */
[----:B------:R-:W-:-:S05]  /*13890*/  FSETP.GEU.AND P2, PT, R154, -126, PT ;  /* 0xc2fc00009a00780b */ /* 0x000fca0003f4e000 */
[----:B------:R-:W-:Y:S01]  /*138a0*/  @!P3 FMUL R149, R149, 0.5 ;  /* 0x3f0000009595b820 */ /* 0x000fe20000400000 */
[----:B------:R-:W3:Y:S01]  /*138b0*/  MUFU.EX2 R146, R146 ;  /* 0x0000009200927308 */ /* 0x000ee20000000800 */
[----:B-1----:R-:W-:Y:S01]  /*138c0*/  @!P1 FMUL R144, R144, R144 ;  /* 0x0000009090909220 */ /* 0x002fe20000400000 */
[----:B------:R-:W-:-:S05]  /*138d0*/  FSETP.GEU.AND P1, PT, R155, -126, PT ;  /* 0xc2fc00009b00780b */ /* 0x000fca0003f2e000 */
[----:B------:R-:W-:Y:S01]  /*138e0*/  @!P2 FMUL R154, R154, 0.5 ;  /* 0x3f0000009a9aa820 */ /* 0x000fe20000400000 */
[----:B------:R-:W1:Y:S01]  /*138f0*/  MUFU.EX2 R147, R147 ;  /* 0x0000009300937308 */ /* 0x000e620000000800 */
[----:B--2---:R-:W-:Y:S01]  /*13900*/  @!P0 FMUL R145, R145, R145 ;  /* 0x0000009191918220 */ /* 0x004fe20000400000 */
[----:B------:R-:W-:-:S05]  /*13910*/  FSETP.GEU.AND P0, PT, R8, -126, PT ;  /* 0xc2fc00000800780b */ /* 0x000fca0003f0e000 */
        /* <DEDUP_REMOVED lines=21> */
[----:B------:R1:W4:Y:S01]  /*13a70*/  MUFU.EX2 R95, R9 ;  /* 0x00000009005f7308 */ /* 0x0003220000000800 */
[----:B--2---:R-:W-:Y:S01]  /*13a80*/  @!P1 FMUL R93, R93, R93 ;  /* 0x0000005d5d5d9220 */ /* 0x004fe20000400000 */
[----:B------:R-:W-:-:S05]  /*13a90*/  FSETP.GEU.AND P1, PT, R10, -126, PT ;  /* 0xc2fc00000a00780b */ /* 0x000fca0003f2e000 */
[----:B------:R-:W-:Y:S01]  /*13aa0*/  @!P2 FMUL R5, R5, 0.5 ;  /* 0x3f0000000505a820 */ /* 0x000fe20000400000 */
[----:B------:R-:W2:Y:S01]  /*13ab0*/  MUFU.EX2 R96, R6 ;  /* 0x0000000600607308 */ /* 0x000ea20000000800 */
[----:B---3--:R-:W-:Y:S01]  /*13ac0*/  @!P0 FMUL R94, R94, R94 ;  /* 0x0000005e5e5e8220 */ /* 0x008fe20000400000 */
[----:B------:R-:W-:-:S05]  /*13ad0*/  FSETP.GEU.AND P0, PT, R11, -126, PT ;  /* 0xc2fc00000b00780b */ /* 0x000fca0003f0e000 */
[----:B------:R-:W-:Y:S01]  /*13ae0*/  @!P1 FMUL R10, R10, 0.5 ;  /* 0x3f0000000a0a9820 */ /* 0x000fe20000400000 */
[----:B------:R3:W5:Y:S01]  /*13af0*/  MUFU.EX2 R97, R7 ;  /* 0x0000000700617308 */ /* 0x0007620000000800 */
[----:B-1----:R-:W-:Y:S02]  /*13b00*/  FFMA2 R8, R100.F32x2.HI_LO, UR36.F32, R0.F32 ;  /* 0x0000002464087c49 */ /* 0x002fe40009200000 */
[----:B----4-:R-:W-:-:S03]  /*13b10*/  @!P6 FMUL R95, R95, R95 ;  /* 0x0000005f5f5fe220 */ /* 0x010fc60000400000 */
[----:B------:R-:W-:Y:S01]  /*13b20*/  FSETP.GEU.AND P6, PT, R8, -126, PT ;  /* 0xc2fc00000800780b */ /* 0x000fe20003fce000 */
[----:B------:R-:W-:Y:S01]  /*13b30*/  @!P0 FMUL R11, R11, 0.5 ;  /* 0x3f0000000b0b8820 */ /* 0x000fe20000400000 */
[----:B------:R-:W1:Y:S01]  /*13b40*/  MUFU.EX2 R98, R4 ;  /* 0x0000000400627308 */ /* 0x000e620000000800 */
[----:B--2---:R-:W-:Y:S01]  /*13b50*/  @!P5 FMUL R96, R96, R96 ;  /* 0x000000606060d220 */ /* 0x004fe20000400000 */
[----:B------:R-:W-:-:S06]  /*13b60*/  FSETP.GEU.AND P5, PT, R9, -126, PT ;  /* 0xc2fc00000900780b */ /* 0x000fcc0003fae000 */
[----:B------:R2:W4:Y:S01]  /*13b70*/  MUFU.EX2 R99, R5 ;  /* 0x0000000500637308 */ /* 0x0005220000000800 */
[----:B---3--:R-:W-:Y:S02]  /*13b80*/  FFMA2 R6, R102.F32x2.HI_LO, UR36.F32, R0.F32 ;  /* 0x0000002466067c49 */ /* 0x008fe40009200000 */
[----:B-----5:R-:W-:Y:S01]  /*13b90*/  @!P4 FMUL R97, R97, R97 ;  /* 0x000000616161c220 */ /* 0x020fe20000400000 */
[----:B------:R-:W-:Y:S02]  /*13ba0*/  @!P6 FMUL R8, R8, 0.5 ;  /* 0x3f0000000808e820 */ /* 0x000fe40000400000 */
[----:B------:R-:W-:Y:S01]  /*13bb0*/  FSETP.GEU.AND P4, PT, R6, -126, PT ;  /* 0xc2fc00000600780b */ /* 0x000fe20003f8e000 */
[----:B------:R-:W-:Y:S01]  /*13bc0*/  @!P5 FMUL R9, R9, 0.5 ;  /* 0x3f0000000909d820 */ /* 0x000fe20000400000 */
[----:B------:R-:W3:Y:S01]  /*13bd0*/  MUFU.EX2 R100, R10 ;  /* 0x0000000a00647308 */ /* 0x000ee20000000800 */
[----:B-1----:R-:W-:Y:S01]  /*13be0*/  @!P3 FMUL R98, R98, R98 ;  /* 0x000000626262b220 */ /* 0x002fe20000400000 */
[----:B------:R-:W-:-:S06]  /*13bf0*/  FSETP.GEU.AND P3, PT, R7, -126, PT ;  /* 0xc2fc00000700780b */ /* 0x000fcc0003f6e000 */
[----:B------:R1:W5:Y:S01]  /*13c00*/  MUFU.EX2 R101, R11 ;  /* 0x0000000b00657308 */ /* 0x0003620000000800 */
[----:B--2---:R-:W-:Y:S02]  /*13c10*/  FFMA2 R4, R104.F32x2.HI_LO, UR36.F32, R0.F32 ;  /* 0x0000002468047c49 */ /* 0x004fe40009200000 */
[----:B----4-:R-:W-:Y:S01]  /*13c20*/  @!P2 FMUL R99, R99, R99 ;  /* 0x000000636363a220 */ /* 0x010fe20000400000 */
[----:B------:R-:W-:Y:S02]  /*13c30*/  @!P4 FMUL R6, R6, 0.5 ;  /* 0x3f0000000606c820 */ /* 0x000fe40000400000 */
[----:B------:R-:W-:Y:S01]  /*13c40*/  FSETP.GEU.AND P2, PT, R4, -126, PT ;  /* 0xc2fc00000400780b */ /* 0x000fe20003f4e000 */
[----:B------:R-:W-:Y:S01]  /*13c50*/  @!P3 FMUL R7, R7, 0.5 ;  /* 0x3f0000000707b820 */ /* 0x000fe20000400000 */
[----:B------:R-:W2:Y:S01]  /*13c60*/  MUFU.EX2 R102, R8 ;  /* 0x0000000800667308 */ /* 0x000ea20000000800 */
[----:B---3--:R-:W-:Y:S01]  /*13c70*/  @!P1 FMUL R100, R100, R100 ;  /* 0x0000006464649220 */ /* 0x008fe20000400000 */
[----:B------:R-:W-:-:S06]  /*13c80*/  FSETP.GEU.AND P1, PT, R5, -126, PT ;  /* 0xc2fc00000500780b */ /* 0x000fcc0003f2e000 */
[----:B------:R3:W4:Y:S01]  /*13c90*/  MUFU.EX2 R103, R9 ;  /* 0x0000000900677308 */ /* 0x0007220000000800 */
[----:B-1----:R-:W-:Y:S02]  /*13ca0*/  FFMA2 R10, R106.F32x2.HI_LO, UR36.F32, R0.F32 ;  /* 0x000000246a0a7c49 */ /* 0x002fe40009200000 */
[----:B-----5:R-:W-:Y:S01]  /*13cb0*/  @!P0 FMUL R101, R101, R101 ;  /* 0x0000006565658220 */ /* 0x020fe20000400000 */
[----:B------:R-:W-:Y:S02]  /*13cc0*/  @!P2 FMUL R4, R4, 0.5 ;  /* 0x3f0000000404a820 */ /* 0x000fe40000400000 */
[----:B------:R-:W-:Y:S01]  /*13cd0*/  FSETP.GEU.AND P0, PT, R10, -126, PT ;  /* 0xc2fc00000a00780b */ /* 0x000fe20003f0e000 */
[----:B------:R-:W-:Y:S01]  /*13ce0*/  @!P1 FMUL R5, R5, 0.5 ;  /* 0x3f00000005059820 */ /* 0x000fe20000400000 */
[----:B------:R-:W1:Y:S01]  /*13cf0*/  MUFU.EX2 R104, R6 ;  /* 0x0000000600687308 */ /* 0x000e620000000800 */
[----:B--2---:R-:W-:Y:S01]  /*13d00*/  @!P6 FMUL R102, R102, R102 ;  /* 0x000000666666e220 */ /* 0x004fe20000400000 */
[----:B------:R-:W-:-:S06]  /*13d10*/  FSETP.GEU.AND P6, PT, R11, -126, PT ;  /* 0xc2fc00000b00780b */ /* 0x000fcc0003fce000 */
[----:B------:R2:W5:Y:S01]  /*13d20*/  MUFU.EX2 R105, R7 ;  /* 0x0000000700697308 */ /* 0x0005620000000800 */
[----:B---3--:R-:W-:Y:S02]  /*13d30*/  FFMA2 R8, R108.F32x2.HI_LO, UR36.F32, R0.F32 ;  /* 0x000000246c087c49 */ /* 0x008fe40009200000 */
[----:B------:R-:W-:Y:S01]  /*13d40*/  @!P0 FMUL R10, R10, 0.5 ;  /* 0x3f0000000a0a8820 */ /* 0x000fe20000400000 */
[----:B----4-:R-:W-:Y:S02]  /*13d50*/  @!P5 FMUL R103, R103, R103 ;  /* 0x000000676767d220 */ /* 0x010fe40000400000 */
[----:B------:R-:W-:Y:S01]  /*13d60*/  FSETP.GEU.AND P5, PT, R8, -126, PT ;  /* 0xc2fc00000800780b */ /* 0x000fe20003fae000 */
[----:B------:R-:W-:Y:S01]  /*13d70*/  @!P6 FMUL R11, R11, 0.5 ;  /* 0x3f0000000b0be820 */ /* 0x000fe20000400000 */
[----:B------:R-:W3:Y:S01]  /*13d80*/  MUFU.EX2 R106, R4 ;  /* 0x00000004006a7308 */ /* 0x000ee20000000800 */
[----:B-1----:R-:W-:Y:S01]  /*13d90*/  @!P4 FMUL R104, R104, R104 ;  /* 0x000000686868c220 */ /* 0x002fe20000400000 */
[----:B------:R-:W-:-:S06]  /*13da0*/  FSETP.GEU.AND P4, PT, R9, -126, PT ;  /* 0xc2fc00000900780b */ /* 0x000fcc0003f8e000 */
[----:B------:R1:W4:Y:S01]  /*13db0*/  MUFU.EX2 R107, R5 ;  /* 0x00000005006b7308 */ /* 0x0003220000000800 */
[----:B--2---:R-:W-:Y:S02]  /*13dc0*/  FFMA2 R6, R110.F32x2.HI_LO, UR36.F32, R0.F32 ;  /* 0x000000246e067c49 */ /* 0x004fe40009200000 */
[----:B-----5:R-:W-:Y:S01]  /*13dd0*/  @!P3 FMUL R105, R105, R105 ;  /* 0x000000696969b220 */ /* 0x020fe20000400000 */
[----:B------:R-:W-:Y:S02]  /*13de0*/  @!P5 FMUL R8, R8, 0.5 ;  /* 0x3f0000000808d820 */ /* 0x000fe40000400000 */
[----:B------:R-:W-:Y:S01]  /*13df0*/  FSETP.GEU.AND P3, PT, R6, -126, PT ;  /* 0xc2fc00000600780b */ /* 0x000fe20003f6e000 */
[----:B------:R-:W-:Y:S01]  /*13e00*/  @!P4 FMUL R9, R9, 0.5 ;  /* 0x3f0000000909c820 */ /* 0x000fe20000400000 */
[----:B------:R-:W2:Y:S01]  /*13e10*/  MUFU.EX2 R108, R10 ;  /* 0x0000000a006c7308 */ /* 0x000ea20000000800 */
[----:B---3--:R-:W-:Y:S01]  /*13e20*/  @!P2 FMUL R106, R106, R106 ;  /* 0x0000006a6a6aa220 */ /* 0x008fe20000400000 */
[----:B------:R-:W-:-:S06]  /*13e30*/  FSETP.GEU.AND P2, PT, R7, -126, PT ;  /* 0xc2fc00000700780b */ /* 0x000fcc0003f4e000 */
[----:B------:R3:W5:Y:S01]  /*13e40*/  MUFU.EX2 R109, R11 ;  /* 0x0000000b006d7308 */ /* 0x0007620000000800 */
[----:B-1----:R-:W-:Y:S02]  /*13e50*/  FFMA2 R4, R112.F32x2.HI_LO, UR36.F32, R0.F32 ;  /* 0x0000002470047c49 */ /* 0x002fe40009200000 */
[----:B----4-:R-:W-:Y:S01]  /*13e60*/  @!P1 FMUL R107, R107, R107 ;  /* 0x0000006b6b6b9220 */ /* 0x010fe20000400000 */
[----:B------:R-:W-:Y:S02]  /*13e70*/  @!P3 FMUL R6, R6, 0.5 ;  /* 0x3f0000000606b820 */ /* 0x000fe40000400000 */
[----:B------:R-:W-:Y:S01]  /*13e80*/  FSETP.GEU.AND P1, PT, R4, -126, PT ;  /* 0xc2fc00000400780b */ /* 0x000fe20003f2e000 */
[----:B------:R-:W-:Y:S01]  /*13e90*/  @!P2 FMUL R7, R7, 0.5 ;  /* 0x3f0000000707a820 */ /* 0x000fe20000400000 */
[----:B------:R-:W1:Y:S01]  /*13ea0*/  MUFU.EX2 R110, R8 ;  /* 0x00000008006e7308 */ /* 0x000e620000000800 */
[----:B--2---:R-:W-:Y:S01]  /*13eb0*/  @!P0 FMUL R108, R108, R108 ;  /* 0x0000006c6c6c8220 */ /* 0x004fe20000400000 */
[----:B------:R-:W-:-:S06]  /*13ec0*/  FSETP.GEU.AND P0, PT, R5, -126, PT ;  /* 0xc2fc00000500780b */ /* 0x000fcc0003f0e000 */
[----:B------:R2:W4:Y:S01]  /*13ed0*/  MUFU.EX2 R111, R9 ;  /* 0x00000009006f7308 */ /* 0x0005220000000800 */
[----:B---3--:R-:W-:Y:S02]  /*13ee0*/  FFMA2 R10, R114.F32x2.HI_LO, UR36.F32, R0.F32 ;  /* 0x00000024720a7c49 */ /* 0x008fe40009200000 */
[----:B------:R-:W-:Y:S01]  /*13ef0*/  @!P1 FMUL R4, R4, 0.5 ;  /* 0x3f00000004049820 */ /* 0x000fe20000400000 */
[----:B-----5:R-:W-:Y:S02]  /*13f00*/  @!P6 FMUL R109, R109, R109 ;  /* 0x0000006d6d6de220 */ /* 0x020fe40000400000 */
        /* <DEDUP_REMOVED lines=23> */
[----:B------:R-:W2:Y:S01]  /*14080*/  MUFU.EX2 R118, R8 ;  /* 0x0000000800767308 */ /* 0x000ea20000000800 */
[----:B---3--:R-:W-:Y:S02]  /*14090*/  FFMA2 R4, R120.F32x2.HI_LO, UR36.F32, R0.F32 ;  /* 0x0000002478047c49 */ /* 0x008fe40009200000 */
[----:B----4-:R-:W-:Y:S01]  /*140a0*/  @!P0 FMUL R115, R115, R115 ;  /* 0x0000007373738220 */ /* 0x010fe20000400000 */
[----:B------:R-:W-:Y:S02]  /*140b0*/  @!P2 FMUL R6, R6, 0.5 ;  /* 0x3f0000000606a820 */ /* 0x000fe40000400000 */
[----:B------:R-:W-:Y:S01]  /*140c0*/  FSETP.GEU.AND P0, PT, R4, -126, PT ;  /* 0xc2fc00000400780b */ /* 0x000fe20003f0e000 */
[----:B------:R-:W-:Y:S01]  /*140d0*/  @!P1 FMUL R7, R7, 0.5 ;  /* 0x3f00000007079820 */ /* 0x000fe20000400000 */
[----:B------:R-:W3:Y:S01]  /*140e0*/  MUFU.EX2 R116, R10 ;  /* 0x0000000a00747308 */ /* 0x000ee20000000800 */
[----:B-1----:R-:W-:Y:S01]  /*140f0*/  @!P5 FMUL R117, R117, R117 ;  /* 0x000000757575d220 */ /* 0x002fe20000400000 */
[----:B------:R-:W-:-:S06]  /*14100*/  FSETP.GEU.AND P5, PT, R150, -126, PT ;  /* 0xc2fc00009600780b */ /* 0x000fcc0003fae000 */
[----:B------:R-:W1:Y:S01]  /*14110*/  MUFU.EX2 R119, R9 ;  /* 0x0000000900777308 */ /* 0x000e620000000800 */
[----:B--2---:R-:W-:Y:S01]  /*14120*/  @!P4 FMUL R118, R118, R118 ;  /* 0x000000767676c220 */ /* 0x004fe20000400000 */
[----:B------:R-:W-:Y:S01]  /*14130*/  FSETP.GEU.AND P4, PT, R151, -126, PT ;  /* 0xc2fc00009700780b */ /* 0x000fe20003f8e000 */
[----:B------:R-:W-:-:S04]  /*14140*/  @!P0 FMUL R4, R4, 0.5 ;  /* 0x3f00000004048820 */ /* 0x000fc80000400000 */
        /* <DEDUP_REMOVED lines=39> */
[----:B------:R-:W-:-:S04]  /*143c0*/  FSETP.GEU.AND P2, PT, R32, -126, PT ;  /* 0xc2fc00002000780b */ /* 0x000fc80003f4e000 */
[----:B------:R-:W-:Y:S01]  /*143d0*/  F2FP.BF16.F32.PACK_AB R24, R153, R152 ;  /* 0x000000989918723e */ /* 0x000fe200000010ff */
[----:B------:R-:W-:Y:S01]  /*143e0*/  @!P3 FMUL R31, R31, 0.5 ;  /* 0x3f0000001f1fb820 */ /* 0x000fe20000400000 */
[----:B------:R-:W3:Y:S01]  /*143f0*/  MUFU.EX2 R158, R28 ;  /* 0x0000001c009e7308 */ /* 0x000ee20000000800 */
[----:B-1----:R-:W-:Y:S01]  /*14400*/  @!P1 FMUL R154, R154, R154 ;  /* 0x0000009a9a9a9220 */ /* 0x002fe20000400000 */
[----:B------:R-:W-:-:S05]  /*14410*/  FSETP.GEU.AND P1, PT, R33, -126, PT ;  /* 0xc2fc00002100780b */ /* 0x000fca0003f2e000 */
[----:B------:R-:W-:Y:S01]  /*14420*/  @!P2 FMUL R32, R32, 0.5 ;  /* 0x3f0000002020a820 */ /* 0x000fe20000400000 */
[----:B------:R-:W1:Y:S01]  /*14430*/  MUFU.EX2 R159, R29 ;  /* 0x0000001d009f7308 */ /* 0x000e620000000800 */
[----:B--2---:R-:W-:Y:S01]  /*14440*/  @!P0 FMUL R155, R155, R155 ;  /* 0x0000009b9b9b8220 */ /* 0x004fe20000400000 */
[----:B------:R-:W-:-:S04]  /*14450*/  FSETP.GEU.AND P0, PT, R34, -126, PT ;  /* 0xc2fc00002200780b */ /* 0x000fc80003f0e000 */
[----:B------:R-:W-:Y:S01]  /*14460*/  F2FP.BF16.F32.PACK_AB R25, R155, R154 ;  /* 0x0000009a9b19723e */ /* 0x000fe200000010ff */
[----:B------:R-:W-:Y:S01]  /*14470*/  @!P1 FMUL R33, R33, 0.5 ;  /* 0x3f00000021219820 */ /* 0x000fe20000400000 */
[----:B------:R-:W2:Y:S01]  /*14480*/  MUFU.EX2 R160, R30 ;  /* 0x0000001e00a07308 */ /* 0x000ea20000000800 */
[----:B---3--:R-:W-:Y:S01]  /*14490*/  @!P6 FMUL R158, R158, R158 ;  /* 0x0000009e9e9ee220 */ /* 0x008fe20000400000 */
[----:B------:R-:W-:-:S05]  /*144a0*/  FSETP.GEU.AND P6, PT, R35, -126, PT ;  /* 0xc2fc00002300780b */ /* 0x000fca0003fce000 */
[----:B------:R-:W-:Y:S01]  /*144b0*/  @!P0 FMUL R34, R34, 0.5 ;  /* 0x3f00000022228820 */ /* 0x000fe20000400000 */
[----:B------:R-:W3:Y:S01]  /*144c0*/  MUFU.EX2 R161, R31 ;  /* 0x0000001f00a17308 */ /* 0x000ee20000000800 */
[----:B-1----:R-:W-:Y:S01]  /*144d0*/  @!P5 FMUL R159, R159, R159 ;  /* 0x0000009f9f9fd220 */ /* 0x002fe20000400000 */
[----:B------:R-:W-:-:S04]  /*144e0*/  FSETP.GEU.AND P5, PT, R36, -126, PT ;  /* 0xc2fc00002400780b */ /* 0x000fc80003fae000 */
[----:B------:R-:W-:Y:S01]  /*144f0*/  F2FP.BF16.F32.PACK_AB R26, R159, R158 ;  /* 0x0000009e9f1a723e */ /* 0x000fe200000010ff */
        /* <DEDUP_REMOVED lines=120> */
[----:B------:R-:W-:Y:S02]  /*14c80*/  FSETP.GEU.AND P6, PT, R67, -126, PT ;  /* 0xc2fc00004300780b */ /* 0x000fe40003fce000 */
[----:B------:R-:W-:-:S03]  /*14c90*/  F2FP.BF16.F32.PACK_AB R60, R129, R128 ;  /* 0x00000080813c723e */ /* 0x000fc600000010ff */
[----:B------:R-:W-:Y:S01]  /*14ca0*/  @!P0 FMUL R66, R66, 0.5 ;  /* 0x3f00000042428820 */ /* 0x000fe20000400000 */
[----:B------:R-:W1:Y:S01]  /*14cb0*/  MUFU.EX2 R189, R63 ;  /* 0x0000003f00bd7308 */ /* 0x000e620000000800 */
[----:B--2---:R-:W-:Y:S01]  /*14cc0*/  @!P5 FMUL R187, R187, R187 ;  /* 0x000000bbbbbbd220 */ /* 0x004fe20000400000 */
[----:B------:R-:W-:Y:S02]  /*14cd0*/  FSETP.GEU.AND P5, PT, R68, -126, PT ;  /* 0xc2fc00004400780b */ /* 0x000fe40003fae000 */
[----:B------:R-:W-:Y:S02]  /*14ce0*/  F2FP.BF16.F32.PACK_AB R61, R131, R130 ;  /* 0x00000082833d723e */ /* 0x000fe400000010ff */
[----:B------:R-:W-:Y:S01]  /*14cf0*/  F2FP.BF16.F32.PACK_AB R40, R187, R186 ;  /* 0x000000babb28723e */ /* 0x000fe200000010ff */
[----:B------:R-:W-:Y:S01]  /*14d00*/  @!P6 FMUL R67, R67, 0.5 ;  /* 0x3f0000004343e820 */ /* 0x000fe20000400000 */
[----:B------:R-:W2:Y:S01]  /*14d10*/  MUFU.EX2 R42, R64 ;  /* 0x00000040002a7308 */ /* 0x000ea20000000800 */
[----:B---3--:R-:W-:Y:S01]  /*14d20*/  @!P4 FMUL R188, R188, R188 ;  /* 0x000000bcbcbcc220 */ /* 0x008fe20000400000 */
[----:B------:R-:W-:-:S02]  /*14d30*/  FSETP.GEU.AND P4, PT, R69, -126, PT ;  /* 0xc2fc00004500780b */ /* 0x000fc40003f8e000 */
[----:B------:R-:W-:-:S03]  /*14d40*/  F2FP.BF16.F32.PACK_AB R62, R133, R132 ;  /* 0x00000084853e723e */ /* 0x000fc600000010ff */
[----:B------:R-:W-:Y:S01]  /*14d50*/  @!P5 FMUL R68, R68, 0.5 ;  /* 0x3f0000004444d820 */ /* 0x000fe20000400000 */
[----:B------:R-:W3:Y:S01]  /*14d60*/  MUFU.EX2 R50, R65 ;  /* 0x0000004100327308 */ /* 0x000ee20000000800 */
[----:B-1----:R-:W-:Y:S01]  /*14d70*/  @!P3 FMUL R189, R189, R189 ;  /* 0x000000bdbdbdb220 */ /* 0x002fe20000400000 */
[----:B------:R-:W-:Y:S02]  /*14d80*/  FSETP.GEU.AND P3, PT, R70, -126, PT ;  /* 0xc2fc00004600780b */ /* 0x000fe40003f6e000 */
[----:B------:R-:W-:Y:S02]  /*14d90*/  F2FP.BF16.F32.PACK_AB R63, R135, R134 ;  /* 0x00000086873f723e */ /* 0x000fe400000010ff */
[----:B------:R-:W-:Y:S01]  /*14da0*/  F2FP.BF16.F32.PACK_AB R41, R189, R188 ;  /* 0x000000bcbd29723e */ /* 0x000fe200000010ff */
[----:B------:R-:W-:Y:S01]  /*14db0*/  @!P4 FMUL R69, R69, 0.5 ;  /* 0x3f0000004545c820 */ /* 0x000fe20000400000 */
[----:B------:R-:W1:Y:S01]  /*14dc0*/  MUFU.EX2 R43, R66 ;  /* 0x00000042002b7308 */ /* 0x000e620000000800 */
[----:B--2---:R-:W-:Y:S01]  /*14dd0*/  @!P2 FMUL R42, R42, R42 ;  /* 0x0000002a2a2aa220 */ /* 0x004fe20000400000 */
[----:B------:R-:W-:-:S02]  /*14de0*/  FSETP.GEU.AND P2, PT, R71, -126, PT ;  /* 0xc2fc00004700780b */ /* 0x000fc40003f4e000 */
[----:B------:R-:W-:Y:S02]  /*14df0*/  F2FP.BF16.F32.PACK_AB R64, R137, R136 ;  /* 0x000000888940723e */ /* 0x000fe400000010ff */
[----:B------:R2:W-:Y:S01]  /*14e00*/  STL [R1+0x10], R42 ;  /* 0x0000102a01007387 */ /* 0x0005e20000100800 */
[----:B------:R-:W-:Y:S01]  /*14e10*/  @!P3 FMUL R70, R70, 0.5 ;  /* 0x3f0000004646b820 */ /* 0x000fe20000400000 */
[----:B------:R-:W4:Y:S01]  /*14e20*/  MUFU.EX2 R49, R67 ;  /* 0x0000004300317308 */ /* 0x000f220000000800 */
[----:B---3--:R-:W-:Y:S01]  /*14e30*/  @!P1 FMUL R50, R50, R50 ;  /* 0x0000003232329220 */ /* 0x008fe20000400000 */
[----:B------:R-:W-:Y:S02]  /*14e40*/  FSETP.GEU.AND P1, PT, R72, -126, PT ;  /* 0xc2fc00004800780b */ /* 0x000fe40003f2e000 */
[----:B------:R-:W-:Y:S02]  /*14e50*/  F2FP.BF16.F32.PACK_AB R65, R139, R138 ;  /* 0x0000008a8b41723e */ /* 0x000fe400000010ff */
[----:B------:R-:W-:Y:S01]  /*14e60*/  STL [R1+0x14], R50 ;  /* 0x0000143201007387 */ /* 0x000fe20000100800 */
[----:B------:R-:W-:Y:S01]  /*14e70*/  @!P2 FMUL R71, R71, 0.5 ;  /* 0x3f0000004747a820 */ /* 0x000fe20000400000 */
[----:B------:R-:W3:Y:S01]  /*14e80*/  MUFU.EX2 R44, R68 ;  /* 0x00000044002c7308 */ /* 0x000ee20000000800 */
[----:B-1----:R-:W-:Y:S01]  /*14e90*/  @!P0 FMUL R43, R43, R43 ;  /* 0x0000002b2b2b8220 */ /* 0x002fe20000400000 */
[----:B------:R-:W-:-:S02]  /*14ea0*/  FSETP.GEU.AND P0, PT, R73, -126, PT ;  /* 0xc2fc00004900780b */ /* 0x000fc40003f0e000 */
[----:B------:R-:W-:Y:S02]  /*14eb0*/  F2FP.BF16.F32.PACK_AB R66, R141, R140 ;  /* 0x0000008c8d42723e */ /* 0x000fe400000010ff */
[----:B------:R1:W-:Y:S01]  /*14ec0*/  STL [R1+0x18], R43 ;  /* 0x0000182b01007387 */ /* 0x0003e20000100800 */
[----:B------:R-:W-:Y:S01]  /*14ed0*/  @!P1 FMUL R72, R72, 0.5 ;  /* 0x3f00000048489820 */ /* 0x000fe20000400000 */
[----:B------:R-:W5:Y:S01]  /*14ee0*/  MUFU.EX2 R48, R69 ;  /* 0x0000004500307308 */ /* 0x000f620000000800 */
[----:B----4-:R-:W-:Y:S01]  /*14ef0*/  @!P6 FMUL R49, R49, R49 ;  /* 0x000000313131e220 */ /* 0x010fe20000400000 */
[----:B------:R-:W-:Y:S02]  /*14f00*/  FSETP.GEU.AND P6, PT, R74, -126, PT ;  /* 0xc2fc00004a00780b */ /* 0x000fe40003fce000 */
[----:B------:R-:W-:Y:S02]  /*14f10*/  F2FP.BF16.F32.PACK_AB R67, R143, R142 ;  /* 0x0000008e8f43723e */ /* 0x000fe400000010ff */
[----:B------:R-:W-:Y:S01]  /*14f20*/  STL [R1+0x1c], R49 ;  /* 0x00001c3101007387 */ /* 0x000fe20000100800 */
[----:B------:R-:W-:Y:S01]  /*14f30*/  @!P0 FMUL R73, R73, 0.5 ;  /* 0x3f00000049498820 */ /* 0x000fe20000400000 */
[----:B------:R-:W4:Y:S01]  /*14f40*/  MUFU.EX2 R45, R70 ;  /* 0x00000046002d7308 */ /* 0x000f220000000800 */
[----:B---3--:R-:W-:Y:S01]  /*14f50*/  @!P5 FMUL R44, R44, R44 ;  /* 0x0000002c2c2cd220 */ /* 0x008fe20000400000 */
[----:B------:R-:W-:-:S02]  /*14f60*/  FSETP.GEU.AND P5, PT, R75, -126, PT ;  /* 0xc2fc00004b00780b */ /* 0x000fc40003fae000 */
[----:B--2---:R-:W-:Y:S02]  /*14f70*/  F2FP.BF16.F32.PACK_AB R42, R50, R42 ;  /* 0x0000002a322a723e */ /* 0x004fe400000010ff */
[----:B------:R2:W-:Y:S01]  /*14f80*/  STL [R1+0x20], R44 ;  /* 0x0000202c01007387 */ /* 0x0005e20000100800 */
[----:B------:R-:W-:Y:S01]  /*14f90*/  @!P6 FMUL R74, R74, 0.5 ;  /* 0x3f0000004a4ae820 */ /* 0x000fe20000400000 */
[----:B------:R-:W3:Y:S01]  /*14fa0*/  MUFU.EX2 R47, R71 ;  /* 0x00000047002f7308 */ /* 0x000ee20000000800 */
[----:B-----5:R-:W-:Y:S01]  /*14fb0*/  @!P4 FMUL R48, R48, R48 ;  /* 0x000000303030c220 */ /* 0x020fe20000400000 */
[----:B------:R-:W-:Y:S02]  /*14fc0*/  FSETP.GEU.AND P4, PT, R76, -126, PT ;  /* 0xc2fc00004c00780b */ /* 0x000fe40003f8e000 */
[----:B------:R-:W-:Y:S02]  /*14fd0*/  F2FP.BF16.F32.PACK_AB R68, R145, R144 ;  /* 0x000000909144723e */ /* 0x000fe400000010ff */
[----:B------:R-:W-:Y:S01]  /*14fe0*/  STL [R1+0x24], R48 ;  /* 0x0000243001007387 */ /* 0x000fe20000100800 */
[----:B------:R-:W-:Y:S01]  /*14ff0*/  @!P5 FMUL R75, R75, 0.5 ;  /* 0x3f0000004b4bd820 */ /* 0x000fe20000400000 */
[----:B------:R-:W5:Y:S01]  /*15000*/  MUFU.EX2 R5, R72 ;  /* 0x0000004800057308 */ /* 0x000f620000000800 */
[----:B----4-:R-:W-:Y:S01]  /*15010*/  @!P3 FMUL R45, R45, R45 ;  /* 0x0000002d2d2db220 */ /* 0x010fe20000400000 */
[----:B------:R-:W-:-:S02]  /*15020*/  FSETP.GEU.AND P3, PT, R77, -126, PT ;  /* 0xc2fc00004d00780b */ /* 0x000fc40003f6e000 */
[----:B-1----:R-:W-:Y:S02]  /*15030*/  F2FP.BF16.F32.PACK_AB R43, R49, R43 ;  /* 0x0000002b312b723e */ /* 0x002fe400000010ff */
        /* <DEDUP_REMOVED lines=9> */
[----:B-----5:R-:W-:Y:S01]  /*150d0*/  @!P1 FMUL R5, R5, R5 ;  /* 0x0000000505059220 */ /* 0x020fe20000400000 */
[----:B------:R-:W-:-:S02]  /*150e0*/  FSETP.GEU.AND P1, PT, R79, -126, PT ;  /* 0xc2fc00004f00780b */ /* 0x000fc40003f2e000 */
[----:B--2---:R-:W-:Y:S02]  /*150f0*/  F2FP.BF16.F32.PACK_AB R44, R48, R44 ;  /* 0x0000002c302c723e */ /* 0x004fe400000010ff */
[----:B------:R-:W-:Y:S01]  /*15100*/  STL [R1+0x30], R5 ;  /* 0x0000300501007387 */ /* 0x000fe20000100800 */
[----:B------:R-:W-:Y:S01]  /*15110*/  @!P2 FMUL R78, R78, 0.5 ;  /* 0x3f0000004e4ea820 */ /* 0x000fe20000400000 */
[----:B------:R-:W2:Y:S01]  /*15120*/  MUFU.EX2 R4, R75 ;  /* 0x0000004b00047308 */ /* 0x000ea20000000800 */
[----:B----4-:R-:W-:Y:S01]  /*15130*/  @!P0 FMUL R46, R46, R46 ;  /* 0x0000002e2e2e8220 */ /* 0x010fe20000400000 */
[----:B------:R-:W-:Y:S02]  /*15140*/  FSETP.GEU.AND P0, PT, R80, -126, PT ;  /* 0xc2fc00005000780b */ /* 0x000fe40003f0e000 */
[----:B------:R-:W-:Y:S02]  /*15150*/  F2FP.BF16.F32.PACK_AB R70, R149, R148 ;  /* 0x000000949546723e */ /* 0x000fe400000010ff */
[----:B------:R4:W-:Y:S01]  /*15160*/  STL [R1+0x34], R46 ;  /* 0x0000342e01007387 */ /* 0x0009e20000100800 */
[----:B------:R-:W-:Y:S01]  /*15170*/  @!P1 FMUL R79, R79, 0.5 ;  /* 0x3f0000004f4f9820 */ /* 0x000fe20000400000 */
[----:B------:R-:W5:Y:S01]  /*15180*/  MUFU.EX2 R9, R76 ;  /* 0x0000004c00097308 */ /* 0x000f620000000800 */
[----:B---3--:R-:W-:Y:S01]  /*15190*/  @!P6 FMUL R7, R7, R7 ;  /* 0x000000070707e220 */ /* 0x008fe20000400000 */
[----:B------:R-:W-:-:S02]  /*151a0*/  FSETP.GEU.AND P6, PT, R81, -126, PT ;  /* 0xc2fc00005100780b */ /* 0x000fc40003fce000 */
[----:B-1----:R-:W-:Y:S02]  /*151b0*/  F2FP.BF16.F32.PACK_AB R45, R47, R45 ;  /* 0x0000002d2f2d723e */ /* 0x002fe400000010ff */
[----:B------:R1:W-:Y:S01]  /*151c0*/  STL [R1+0x38], R7 ;  /* 0x0000380701007387 */ /* 0x0003e20000100800 */
[----:B------:R-:W-:Y:S01]  /*151d0*/  @!P0 FMUL R80, R80, 0.5 ;  /* 0x3f00000050508820 */ /* 0x000fe20000400000 */
[----:B------:R-:W3:Y:S01]  /*151e0*/  MUFU.EX2 R6, R77 ;  /* 0x0000004d00067308 */ /* 0x000ee20000000800 */
[----:B--2---:R-:W-:Y:S01]  /*151f0*/  @!P5 FMUL R4, R4, R4 ;  /* 0x000000040404d220 */ /* 0x004fe20000400000 */
[----:B------:R-:W-:Y:S02]  /*15200*/  FSETP.GEU.AND P5, PT, R82, -126, PT ;  /* 0xc2fc00005200780b */ /* 0x000fe40003fae000 */
[----:B------:R-:W-:Y:S02]  /*15210*/  F2FP.BF16.F32.PACK_AB R71, R93, R92 ;  /* 0x0000005c5d47723e */ /* 0x000fe400000010ff */
[----:B------:R1:W-:Y:S01]  /*15220*/  STL [R1+0x3c], R4 ;  /* 0x00003c0401007387 */ /* 0x0003e20000100800 */
[----:B------:R-:W-:Y:S01]  /*15230*/  @!P6 FMUL R81, R81, 0.5 ;  /* 0x3f0000005151e820 */ /* 0x000fe20000400000 */
[----:B------:R-:W2:Y:S01]  /*15240*/  MUFU.EX2 R11, R78 ;  /* 0x0000004e000b7308 */ /* 0x000ea20000000800 */
[----:B-----5:R-:W-:Y:S01]  /*15250*/  @!P4 FMUL R9, R9, R9 ;  /* 0x000000090909c220 */ /* 0x020fe20000400000 */
[----:B------:R-:W-:-:S02]  /*15260*/  FSETP.GEU.AND P4, PT, R83, -126, PT ;  /* 0xc2fc00005300780b */ /* 0x000fc40003f8e000 */
[----:B------:R-:W-:Y:S02]  /*15270*/  F2FP.BF16.F32.PACK_AB R72, R95, R94 ;  /* 0x0000005e5f48723e */ /* 0x000fe400000010ff */
[----:B------:R1:W-:Y:S01]  /*15280*/  STL [R1+0x40], R9 ;  /* 0x0000400901007387 */ /* 0x0003e20000100800 */
[----:B------:R-:W-:Y:S01]  /*15290*/  @!P5 FMUL R82, R82, 0.5 ;  /* 0x3f0000005252d820 */ /* 0x000fe20000400000 */
[----:B------:R-:W5:Y:S01]  /*152a0*/  MUFU.EX2 R8, R79 ;  /* 0x0000004f00087308 */ /* 0x000f620000000800 */
[----:B---3--:R-:W-:Y:S01]  /*152b0*/  @!P3 FMUL R6, R6, R6 ;  /* 0x000000060606b220 */ /* 0x008fe20000400000 */
[----:B------:R-:W-:Y:S02]  /*152c0*/  FSETP.GEU.AND P3, PT, R84, -126, PT ;  /* 0xc2fc00005400780b */ /* 0x000fe40003f6e000 */
[----:B------:R-:W-:Y:S02]  /*152d0*/  F2FP.BF16.F32.PACK_AB R73, R97, R96 ;  /* 0x000000606149723e */ /* 0x000fe400000010ff */
[----:B------:R1:W-:Y:S01]  /*152e0*/  STL [R1+0x44], R6 ;  /* 0x0000440601007387 */ /* 0x0003e20000100800 */
[----:B------:R-:W-:Y:S01]  /*152f0*/  @!P4 FMUL R83, R83, 0.5 ;  /* 0x3f0000005353c820 */ /* 0x000fe20000400000 */
[----:B------:R-:W3:Y:S01]  /*15300*/  MUFU.EX2 R157, R80 ;  /* 0x00000050009d7308 */ /* 0x000ee20000000800 */
[----:B--2---:R-:W-:Y:S01]  /*15310*/  @!P2 FMUL R11, R11, R11 ;  /* 0x0000000b0b0ba220 */ /* 0x004fe20000400000 */
[----:B------:R-:W-:-:S02]  /*15320*/  FSETP.GEU.AND P2, PT, R85, -126, PT ;  /* 0xc2fc00005500780b */ /* 0x000fc40003f4e000 */
[----:B------:R-:W-:Y:S02]  /*15330*/  F2FP.BF16.F32.PACK_AB R74, R99, R98 ;  /* 0x00000062634a723e */ /* 0x000fe400000010ff */
[----:B------:R1:W-:Y:S01]  /*15340*/  STL [R1+0x48], R11 ;  /* 0x0000480b01007387 */ /* 0x0003e20000100800 */
[----:B------:R-:W-:Y:S01]  /*15350*/  @!P3 FMUL R84, R84, 0.5 ;  /* 0x3f0000005454b820 */ /* 0x000fe20000400000 */
[----:B------:R-:W2:Y:S01]  /*15360*/  MUFU.EX2 R10, R81 ;  /* 0x00000051000a7308 */ /* 0x000ea20000000800 */
[----:B-----5:R-:W-:Y:S01]  /*15370*/  @!P1 FMUL R8, R8, R8 ;  /* 0x0000000808089220 */ /* 0x020fe20000400000 */
[----:B------:R-:W-:Y:S02]  /*15380*/  FSETP.GEU.AND P1, PT, R86, -126, PT ;  /* 0xc2fc00005600780b */ /* 0x000fe40003f2e000 */
[----:B------:R-:W-:Y:S02]  /*15390*/  F2FP.BF16.F32.PACK_AB R75, R101, R100 ;  /* 0x00000064654b723e */ /* 0x000fe400000010ff */
[----:B------:R1:W-:Y:S01]  /*153a0*/  STL [R1+0x4c], R8 ;  /* 0x00004c0801007387 */ /* 0x0003e20000100800 */
[----:B------:R-:W-:Y:S01]  /*153b0*/  @!P2 FMUL R85, R85, 0.5 ;  /* 0x3f0000005555a820 */ /* 0x000fe20000400000 */
[----:B------:R-:W5:Y:S01]  /*153c0*/  MUFU.EX2 R20, R82 ;  /* 0x0000005200147308 */ /* 0x000f620000000800 */
[----:B---3--:R-:W-:Y:S01]  /*153d0*/  @!P0 FMUL R157, R157, R157 ;  /* 0x0000009d9d9d8220 */ /* 0x008fe20000400000 */
[----:B------:R-:W-:-:S02]  /*153e0*/  FSETP.GEU.AND P0, PT, R87, -126, PT ;  /* 0xc2fc00005700780b */ /* 0x000fc40003f0e000 */
[----:B------:R-:W-:Y:S02]  /*153f0*/  F2FP.BF16.F32.PACK_AB R76, R103, R102 ;  /* 0x00000066674c723e */ /* 0x000fe400000010ff */
[----:B------:R1:W-:Y:S01]  /*15400*/  STL [R1+0x50], R157 ;  /* 0x0000509d01007387 */ /* 0x0003e20000100800 */
[----:B------:R-:W-:Y:S01]  /*15410*/  @!P1 FMUL R86, R86, 0.5 ;  /* 0x3f00000056569820 */ /* 0x000fe20000400000 */
[----:B------:R-:W3:Y:S01]  /*15420*/  MUFU.EX2 R21, R83 ;  /* 0x0000005300157308 */ /* 0x000ee20000000800 */
[----:B--2---:R-:W-:Y:S01]  /*15430*/  @!P6 FMUL R10, R10, R10 ;  /* 0x0000000a0a0ae220 */ /* 0x004fe20000400000 */
[----:B------:R-:W-:Y:S02]  /*15440*/  LOP3.LUT P6, RZ, R3, 0x3, R2, 0x48, !PT ;  /* 0x0000000303ff7812 */ /* 0x000fe400078c4802 */
[----:B------:R-:W-:Y:S02]  /*15450*/  F2FP.BF16.F32.PACK_AB R77, R105, R104 ;  /* 0x00000068694d723e */ /* 0x000fe400000010ff */
[----:B------:R1:W-:Y:S01]  /*15460*/  STL [R1+0x54], R10 ;  /* 0x0000540a01007387 */ /* 0x0003e20000100800 */
[----:B------:R-:W-:Y:S01]  /*15470*/  @!P0 FMUL R87, R87, 0.5 ;  /* 0x3f00000057578820 */ /* 0x000fe20000400000 */
[----:B------:R-:W2:Y:S01]  /*15480*/  MUFU.EX2 R14, R84 ;  /* 0x00000054000e7308 */ /* 0x000ea20000000800 */
[----:B-----5:R-:W-:Y:S01]  /*15490*/  @!P5 FMUL R20, R20, R20 ;  /* 0x000000141414d220 */ /* 0x020fe20000400000 */
[----:B------:R-:W-:-:S02]  /*154a0*/  F2FP.BF16.F32.PACK_AB R78, R107, R106 ;  /* 0x0000006a6b4e723e */ /* 0x000fc400000010ff */
[----:B------:R-:W-:Y:S02]  /*154b0*/  F2FP.BF16.F32.PACK_AB R79, R109, R108 ;  /* 0x0000006c6d4f723e */ /* 0x000fe400000010ff */
[----:B------:R1:W-:Y:S01]  /*154c0*/  STL [R1+0x58], R20 ;  /* 0x0000581401007387 */ /* 0x0003e20000100800 */
[----:B------:R-:W-:Y:S01]  /*154d0*/  F2FP.BF16.F32.PACK_AB R80, R111, R110 ;  /* 0x0000006e6f50723e */ /* 0x000fe200000010ff */
[----:B------:R-:W5:Y:S01]  /*154e0*/  MUFU.EX2 R15, R85 ;  /* 0x00000055000f7308 */ /* 0x000f620000000800 */
[----:B---3--:R-:W-:Y:S01]  /*154f0*/  @!P4 FMUL R21, R21, R21 ;  /* 0x000000151515c220 */ /* 0x008fe20000400000 */
[----:B------:R-:W-:Y:S02]  /*15500*/  F2FP.BF16.F32.PACK_AB R81, R113, R112 ;  /* 0x000000707151723e */ /* 0x000fe400000010ff */
[----:B------:R-:W-:Y:S02]  /*15510*/  F2FP.BF16.F32.PACK_AB R82, R115, R114 ;  /* 0x000000727352723e */ /* 0x000fe400000010ff */
[----:B------:R1:W-:Y:S01]  /*15520*/  STL [R1+0x5c], R21 ;  /* 0x00005c1501007387 */ /* 0x0003e20000100800 */
[----:B------:R-:W-:Y:S01]  /*15530*/  F2FP.BF16.F32.PACK_AB R83, R117, R116 ;  /* 0x000000747553723e */ /* 0x000fe200000010ff */
[----:B------:R-:W3:Y:S01]  /*15540*/  MUFU.EX2 R12, R86 ;  /* 0x00000056000c7308 */ /* 0x000ee20000000800 */
[----:B--2---:R-:W-:Y:S01]  /*15550*/  @!P3 FMUL R14, R14, R14 ;  /* 0x0000000e0e0eb220 */ /* 0x004fe20000400000 */
[----:B------:R-:W-:-:S02]  /*15560*/  F2FP.BF16.F32.PACK_AB R84, R119, R118 ;  /* 0x000000767754723e */ /* 0x000fc400000010ff */
[----:B----4-:R-:W-:Y:S02]  /*15570*/  F2FP.BF16.F32.PACK_AB R46, R46, R5 ;  /* 0x000000052e2e723e */ /* 0x010fe400000010ff */
[----:B------:R1:W-:Y:S01]  /*15580*/  STL [R1+0x68], R14 ;  /* 0x0000680e01007387 */ /* 0x0003e20000100800 */
[----:B------:R-:W-:Y:S01]  /*15590*/  F2FP.BF16.F32.PACK_AB R47, R4, R7 ;  /* 0x00000007042f723e */ /* 0x000fe200000010ff */
[----:B------:R-:W2:Y:S01]  /*155a0*/  MUFU.EX2 R13, R87 ;  /* 0x00000057000d7308 */ /* 0x000ea20000000800 */
[----:B-----5:R-:W-:Y:S01]  /*155b0*/  @!P2 FMUL R15, R15, R15 ;  /* 0x0000000f0f0fa220 */ /* 0x020fe20000400000 */
[----:B------:R-:W-:Y:S02]  /*155c0*/  F2FP.BF16.F32.PACK_AB R85, R121, R120 ;  /* 0x000000787955723e */ /* 0x000fe400000010ff */
[----:B------:R-:W-:Y:S02]  /*155d0*/  F2FP.BF16.F32.PACK_AB R48, R6, R9 ;  /* 0x000000090630723e */ /* 0x000fe400000010ff */
[----:B------:R1:W-:Y:S01]  /*155e0*/  STL [R1+0x6c], R15 ;  /* 0x00006c0f01007387 */ /* 0x0003e20000100800 */
[----:B------:R-:W-:Y:S01]  /*155f0*/  F2FP.BF16.F32.PACK_AB R49, R8, R11 ;  /* 0x0000000b0831723e */ /* 0x000fe200000010ff */
[----:B---3--:R-:W-:Y:S01]  /*15600*/  @!P1 FMUL R12, R12, R12 ;  /* 0x0000000c0c0c9220 */ /* 0x008fe20000400000 */
[----:B------:R-:W-:-:S02]  /*15610*/  F2FP.BF16.F32.PACK_AB R86, R123, R122 ;  /* 0x0000007a7b56723e */ /* 0x000fc400000010ff */
[----:B------:R-:W-:Y:S02]  /*15620*/  F2FP.BF16.F32.PACK_AB R50, R10, R157 ;  /* 0x0000009d0a32723e */ /* 0x000fe400000010ff */
[----:B------:R1:W-:Y:S01]  /*15630*/  STL [R1+0x60], R12 ;  /* 0x0000600c01007387 */ /* 0x0003e20000100800 */
[----:B------:R-:W-:Y:S01]  /*15640*/  F2FP.BF16.F32.PACK_AB R51, R21, R20 ;  /* 0x000000141533723e */ /* 0x000fe200000010ff */
[----:B--2---:R-:W-:Y:S01]  /*15650*/  @!P0 FMUL R13, R13, R13 ;  /* 0x0000000d0d0d8220 */ /* 0x004fe20000400000 */
[----:B------:R-:W-:Y:S02]  /*15660*/  F2FP.BF16.F32.PACK_AB R87, R151, R150 ;  /* 0x000000969757723e */ /* 0x000fe400000010ff */
[----:B------:R-:W-:Y:S02]  /*15670*/  F2FP.BF16.F32.PACK_AB R52, R15, R14 ;  /* 0x0000000e0f34723e */ /* 0x000fe400000010ff */
[----:B------:R1:W-:Y:S01]  /*15680*/  STL [R1+0x64], R13 ;  /* 0x0000640d01007387 */ /* 0x0003e20000100800 */
[----:B------:R-:W-:Y:S01]  /*15690*/  F2FP.BF16.F32.PACK_AB R53, R13, R12 ;  /* 0x0000000c0d35723e */ /* 0x000fe200000010ff */
[----:B------:R-:W-:Y:S06]  /*156a0*/  @!P6 BRA `(.L_x_272) ;  /* 0x000000000040e947 */ /* 0x000fec0003800000 */
[----:B------:R-:W-:Y:S01]  /*156b0*/  MOV R2, 0x8 ;  /* 0x0000000800027802 */ /* 0x000fe20000000f00 */
[----:B------:R-:W2:Y:S01]  /*156c0*/  LDCU.64 UR6, c[0x4][0xb0] ;  /* 0x01001600ff0677ac */ /* 0x000ea20008000a00 */
[----:B-1----:R-:W-:Y:S02]  /*156d0*/  HFMA2 R12, -RZ, RZ, 0, 5.9604644775390625e-08 ;  /* 0x00000001ff0c7431 */ /* 0x002fe400000001ff */
[----:B------:R-:W-:Y:S01]  /*156e0*/  IMAD.MOV.U32 R8, RZ, RZ, 0x1be ;  /* 0x000001beff087424 */ /* 0x000fe200078e00ff */
[----:B------:R-:W1:Y:S01]  /*156f0*/  LDCU.64 UR4, c[0x4][0xb8] ;  /* 0x01001700ff0477ac */ /* 0x000e620008000a00 */
[----:B------:R-:W3:Y:S01]  /*15700*/  LDC.64 R2, c[0x4][R2] ;  /* 0x0100000002027b82 */ /* 0x000ee20000000a00 */
[----:B------:R-:W-:Y:S01]  /*15710*/  IMAD.MOV.U32 R13, RZ, RZ, RZ ;  /* 0x000000ffff0d7224 */ /* 0x000fe200078e00ff */
[----:B------:R-:W4:Y:S01]  /*15720*/  LDCU.64 UR8, c[0x4][0x20] ;  /* 0x01000400ff0877ac */ /* 0x000f220008000a00 */
[----:B--2---:R-:W-:Y:S01]  /*15730*/  IMAD.U32 R4, RZ, RZ, UR6 ;  /* 0x00000006ff047e24 */ /* 0x004fe2000f8e00ff */
[----:B------:R-:W-:Y:S01]  /*15740*/  MOV R5, UR7 ;  /* 0x0000000700057c02 */ /* 0x000fe20008000f00 */
[----:B-1----:R-:W-:Y:S01]  /*15750*/  IMAD.U32 R6, RZ, RZ, UR4 ;  /* 0x00000004ff067e24 */ /* 0x002fe2000f8e00ff */
[----:B------:R-:W-:Y:S01]  /*15760*/  MOV R7, UR5 ;  /* 0x0000000500077c02 */ /* 0x000fe20008000f00 */
[----:B----4-:R-:W-:Y:S01]  /*15770*/  IMAD.U32 R10, RZ, RZ, UR8 ;  /* 0x00000008ff0a7e24 */ /* 0x010fe2000f8e00ff */
[----:B------:R-:W-:-:S02]  /*15780*/  MOV R11, UR9 ;  /* 0x00000009000b7c02 */ /* 0x000fc40008000f00 */
[----:B------:R-:W-:-:S07]  /*15790*/  LEPC R20, `(.L_x_272) ;  /* 0x000000001014794e */ /* 0x000fce0000000000 */
[----:B---3--:R-:W-:Y:S05]  /*157a0*/  CALL.ABS.NOINC R2 ;  /* 0x0000000002007343 */ /* 0x008fea0003c00000 */
.L_x_272:
[C---:B------:R-:W-:Y:S01]  /*157b0*/  FSETP.NEU.AND P0, PT, R17.reuse, -INF , PT ;  /* 0xff8000001100780b */ /* 0x040fe20003f0d000 */
[----:B------:R-:W2:Y:S01]  /*157c0*/  S2R R2, SR_TID.X ;  /* 0x0000000000027919 */ /* 0x000ea20000002100 */
[----:B------:R-:W-:Y:S05]  /*157d0*/  WARPSYNC.ALL ;  /* 0x0000000000007948 */ /* 0x000fea0003800000 */
[----:B------:R-:W-:Y:S01]  /*157e0*/  FSEL R0, R17, RZ, P0 ;  /* 0x000000ff11007208 */ /* 0x000fe20000000000 */
[----:B------:R-:W-:Y:S01]  /*157f0*/  UIADD3 UR4, UPT, UPT, UR37, 0x20, URZ ;  /* 0x0000002025047890 */ /* 0x000fe2000fffe0ff */
[----:B------:R3:W-:Y:S03]  /*15800*/  STTM.x32 tmem[UR37], R56 ;  /* 0x00000038000079ed */ /* 0x0007e600082c0025 */
[----:B------:R-:W-:Y:S01]  /*15810*/  FMUL R0, R0, -UR36 ;  /* 0x8000002400007c20 */ /* 0x000fe20008400000 */
[----:B------:R-:W-:-:S03]  /*15820*/  USHF.R.U32.HI UR4, URZ, 0x15, UR4 ;  /* 0x00000015ff047899 */ /* 0x000fc60008011604 */
[--C-:B------:R-:W-:Y:S02]  /*15830*/  FFMA2 R88, R88.F32x2.HI_LO, UR36.F32, R0.reuse.F32 ;  /* 0x0000002458587c49 */ /* 0x100fe40009200000 */
[----:B------:R-:W-:Y:S01]  /*15840*/  FFMA2 R90, R90.F32x2.HI_LO, UR36.F32, R0.F32 ;  /* 0x000000245a5a7c49 */ /* 0x000fe20009200000 */
[----:B------:R-:W-:Y:S02]  /*15850*/  MOV R3, UR4 ;  /* 0x0000000400037c02 */ /* 0x000fe40008000f00 */
[----:B------:R-:W-:Y:S02]  /*15860*/  FSETP.GEU.AND P4, PT, R88, -126, PT ;  /* 0xc2fc00005800780b */ /* 0x000fe40003f8e000 */
[----:B------:R-:W-:Y:S02]  /*15870*/  FSETP.GEU.AND P3, PT, R89, -126, PT ;  /* 0xc2fc00005900780b */ /* 0x000fe40003f6e000 */
[----:B------:R-:W-:Y:S02]  /*15880*/  FSETP.GEU.AND P2, PT, R90, -126, PT ;  /* 0xc2fc00005a00780b */ /* 0x000fe40003f4e000 */
[----:B------:R-:W-:-:S07]  /*15890*/  FSETP.GEU.AND P1, PT, R91, -126, PT ;  /* 0xc2fc00005b00780b */ /* 0x000fce0003f2e000 */
[----:B------:R-:W-:Y:S02]  /*158a0*/  @!P4 FMUL R88, R88, 0.5 ;  /* 0x3f0000005858c820 */ /* 0x000fe40000400000 */
[----:B------:R-:W-:Y:S02]  /*158b0*/  @!P3 FMUL R89, R89, 0.5 ;  /* 0x3f0000005959b820 */ /* 0x000fe40000400000 */
[----:B------:R-:W-:Y:S02]  /*158c0*/  @!P2 FMUL R90, R90, 0.5 ;  /* 0x3f0000005a5aa820 */ /* 0x000fe40000400000 */
[----:B------:R-:W-:Y:S01]  /*158d0*/  @!P1 FMUL R91, R91, 0.5 ;  /* 0x3f0000005b5b9820 */ /* 0x000fe20000400000 */
[----:B---3--:R-:W3:Y:S01]  /*158e0*/  MUFU.EX2 R58, R88 ;  /* 0x00000058003a7308 */ /* 0x008ee20000000800 */
[----:B--2---:R-:W-:-:S04]  /*158f0*/  SHF.R.U32.HI R60, RZ, 0x5, R2 ;  /* 0x00000005ff3c7819 */ /* 0x004fc80000011602 */
[----:B------:R-:W-:-:S03]  /*15900*/  LOP3.LUT P0, RZ, R3, 0x3, R60, 0x48, !PT ;  /* 0x0000000303ff7812 */ /* 0x000fc6000780483c */
[----:B------:R-:W2:Y:S08]  /*15910*/  MUFU.EX2 R59, R89 ;  /* 0x00000059003b7308 */ /* 0x000eb00000000800 */
[----:B------:R-:W4:Y:S01]  /*15920*/  MUFU.EX2 R56, R90 ;  /* 0x0000005a00387308 */ /* 0x000f220000000800 */
[----:B---3--:R-:W-:-:S07]  /*15930*/  @!P4 FMUL R58, R58, R58 ;  /* 0x0000003a3a3ac220 */ /* 0x008fce0000400000 */
[----:B------:R-:W3:Y:S01]  /*15940*/  MUFU.EX2 R57, R91 ;  /* 0x0000005b00397308 */ /* 0x000ee20000000800 */
[----:B--2---:R-:W-:-:S05]  /*15950*/  @!P3 FMUL R59, R59, R59 ;  /* 0x0000003b3b3bb220 */ /* 0x004fca0000400000 */
[----:B------:R-:W-:Y:S01]  /*15960*/  F2FP.BF16.F32.PACK_AB R54, R59, R58 ;  /* 0x0000003a3b36723e */ /* 0x000fe200000010ff */
[----:B----4-:R-:W-:Y:S01]  /*15970*/  @!P2 FMUL R56, R56, R56 ;  /* 0x000000383838a220 */ /* 0x010fe20000400000 */
[----:B---3--:R-:W-:-:S05]  /*15980*/  @!P1 FMUL R57, R57, R57 ;  /* 0x0000003939399220 */ /* 0x008fca0000400000 */
[----:B------:R-:W-:Y:S01]  /*15990*/  F2FP.BF16.F32.PACK_AB R55, R57, R56 ;  /* 0x000000383937723e */ /* 0x000fe200000010ff */
[----:B------:R-:W-:Y:S06]  /*159a0*/  @!P0 BRA `(.L_x_273) ;  /* 0x0000000000408947 */ /* 0x000fec0003800000 */
[----:B-1----:R-:W-:Y:S01]  /*159b0*/  MOV R14, 0x8 ;  /* 0x00000008000e7802 */ /* 0x002fe20000000f00 */
[----:B------:R-:W1:Y:S01]  /*159c0*/  LDCU.64 UR8, c[0x4][0xb0] ;  /* 0x01001600ff0877ac */ /* 0x000e620008000a00 */
[----:B------:R-:W-:Y:S02]  /*159d0*/  HFMA2 R12, -RZ, RZ, 0, 5.9604644775390625e-08 ;  /* 0x00000001ff0c7431 */ /* 0x000fe400000001ff */
[----:B------:R-:W-:Y:S01]  /*159e0*/  IMAD.MOV.U32 R8, RZ, RZ, 0x1be ;  /* 0x000001beff087424 */ /* 0x000fe200078e00ff */
[----:B------:R-:W2:Y:S01]  /*159f0*/  LDCU.64 UR6, c[0x4][0xb8] ;  /* 0x01001700ff0677ac */ /* 0x000ea20008000a00 */
[----:B------:R-:W3:Y:S01]  /*15a00*/  LDC.64 R14, c[0x4][R14] ;  /* 0x010000000e0e7b82 */ /* 0x000ee20000000a00 */
[----:B------:R-:W-:Y:S01]  /*15a10*/  IMAD.MOV.U32 R13, RZ, RZ, RZ ;  /* 0x000000ffff0d7224 */ /* 0x000fe200078e00ff */
[----:B------:R-:W4:Y:S01]  /*15a20*/  LDCU.64 UR4, c[0x4][0x20] ;  /* 0x01000400ff0477ac */ /* 0x000f220008000a00 */
[----:B-1----:R-:W-:Y:S01]  /*15a30*/  IMAD.U32 R4, RZ, RZ, UR8 ;  /* 0x00000008ff047e24 */ /* 0x002fe2000f8e00ff */
[----:B------:R-:W-:Y:S01]  /*15a40*/  MOV R5, UR9 ;  /* 0x0000000900057c02 */ /* 0x000fe20008000f00 */
[----:B--2---:R-:W-:Y:S01]  /*15a50*/  IMAD.U32 R6, RZ, RZ, UR6 ;  /* 0x00000006ff067e24 */ /* 0x004fe2000f8e00ff */
[----:B------:R-:W-:Y:S01]  /*15a60*/  MOV R7, UR7 ;  /* 0x0000000700077c02 */ /* 0x000fe20008000f00 */
[----:B----4-:R-:W-:Y:S01]  /*15a70*/  IMAD.U32 R10, RZ, RZ, UR4 ;  /* 0x00000004ff0a7e24 */ /* 0x010fe2000f8e00ff */
[----:B------:R-:W-:-:S02]  /*15a80*/  MOV R11, UR5 ;  /* 0x00000005000b7c02 */ /* 0x000fc40008000f00 */
[----:B------:R-:W-:-:S07]  /*15a90*/  LEPC R20, `(.L_x_273) ;  /* 0x000000001014794e */ /* 0x000fce0000000000 */
[----:B---3--:R-:W-:Y:S05]  /*15aa0*/  CALL.ABS.NOINC R14 ;  /* 0x000000000e007343 */ /* 0x008fea0003c00000 */
.L_x_273:
[----:B------:R-:W-:Y:S01]  /*15ab0*/  MOV R0, UR47 ;  /* 0x0000002f00007c02 */ /* 0x000fe20008000f00 */
[----:B------:R-:W-:Y:S05]  /*15ac0*/  WARPSYNC.ALL ;  /* 0x0000000000007948 */ /* 0x000fea0003800000 */
[----:B------:R-:W-:Y:S01]  /*15ad0*/  ISETP.GT.U32.AND P1, PT, R0, 0x1, PT ;  /* 0x000000010000780c */ /* 0x000fe20003f24070 */
[----:B------:R2:W-:Y:S01]  /*15ae0*/  STTM.x32 tmem[UR37+0x20], R24 ;  /* 0x00002018000079ed */ /* 0x0005e200082c0025 */
[----:B------:R-:W3:Y:S11]  /*15af0*/  FENCE.VIEW.ASYNC.T ;  /* 0x00000000000073c6 */ /* 0x000ef60000000200 */
[----:B------:R-:W-:Y:S05]  /*15b00*/  @P1 BRA `(.L_x_274) ;  /* 0x0000000000081947 */ /* 0x000fea0003800000 */
[----:B------:R-:W-:Y:S05]  /*15b10*/  BPT.TRAP 0x1 ;  /* 0x000000040000795c */ /* 0x000fea0000300000 */
[----:B------:R-:W-:Y:S05]  /*15b20*/  BPT.TRAP 0x1 ;  /* 0x000000040000795c */ /* 0x000fea0000300000 */
.L_x_274:
[----:B------:R-:W4:Y:S01]  /*15b30*/  S2UR UR6, SR_CgaCtaId ;  /* 0x00000000000679c3 */ /* 0x000f220000008800 */
[----:B------:R-:W-:Y:S01]  /*15b40*/  UISETP.NE.AND UP0, UPT, UR39, URZ, UPT ;  /* 0x000000ff2700728c */ /* 0x000fe2000bf05270 */
[----:B------:R-:W-:Y:S02]  /*15b50*/  UMOV UR4, 0x400 ;  /* 0x0000040000047882 */ /* 0x000fe40000000000 */
[----:B----4-:R-:W-:-:S04]  /*15b60*/  ULEA UR6, UR6, UR4, 0x18 ;  /* 0x0000000406067291 */ /* 0x010fc8000f8ec0ff */
[----:B------:R-:W-:-:S04]  /*15b70*/  UIADD3 UR4, UPT, UPT, UR6, 0x38068, URZ ;  /* 0x0003806806047890 */ /* 0x000fc8000fffe0ff */
[----:B------:R-:W-:-:S04]  /*15b80*/  @UP0 UIADD3 UR4, UPT, UPT, UR6, 0x38058, URZ ;  /* 0x0003805806040890 */ /* 0x000fc8000fffe0ff */
[----:B------:R-:W-:-:S09]  /*15b90*/  UPRMT UR4, UR50, 0x654, UR4 ;  /* 0x0000065432047896 */ /* 0x000fd20008000004 */
[----:B---3--:R-:W-:Y:S01]  /*15ba0*/  SYNCS.ARRIVE.TRANS64.RED.A1T0 RZ, [UR4], RZ ;  /* 0x000000ffffff79a7 */ /* 0x008fe20008100404 */
[----:B------:R-:W-:-:S04]  /*15bb0*/  USEL UR4, UR41, UR42, UP0 ;  /* 0x0000002a29047287 */ /* 0x000fc80008000000 */
[----:B------:R-:W-:-:S04]  /*15bc0*/  ULOP3.LUT UR5, UR4, 0x1, URZ, 0x3c, !UPT ;  /* 0x0000000104057892 */ /* 0x000fc8000f8e3cff */
[----:B------:R-:W-:Y:S02]  /*15bd0*/  USEL UR41, UR5, UR41, UP0 ;  /* 0x0000002905297287 */ /* 0x000fe40008000000 */
[----:B------:R-:W-:Y:S02]  /*15be0*/  USEL UR42, UR42, UR5, UP0 ;  /* 0x000000052a2a7287 */ /* 0x000fe40008000000 */
[----:B------:R-:W-:-:S09]  /*15bf0*/  UISETP.NE.AND UP0, UPT, UR46, URZ, UPT ;  /* 0x000000ff2e00728c */ /* 0x000fd2000bf05270 */
[----:B------:R-:W-:Y:S05]  /*15c00*/  BRA.U UP0, `(.L_x_275) ;  /* 0x0000000100047547 */ /* 0x000fea000b800000 */
[----:B------:R-:W-:Y:S05]  /*15c10*/  BPT.TRAP 0x1 ;  /* 0x000000040000795c */ /* 0x000fea0000300000 */
.L_x_275:
[----:B------:R-:W-:Y:S01]  /*15c20*/  UISETP.NE.AND UP0, UPT, UR39, URZ, UPT ;  /* 0x000000ff2700728c */ /* 0x000fe2000bf05270 */
[----:B------:R-:W-:Y:S01]  /*15c30*/  MOV R0, UR38 ;  /* 0x0000002600007c02 */ /* 0x000fe20008000f00 */
[----:B------:R-:W-:Y:S01]  /*15c40*/  UIADD3 UR4, UPT, UPT, UR6, 0x38078, URZ ;  /* 0x0003807806047890 */ /* 0x000fe2000fffe0ff */
[----:B------:R-:W-:Y:S01]  /*15c50*/  FADD2 R22, R22.F32x2.HI_LO, RZ.F32 ;  /* 0x000000ff1616724b */ /* 0x000fe20000200000 */
[----:B------:R-:W-:Y:S01]  /*15c60*/  FSETP.NEU.AND P0, PT, R17, -INF , PT ;  /* 0xff8000001100780b */ /* 0x000fe20003f0d000 */
[----:B------:R-:W-:Y:S01]  /*15c70*/  FADD2 R124, R124.F32x2.HI_LO, RZ.F32 ;  /* 0x000000ff7c7c724b */ /* 0x000fe20000200000 */
[----:B------:R-:W-:Y:S01]  /*15c80*/  SHF.L.U32 R0, R0, 0x1f, RZ ;  /* 0x0000001f00007819 */ /* 0x000fe200000006ff */
[----:B------:R-:W-:Y:S01]  /*15c90*/  FADD2 R22, R22.F32x2.HI_LO, R130.F32x2.HI_LO ;  /* 0x000000821616724b */ /* 0x000fe20000000000 */
[----:B------:R-:W-:Y:S01]  /*15ca0*/  FSEL R3, R17, RZ, P0 ;  /* 0x000000ff11037208 */ /* 0x000fe20000000000 */
[----:B------:R-:W-:Y:S02]  /*15cb0*/  FADD2 R126, R126.F32x2.HI_LO, RZ.F32 ;  /* 0x000000ff7e7e724b */ /* 0x000fe40000200000 */
[----:B------:R-:W-:Y:S01]  /*15cc0*/  @!UP0 UIADD3 UR4, UPT, UPT, UR6, 0x38088, URZ ;  /* 0x0003808806048890 */ /* 0x000fe2000fffe0ff */
[----:B------:R-:W-:Y:S01]  /*15cd0*/  FADD2 R124, R124.F32x2.HI_LO, R132.F32x2.HI_LO ;  /* 0x000000847c7c724b */ /* 0x000fe20000000000 */
[----:B------:R-:W-:Y:S01]  /*15ce0*/  FSETP.NEU.AND P0, PT, R156, R3, PT ;  /* 0x000000039c00720b */ /* 0x000fe20003f0d000 */
[----:B------:R-:W-:-:S02]  /*15cf0*/  FADD2 R126, R126.F32x2.HI_LO, R134.F32x2.HI_LO ;  /* 0x000000867e7e724b */ /* 0x000fc40000000000 */
[----:B------:R-:W-:Y:S02]  /*15d00*/  FADD2 R22, R22.F32x2.HI_LO, R138.F32x2.HI_LO ;  /* 0x0000008a1616724b */ /* 0x000fe40000000000 */
[----:B------:R-:W-:Y:S02]  /*15d10*/  FADD2 R124, R124.F32x2.HI_LO, R140.F32x2.HI_LO ;  /* 0x0000008c7c7c724b */ /* 0x000fe40000000000 */
[----:B------:R-:W3:Y:S01]  /*15d20*/  SYNCS.PHASECHK.TRANS64.TRYWAIT P2, [UR4], R0 ;  /* 0x00000000ff0075a7 */ /* 0x000ee20008041104 */
[----:B------:R-:W-:Y:S02]  /*15d30*/  FADD2 R126, R126.F32x2.HI_LO, R142.F32x2.HI_LO ;  /* 0x0000008e7e7e724b */ /* 0x000fe40000000000 */
[----:B------:R-:W-:Y:S02]  /*15d40*/  FADD2 R22, R22.F32x2.HI_LO, R146.F32x2.HI_LO ;  /* 0x000000921616724b */ /* 0x000fe40000000000 */
[----:B------:R-:W-:Y:S02]  /*15d50*/  FADD2 R124, R124.F32x2.HI_LO, R148.F32x2.HI_LO ;  /* 0x000000947c7c724b */ /* 0x000fe40000000000 */
[----:B------:R-:W-:-:S02]  /*15d60*/  FADD2 R126, R126.F32x2.HI_LO, R92.F32x2.HI_LO ;  /* 0x0000005c7e7e724b */ /* 0x000fc40000000000 */
[----:B------:R-:W-:Y:S02]  /*15d70*/  FADD2 R22, R22.F32x2.HI_LO, R96.F32x2.HI_LO ;  /* 0x000000601616724b */ /* 0x000fe40000000000 */
[----:B------:R-:W-:Y:S02]  /*15d80*/  FADD2 R124, R124.F32x2.HI_LO, R98.F32x2.HI_LO ;  /* 0x000000627c7c724b */ /* 0x000fe40000000000 */
[----:B------:R-:W-:Y:S02]  /*15d90*/  FADD2 R126, R126.F32x2.HI_LO, R100.F32x2.HI_LO ;  /* 0x000000647e7e724b */ /* 0x000fe40000000000 */
[----:B------:R-:W-:Y:S01]  /*15da0*/  FADD2 R22, R22.F32x2.HI_LO, R104.F32x2.HI_LO ;  /* 0x000000681616724b */ /* 0x000fe20000000000 */
[----:B---3--:R-:W-:Y:S06]  /*15db0*/  @!P2 BRA `(.L_x_276) ;  /* 0x00000070004ca947 */ /* 0x008fec0003800000 */
.L_x_454:
[----:B------:R-:W-:Y:S01]  /*15dc0*/  BSSY.RECONVERGENT B0, `(.L_x_277) ;  /* 0x000000a000007945 */ /* 0x000fe20003800200 */
[----:B---3--:R-:W-:-:S03]  /*15dd0*/  MOV R5, 0x3f000000 ;  /* 0x3f00000000057802 */ /* 0x008fc60000000f00 */
[----:B------:R-:W-:Y:S05]  /*15de0*/  @!P0 BRA `(.L_x_278) ;  /* 0x00000000001c8947 */ /* 0x000fea0003800000 */
[----:B------:R-:W-:-:S04]  /*15df0*/  FADD R0, -R3, R156 ;  /* 0x0000009c03007221 */ /* 0x000fc80000000100 */
[----:B------:R-:W-:-:S05]  /*15e00*/  FMUL R0, R0, UR36 ;  /* 0x0000002400007c20 */ /* 0x000fca0008400000 */
[----:B------:R-:W-:-:S13]  /*15e10*/  FSETP.GEU.AND P0, PT, R0, -126, PT ;  /* 0xc2fc00000000780b */ /* 0x000fda0003f0e000 */
[----:B------:R-:W-:-:S04]  /*15e20*/  @!P0 FMUL R0, R0, 0.5 ;  /* 0x3f00000000008820 */ /* 0x000fc80000400000 */
[----:B------:R-:W3:Y:S02]  /*15e30*/  MUFU.EX2 R5, R0 ;  /* 0x0000000000057308 */ /* 0x000ee40000000800 */
[----:B---3--:R-:W-:-:S04]  /*15e40*/  @!P0 FMUL R5, R5, R5 ;  /* 0x0000000505058220 */ /* 0x008fc80000400000 */
[----:B------:R-:W-:Y:S02]  /*15e50*/  FMUL R5, R5, 0.5 ;  /* 0x3f00000005057820 */ /* 0x000fe40000400000 */
.L_x_278:
[----:B------:R-:W-:Y:S05]  /*15e60*/  BSYNC.RECONVERGENT B0 ;  /* 0x0000000000007941 */ /* 0x000fea0003800200 */
.L_x_277:
[----:B--2---:R-:W2:Y:S04]  /*15e70*/  LDL.LU.64 R34, [R1+0x10] ;  /* 0x0000100001227983 */ /* 0x004ea80000300a00 */
[----:B------:R-:W3:Y:S04]  /*15e80*/  LDL.LU.64 R32, [R1+0x18] ;  /* 0x0000180001207983 */ /* 0x000ee80000300a00 */
[----:B------:R-:W4:Y:S04]  /*15e90*/  LDL.LU.64 R30, [R1+0x28] ;  /* 0x00002800011e7983 */ /* 0x000f280000300a00 */
[----:B------:R-:W5:Y:S04]  /*15ea0*/  LDL.LU.64 R28, [R1+0x30] ;  /* 0x00003000011c7983 */ /* 0x000f680000300a00 */
[----:B------:R-:W5:Y:S04]  /*15eb0*/  LDL.LU.64 R26, [R1+0x38] ;  /* 0x00003800011a7983 */ /* 0x000f680000300a00 */
[----:B-1----:R-:W5:Y:S04]  /*15ec0*/  LDL.LU.64 R14, [R1+0x20] ;  /* 0x00002000010e7983 */ /* 0x002f680000300a00 */
[----:B------:R-:W5:Y:S04]  /*15ed0*/  LDL.LU.64 R24, [R1+0x48] ;  /* 0x0000480001187983 */ /* 0x000f680000300a00 */
[----:B------:R-:W5:Y:S04]  /*15ee0*/  LDL.LU.64 R20, [R1+0x50] ;  /* 0x0000500001147983 */ /* 0x000f680000300a00 */
[----:B------:R-:W5:Y:S04]  /*15ef0*/  LDL.LU.64 R12, [R1+0x58] ;  /* 0x00005800010c7983 */ /* 0x000f680000300a00 */
[----:B------:R-:W5:Y:S04]  /*15f00*/  LDL.LU.64 R8, [R1+0x40] ;  /* 0x0000400001087983 */ /* 0x000f680000300a00 */
[----:B------:R-:W5:Y:S04]  /*15f10*/  LDL.LU.64 R10, [R1+0x60] ;  /* 0x00006000010a7983 */ /* 0x000f680000300a00 */
[----:B------:R-:W5:Y:S01]  /*15f20*/  LDL.LU.64 R6, [R1+0x68] ;  /* 0x0000680001067983 */ /* 0x000f620000300a00 */
[----:B------:R-:W-:-:S04]  /*15f30*/  FMUL R16, R5, R16 ;  /* 0x0000001005107220 */ /* 0x000fc80000400000 */
[----:B------:R-:W-:-:S04]  /*15f40*/  FADD2 R18, R16.F32, R18.F32x2.HI_LO ;  /* 0x000000121012724b */ /* 0x000fc80000040000 */
[----:B------:R-:W-:-:S04]  /*15f50*/  FADD2 R18, R18.F32x2.HI_LO, R128.F32x2.HI_LO ;  /* 0x000000801212724b */ /* 0x000fc80000000000 */
[----:B------:R-:W-:-:S04]  /*15f60*/  FADD2 R18, R18.F32x2.HI_LO, R136.F32x2.HI_LO ;  /* 0x000000881212724b */ /* 0x000fc80000000000 */
[----:B------:R-:W-:-:S04]  /*15f70*/  FADD2 R18, R18.F32x2.HI_LO, R144.F32x2.HI_LO ;  /* 0x000000901212724b */ /* 0x000fc80000000000 */
[----:B------:R-:W-:Y:S02]  /*15f80*/  FADD2 R18, R18.F32x2.HI_LO, R94.F32x2.HI_LO ;  /* 0x0000005e1212724b */ /* 0x000fe40000000000 */
[----:B------:R-:W-:Y:S02]  /*15f90*/  FADD2 R124, R124.F32x2.HI_LO, R106.F32x2.HI_LO ;  /* 0x0000006a7c7c724b */ /* 0x000fe40000000000 */
[----:B------:R-:W-:Y:S02]  /*15fa0*/  FADD2 R126, R126.F32x2.HI_LO, R108.F32x2.HI_LO ;  /* 0x0000006c7e7e724b */ /* 0x000fe40000000000 */
[----:B------:R-:W-:Y:S02]  /*15fb0*/  FADD2 R18, R18.F32x2.HI_LO, R102.F32x2.HI_LO ;  /* 0x000000661212724b */ /* 0x000fe40000000000 */
[----:B------:R-:W-:Y:S02]  /*15fc0*/  FADD2 R22, R22.F32x2.HI_LO, R112.F32x2.HI_LO ;  /* 0x000000701616724b */ /* 0x000fe40000000000 */
[----:B------:R-:W-:-:S02]  /*15fd0*/  FADD2 R124, R124.F32x2.HI_LO, R114.F32x2.HI_LO ;  /* 0x000000727c7c724b */ /* 0x000fc40000000000 */
        /* <DEDUP_REMOVED lines=23> */
[----:B------:R-:W-:Y:S01]  /*16150*/  FADD2 R18, R18.F32x2.HI_LO, R186.F32x2.HI_LO ;  /* 0x000000ba1212724b */ /* 0x000fe20000000000 */
[----:B------:R-:W-:Y:S01]  /*16160*/  UISETP.NE.AND UP0, UPT, UR40, URZ, UPT ;  /* 0x000000ff2800728c */ /* 0x000fe2000bf05270 */
[----:B--2---:R-:W-:-:S02]  /*16170*/  FADD2 R124, R124.F32x2.HI_LO, R34.F32x2.HI_LO ;  /* 0x000000227c7c724b */ /* 0x004fc40000000000 */
[----:B---3--:R-:W-:Y:S02]  /*16180*/  FADD2 R126, R126.F32x2.HI_LO, R32.F32x2.HI_LO ;  /* 0x000000207e7e724b */ /* 0x008fe40000000000 */
[----:B----4-:R-:W-:Y:S02]  /*16190*/  FADD2 R22, R22.F32x2.HI_LO, R30.F32x2.HI_LO ;  /* 0x0000001e1616724b */ /* 0x010fe40000000000 */
[----:B-----5:R-:W-:Y:S02]  /*161a0*/  FADD2 R124, R124.F32x2.HI_LO, R28.F32x2.HI_LO ;  /* 0x0000001c7c7c724b */ /* 0x020fe40000000000 */
        /* <DEDUP_REMOVED lines=11> */
[----:B------:R-:W-:-:S04]  /*16260*/  FADD2 R18, R18.F32x2.HI_LO, R22.F32x2.HI_LO ;  /* 0x000000161212724b */ /* 0x000fc80000000000 */
[----:B------:R-:W-:-:S04]  /*16270*/  FADD2 R18, R18.F32x2.HI_LO, R124.F32x2.HI_LO ;  /* 0x0000007c1212724b */ /* 0x000fc80000000000 */
[----:B------:R-:W-:Y:S01]  /*16280*/  FADD R16, R18, R19 ;  /* 0x0000001312107221 */ /* 0x000fe20000000000 */
[----:B------:R-:W-:Y:S06]  /*16290*/  BRA.U UP0, `(.L_x_279) ;  /* 0x0000000100907547 */ /* 0x000fec000b800000 */
[----:B------:R-:W-:Y:S05]  /*162a0*/  @P1 BRA `(.L_x_280) ;  /* 0x0000000000041947 */ /* 0x000fea0003800000 */
[----:B------:R-:W-:Y:S05]  /*162b0*/  BPT.TRAP 0x1 ;  /* 0x000000040000795c */ /* 0x000fea0000300000 */
.L_x_280:
[----:B------:R-:W-:Y:S01]  /*162c0*/  UISETP.NE.AND UP0, UPT, UR39, URZ, UPT ;  /* 0x000000ff2700728c */ /* 0x000fe2000bf05270 */
[----:B------:R-:W-:Y:S01]  /*162d0*/  IMAD.U32 R0, RZ, RZ, UR5 ;  /* 0x00000005ff007e24 */ /* 0x000fe2000f8e00ff */
[----:B------:R-:W-:Y:S01]  /*162e0*/  UIADD3 UR4, UPT, UPT, UR6, 0x38060, URZ ;  /* 0x0003806006047890 */ /* 0x000fe2000fffe0ff */
[----:B------:R-:W-:Y:S01]  /*162f0*/  IMAD.U32 R2, R2, 0x10000, RZ ;  /* 0x0001000002027824 */ /* 0x000fe200078e00ff */
[----:B------:R-:W-:Y:S01]  /*16300*/  USEL UR5, URZ, 0x80, UP0 ;  /* 0x00000080ff057887 */ /* 0x000fe20008000000 */
[----:B------:R-:W-:Y:S02]  /*16310*/  LOP3.LUT R60, R60, 0x3, RZ, 0xc0, !PT ;  /* 0x000000033c3c7812 */ /* 0x000fe400078ec0ff */
[----:B------:R-:W-:Y:S02]  /*16320*/  SHF.L.U32 R0, R0, 0x1f, RZ ;  /* 0x0000001f00007819 */ /* 0x000fe400000006ff */
[----:B------:R-:W-:Y:S02]  /*16330*/  LOP3.LUT R2, R2, 0x600000, RZ, 0xc0, !PT ;  /* 0x0060000002027812 */ /* 0x000fe400078ec0ff */
[----:B------:R-:W-:-:S02]  /*16340*/  @UP0 UIADD3 UR4, UPT, UPT, UR6, 0x38050, URZ ;  /* 0x0003805006040890 */ /* 0x000fc4000fffe0ff */
[----:B------:R-:W-:Y:S02]  /*16350*/  SHF.R.U32.HI R3, RZ, 0x15, R2 ;  /* 0x00000015ff037819 */ /* 0x000fe40000011602 */
[----:B------:R-:W-:Y:S02]  /*16360*/  LOP3.LUT R2, R2, UR5, RZ, 0xfc, !PT ;  /* 0x0000000502027c12 */ /* 0x000fe4000f8efcff */
[----:B------:R-:W-:-:S03]  /*16370*/  ISETP.NE.AND P0, PT, R60, R3, PT ;  /* 0x000000033c00720c */ /* 0x000fc60003f05270 */
[----:B------:R-:W1:Y:S02]  /*16380*/  SYNCS.PHASECHK.TRANS64.TRYWAIT P1, [UR4], R0 ;  /* 0x00000000ff0075a7 */ /* 0x000e640008021104 */
[----:B-1----:R-:W-:Y:S08]  /*16390*/  @!P1 BRA `(.L_x_281) ;  /* 0x0000006800ec9947 */ /* 0x002ff00003800000 */
.L_x_456:
[----:B------:R-:W-:Y:S05]  /*163a0*/  @!P0 BRA `(.L_x_282) ;  /* 0x0000000000408947 */ /* 0x000fea0003800000 */
[----:B------:R-:W-:Y:S01]  /*163b0*/  MOV R14, 0x8 ;  /* 0x00000008000e7802 */ /* 0x000fe20000000f00 */
[----:B------:R-:W2:Y:S01]  /*163c0*/  LDCU.64 UR8, c[0x4][0xb0] ;  /* 0x01001600ff0877ac */ /* 0x000ea20008000a00 */
[----:B------:R-:W-:Y:S02]  /*163d0*/  HFMA2 R12, -RZ, RZ, 0, 5.9604644775390625e-08 ;  /* 0x00000001ff0c7431 */ /* 0x000fe400000001ff */
[----:B------:R-:W-:Y:S01]  /*163e0*/  IMAD.MOV.U32 R8, RZ, RZ, 0x1be ;  /* 0x000001beff087424 */ /* 0x000fe200078e00ff */
[----:B------:R-:W3:Y:S01]  /*163f0*/  LDCU.64 UR6, c[0x4][0xb8] ;  /* 0x01001700ff0677ac */ /* 0x000ee20008000a00 */
[----:B------:R-:W4:Y:S01]  /*16400*/  LDC.64 R14, c[0x4][R14] ;  /* 0x010000000e0e7b82 */ /* 0x000f220000000a00 */
[----:B------:R-:W-:Y:S01]  /*16410*/  IMAD.MOV.U32 R13, RZ, RZ, RZ ;  /* 0x000000ffff0d7224 */ /* 0x000fe200078e00ff */
[----:B------:R-:W5:Y:S01]  /*16420*/  LDCU.64 UR4, c[0x4][0x18] ;  /* 0x01000300ff0477ac */ /* 0x000f620008000a00 */
[----:B--2---:R-:W-:Y:S01]  /*16430*/  IMAD.U32 R4, RZ, RZ, UR8 ;  /* 0x00000008ff047e24 */ /* 0x004fe2000f8e00ff */
[----:B------:R-:W-:Y:S01]  /*16440*/  MOV R5, UR9 ;  /* 0x0000000900057c02 */ /* 0x000fe20008000f00 */
[----:B---3--:R-:W-:Y:S01]  /*16450*/  IMAD.U32 R6, RZ, RZ, UR6 ;  /* 0x00000006ff067e24 */ /* 0x008fe2000f8e00ff */
[----:B------:R-:W-:Y:S01]  /*16460*/  MOV R7, UR7 ;  /* 0x0000000700077c02 */ /* 0x000fe20008000f00 */
[----:B-----5:R-:W-:Y:S01]  /*16470*/  IMAD.U32 R10, RZ, RZ, UR4 ;  /* 0x00000004ff0a7e24 */ /* 0x020fe2000f8e00ff */
[----:B------:R-:W-:-:S02]  /*16480*/  MOV R11, UR5 ;  /* 0x00000005000b7c02 */ /* 0x000fc40008000f00 */
[----:B------:R-:W-:-:S07]  /*16490*/  LEPC R20, `(.L_x_282) ;  /* 0x000000001014794e */ /* 0x000fce0000000000 */
[----:B-1--4-:R-:W-:Y:S05]  /*164a0*/  CALL.ABS.NOINC R14 ;  /* 0x000000000e007343 */ /* 0x012fea0003c00000 */
.L_x_282:
[----:B------:R-:W-:Y:S05]  /*164b0*/  WARPSYNC.ALL ;  /* 0x0000000000007948 */ /* 0x000fea0003800000 */
[----:B------:R-:W-:-:S13]  /*164c0*/  R2UR UR4, R2 ;  /* 0x00000000020472ca */ /* 0x000fda00000e0000 */
[----:B------:R2:W-:Y:S02]  /*164d0*/  STTM.x2 tmem[UR4], R16 ;  /* 0x00000010000079ed */ /* 0x0005e400080c0004 */
.L_x_279:
[----:B------:R-:W-:Y:S01]  /*164e0*/  UIADD3 UR4, UPT, UPT, UR40, 0x1, URZ ;  /* 0x0000000128047890 */ /* 0x000fe2000fffe0ff */
[----:B------:R-:W-:Y:S01]  /*164f0*/  MOV R156, R17 ;  /* 0x00000011009c7202 */ /* 0x000fe20000000f00 */
[----:B------:R-:W-:Y:S02]  /*16500*/  UIADD3 UR5, UPT, UPT, UR40, -0x1, URZ ;  /* 0xffffffff28057890 */ /* 0x000fe4000fffe0ff */
[----:B------:R-:W-:-:S05]  /*16510*/  UISETP.GT.AND UP0, UPT, UR4, 0x1, UPT ;  /* 0x000000010400788c */ /* 0x000fca000bf04270 */
[----:B------:R-:W-:-:S04]  /*16520*/  UMOV UR40, UR5 ;  /* 0x0000000500287c82 */ /* 0x000fc80008000000 */
[----:B------:R-:W-:Y:S05]  /*16530*/  BRA.U UP0, `(.L_x_283) ;  /* 0xffffffb900ac7547 */ /* 0x000fea000b83ffff */
.L_x_262:
[----:B------:R-:W-:-:S09]  /*16540*/  UISETP.NE.AND UP0, UPT, UR46, URZ, UPT ;  /* 0x000000ff2e00728c */ /* 0x000fd2000bf05270 */
[----:B------:R-:W-:Y:S05]  /*16550*/  BRA.U UP0, `(.L_x_284) ;  /* 0x0000000100047547 */ /* 0x000fea000b800000 */
[----:B------:R-:W-:Y:S05]  /*16560*/  BPT.TRAP 0x1 ;  /* 0x000000040000795c */ /* 0x000fea0000300000 */
.L_x_284:
[----:B------:R-:W3:Y:S01]  /*16570*/  S2UR UR4, SR_CgaCtaId ;  /* 0x00000000000479c3 */ /* 0x000ee20000008800 */
[----:B------:R-:W-:Y:S01]  /*16580*/  UISETP.NE.AND UP1, UPT, UR39, URZ, UPT ;  /* 0x000000ff2700728c */ /* 0x000fe2000bf25270 */
[----:B------:R-:W-:-:S03]  /*16590*/  UMOV UR5, 0x400 ;  /* 0x0000040000057882 */ /* 0x000fc60000000000 */
[----:B------:R-:W-:-:S04]  /*165a0*/  USEL UR6, UR44, UR45, UP1 ;  /* 0x0000002d2c067287 */ /* 0x000fc80008800000 */
[----:B------:R-:W-:Y:S02]  /*165b0*/  ULOP3.LUT UR6, UR6, 0x1, URZ, 0x3c, !UPT ;  /* 0x0000000106067892 */ /* 0x000fe4000f8e3cff */
[----:B---3--:R-:W-:-:S04]  /*165c0*/  ULEA UR4, UR4, UR5, 0x18 ;  /* 0x0000000504047291 */ /* 0x008fc8000f8ec0ff */
[----:B------:R-:W-:Y:S02]  /*165d0*/  UIADD3 UR5, UPT, UPT, UR4, 0x38080, URZ ;  /* 0x0003808004057890 */ /* 0x000fe4000fffe0ff */
[----:B------:R-:W-:-:S09]  /*165e0*/  @UP1 UIADD3 UR5, UPT, UPT, UR4, 0x38070, URZ ;  /* 0x0003807004051890 */ /* 0x000fd2000fffe0ff */
[----:B------:R-:W-:Y:S01]  /*165f0*/  SYNCS.ARRIVE.TRANS64.A1T0 RZ, [UR5], RZ ;  /* 0x000000ffffff79a7 */ /* 0x000fe20008100005 */
[----:B------:R-:W-:Y:S05]  /*16600*/  BRA.U UP0, `(.L_x_285) ;  /* 0x0000000100047547 */ /* 0x000fea000b800000 */
[----:B------:R-:W-:Y:S05]  /*16610*/  BPT.TRAP 0x1 ;  /* 0x000000040000795c */ /* 0x000fea0000300000 */
.L_x_285:
[----:B------:R-:W-:Y:S01]  /*16620*/  UISETP.NE.AND UP0, UPT, UR39, URZ, UPT ;  /* 0x000000ff2700728c */ /* 0x000fe2000bf05270 */
[----:B-1----:R-:W-:Y:S01]  /*16630*/  MOV R3, UR6 ;  /* 0x0000000600037c02 */ /* 0x002fe20008000f00 */
[----:B------:R-:W-:-:S03]  /*16640*/  UIADD3 UR5, UPT, UPT, UR4, 0x38078, URZ ;  /* 0x0003807804057890 */ /* 0x000fc6000fffe0ff */
[----:B------:R-:W-:-:S06]  /*16650*/  SHF.L.U32 R3, R3, 0x1f, RZ ;  /* 0x0000001f03037819 */ /* 0x000fcc00000006ff */
[----:B------:R-:W-:Y:S02]  /*16660*/  @!UP0 UIADD3 UR5, UPT, UPT, UR4, 0x38088, URZ ;  /* 0x0003808804058890 */ /* 0x000fe4000fffe0ff */
[----:B------:R-:W-:-:S07]  /*16670*/  UISETP.GT.U32.AND UP0, UPT, UR47, 0x1, UPT ;  /* 0x000000012f00788c */ /* 0x000fce000bf04070 */
[----:B------:R-:W1:Y:S02]  /*16680*/  SYNCS.PHASECHK.TRANS64.TRYWAIT P0, [UR5], R3 ;  /* 0x00000003ff0075a7 */ /* 0x000e640008001105 */
[----:B-1----:R-:W-:Y:S05]  /*16690*/  @!P0 BRA `(.L_x_286) ;  /* 0x0000006800448947 */ /* 0x002fea0003800000 */
.L_x_458:
[----:B------:R-:W-:Y:S05]  /*166a0*/  BRA.U UP0, `(.L_x_287) ;  /* 0x0000000100087547 */ /* 0x000fea000b800000 */
[----:B------:R-:W-:Y:S05]  /*166b0*/  BPT.TRAP 0x1 ;  /* 0x000000040000795c */ /* 0x000fea0000300000 */
[----:B------:R-:W-:Y:S05]  /*166c0*/  BPT.TRAP 0x1 ;  /* 0x000000040000795c */ /* 0x000fea0000300000 */
.L_x_287:
[----:B------:R-:W-:Y:S02]  /*166d0*/  UISETP.NE.AND UP0, UPT, UR39, URZ, UPT ;  /* 0x000000ff2700728c */ /* 0x000fe4000bf05270 */
[----:B------:R-:W-:Y:S02]  /*166e0*/  UIADD3 UR5, UPT, UPT, UR4, 0x38068, URZ ;  /* 0x0003806804057890 */ /* 0x000fe4000fffe0ff */
[----:B------:R-:W-:Y:S02]  /*166f0*/  USEL UR45, UR45, UR6, UP0 ;  /* 0x000000062d2d7287 */ /* 0x000fe40008000000 */
[----:B------:R-:W-:-:S05]  /*16700*/  USEL UR44, UR6, UR44, UP0 ;  /* 0x0000002c062c7287 */ /* 0x000fca0008000000 */
[----:B------:R-:W-:Y:S02]  /*16710*/  @UP0 UIADD3 UR5, UPT, UPT, UR4, 0x38058, URZ ;  /* 0x0003805804050890 */ /* 0x000fe4000fffe0ff */
[----:B------:R-:W-:Y:S02]  /*16720*/  USEL UR4, UR41, UR42, UP0 ;  /* 0x0000002a29047287 */ /* 0x000fe40008000000 */
[----:B------:R-:W-:Y:S02]  /*16730*/  UPRMT UR5, UR50, 0x654, UR5 ;  /* 0x0000065432057896 */ /* 0x000fe40008000005 */
[----:B------:R-:W-:-:S04]  /*16740*/  ULOP3.LUT UR4, UR4, 0x1, URZ, 0x3c, !UPT ;  /* 0x0000000104047892 */ /* 0x000fc8000f8e3cff */
[----:B------:R-:W-:Y:S02]  /*16750*/  USEL UR41, UR4, UR41, UP0 ;  /* 0x0000002904297287 */ /* 0x000fe40008000000 */
[----:B------:R-:W-:Y:S01]  /*16760*/  USEL UR42, UR42, UR4, UP0 ;  /* 0x000000042a2a7287 */ /* 0x000fe20008000000 */
[----:B------:R-:W-:Y:S11]  /*16770*/  SYNCS.ARRIVE.TRANS64.RED.A1T0 RZ, [UR5], RZ ;  /* 0x000000ffffff79a7 */ /* 0x000ff60008100405 */
.L_x_259:
[----:B------:R-:W3:Y:S01]  /*16780*/  LDCU UR4, c[0x0][0x370] ;  /* 0x00006e00ff0477ac */ /* 0x000ee20008000800 */
[----:B------:R-:W4:Y:S01]  /*16790*/  LDCU UR5, c[0x0][0x900] ;  /* 0x00012000ff0577ac */ /* 0x000f220008000800 */
[----:B---3--:R-:W-:-:S04]  /*167a0*/  UIADD3 UR54, UPT, UPT, UR4, UR54, URZ ;  /* 0x0000003604367290 */ /* 0x008fc8000fffe0ff */
[----:B----4-:R-:W-:-:S09]  /*167b0*/  UISETP.GE.AND UP0, UPT, UR54, UR5, UPT ;  /* 0x000000053600728c */ /* 0x010fd2000bf06270 */
[----:B------:R-:W-:Y:S05]  /*167c0*/  BRA.U !UP0, `(.L_x_288) ;  /* 0xffffffb508747547 */ /* 0x000fea000b83ffff */
[----:B------:R-:W-:Y:S05]  /*167d0*/  EXIT ;  /* 0x000000000000794d */ /* 0x000fea0003800000 */
.L_x_26:
[----:B------:R-:W-:-:S05]  /*167e0*/  IMAD.MOV.U32 R3, RZ, RZ, -0x4 ;  /* 0xfffffffcff037424 */ /* 0x000fca00078e00ff */
[----:B------:R-:W-:-:S05]  /*167f0*/  VIADDMNMX.U32 R0, R2, R3, 0x2, PT ;  /* 0x0000000202007446 */ /* 0x000fca0003800003 */
[----:B------:R-:W-:-:S04]  /*16800*/  IMAD.SHL.U32 R0, R0, 0x4, RZ ;  /* 0x0000000400007824 */ /* 0x000fc800078e00ff */
[----:B------:R-:W1:Y:S02]  /*16810*/  LDC R2, c[0x2][R0] ;  /* 0x0080000000027b82 */ /* 0x000e640000000800 */
[----:B-1----:R-:W-:-:S04]  /*16820*/  SHF.R.S32.HI R3, RZ, 0x1f, R2 ;  /* 0x0000001fff037819 */ /* 0x002fc80000011402 */
.L_x_511:
[----:B------:R-:W-:Y:S05]  /*16830*/  BRX R2 -0x16840                                                                                                                                                                                                                                                                                                                                                                                                                                                                                                                                                                              (*"BRANCH_TARGETS .L_x_512,.L_x_513,.L_x_514"*) ;  /* 0xfffffe9402f07949 */ /* 0x000fea000383ffff */
.L_x_514:
[----:B------:R-:W-:-:S08]  /*16840*/  NOP ;  /* 0x0000000000007918 */ /* 0x000fd00000000000 */
[----:B------:R-:W-:-:S00]  /*16850*/  USETMAXREG.DEALLOC.CTAPOOL 0x18 ;  /* 0x00000018000079c8 */ /* 0x000fc000080e0500 */
[----:B------:R-:W-:Y:S05]  /*16860*/  EXIT ;  /* 0x000000000000794d */ /* 0x000fea0003800000 */
.L_x_512:
[----:B------:R-:W-:-:S08]  /*16870*/  NOP ;  /* 0x0000000000007918 */ /* 0x000fd00000000000 */
[----:B------:R-:W1:-:S00]  /*16880*/  USETMAXREG.DEALLOC.CTAPOOL 0x20 ;  /* 0x00000020000079c8 */ /* 0x000e4000080e0500 */
[----:B-1----:R-:W1:Y:S02]  /*16890*/  LDC R0, c[0x0][0x900] ;  /* 0x00024000ff007b82 */ /* 0x002e640000000800 */
[----:B-1----:R-:W-:-:S13]  /*168a0*/  ISETP.LE.AND P1, PT, R0, UR54, PT ;  /* 0x0000003600007c0c */ /* 0x002fda000bf23270 */
[----:B------:R-:W-:Y:S05]  /*168b0*/  @P1 EXIT ;  /* 0x000000000000194d */ /* 0x000fea0003800000 */
[----:B------:R-:W-:Y:S01]  /*168c0*/  HFMA2 R4, -RZ, RZ, 0, 5.9604644775390625e-08 ;  /* 0x00000001ff047431 */ /* 0x000fe200000001ff */
[----:B------:R-:W-:Y:S01]  /*168d0*/  PLOP3.LUT P5, PT, P5, P6, PT, 0xf8, 0x8f ;  /* 0x00000000008f781c */ /* 0x000fe20002fadf70 */
[----:B------:R-:W1:Y:S01]  /*168e0*/  LDCU.64 UR32, c[0x0][0x348] ;  /* 0x00006900ff2077ac */ /* 0x000e620008000a00 */
[----:B------:R-:W-:Y:S01]  /*168f0*/  UPLOP3.LUT UP1, UPT, UP2, UP3, UPT, 0xf8, 0x8f ;  /* 0x00000000008f789c */ /* 0x000fe20001727f70 */
[----:B------:R-:W-:Y:S01]  /*16900*/  UMOV UR23, 0x1 ;  /* 0x0000000100177882 */ /* 0x000fe20000000000 */
[----:B------:R-:W-:-:S09]  /*16910*/  UMOV UR15, URZ ;  /* 0x000000ff000f7c82 */ /* 0x000fd20008000000 */
.L_x_386:
[----:B--2---:R-:W2:Y:S01]  /*16920*/  LDCU.64 UR6, c[0x0][0x908] ;  /* 0x00012100ff0677ac */ /* 0x004ea20008000a00 */
[----:B------:R-:W3:Y:S01]  /*16930*/  LDCU UR10, c[0x0][0x904] ;  /* 0x00012080ff0a77ac */ /* 0x000ee20008000800 */
[----:B------:R-:W4:Y:S01]  /*16940*/  LDCU.64 UR8, c[0x0][0x920] ;  /* 0x00012400ff0877ac */ /* 0x000f220008000a00 */
[----:B------:R-:W5:Y:S01]  /*16950*/  LDCU UR12, c[0x0][0x91c] ;  /* 0x00012380ff0c77ac */ /* 0x000f620008000800 */
[----:B-1----:R-:W1:Y:S01]  /*16960*/  LDCU.64 UR30, c[0x0][0x380] ;  /* 0x00007000ff1e77ac */ /* 0x002e620008000a00 */
[----:B--2---:R-:W-:Y:S02]  /*16970*/  UIMAD.WIDE.U32 UR4, UR54, UR6, URZ ;  /* 0x00000006360472a5 */ /* 0x004fe4000f8e00ff */
[----:B---3--:R-:W-:-:S05]  /*16980*/  UISETP.NE.AND UP2, UPT, UR10, 0x1, UPT ;  /* 0x000000010a00788c */ /* 0x008fca000bf45270 */
[----:B------:R-:W-:Y:S02]  /*16990*/  UMOV UR4, UR5 ;  /* 0x0000000500047c82 */ /* 0x000fe40008000000 */
[----:B------:R-:W-:-:S04]  /*169a0*/  USHF.R.U32.HI UR4, URZ, UR7, UR4 ;  /* 0x00000007ff047299 */ /* 0x000fc80008011604 */
[----:B------:R-:W-:Y:S02]  /*169b0*/  USEL UR14, UR54, UR4, !UP2 ;  /* 0x00000004360e7287 */ /* 0x000fe4000d000000 */
[----:B-----5:R-:W-:Y:S02]  /*169c0*/  UISETP.NE.AND UP2, UPT, UR12, 0x1, UPT ;  /* 0x000000010c00788c */ /* 0x020fe4000bf45270 */
[----:B----4-:R-:W-:-:S07]  /*169d0*/  UIMAD.WIDE.U32 UR4, UR14, UR8, URZ ;  /* 0x000000080e0472a5 */ /* 0x010fce000f8e00ff */
[----:B------:R-:W-:Y:S02]  /*169e0*/  UMOV UR4, UR5 ;  /* 0x0000000500047c82 */ /* 0x000fe40008000000 */
[----:B------:R-:W-:Y:S02]  /*169f0*/  USHF.R.U32.HI UR5, URZ, UR9, UR4 ;  /* 0x00000009ff057299 */ /* 0x000fe40008011604 */
[----:B------:R-:W-:Y:S02]  /*16a00*/  UIADD3 UR4, UPT, UPT, -UR14, URZ, URZ ;  /* 0x000000ff0e047290 */ /* 0x000fe4000fffe1ff */
[----:B------:R-:W-:Y:S02]  /*16a10*/  USEL UR6, UR14, UR5, !UP2 ;  /* 0x000000050e067287 */ /* 0x000fe4000d000000 */
[----:B------:R-:W-:Y:S02]  /*16a20*/  UIMAD UR4, UR10, UR4, UR54 ;  /* 0x000000040a0472a4 */ /* 0x000fe4000f8e0236 */
[----:B-1----:R-:W-:-:S02]  /*16a30*/  UISETP.NE.AND UP2, UPT, UR31, URZ, UPT ;  /* 0x000000ff1f00728c */ /* 0x002fc4000bf45270 */
[----:B------:R-:W-:Y:S02]  /*16a40*/  USHF.L.U32 UR11, UR4, 0x8, URZ ;  /* 0x00000008040b7899 */ /* 0x000fe400080006ff */
[----:B------:R-:W-:Y:S02]  /*16a50*/  UIADD3 UR5, UPT, UPT, -UR6, URZ, URZ ;  /* 0x000000ff06057290 */ /* 0x000fe4000fffe1ff */
[----:B------:R-:W-:Y:S02]  /*16a60*/  UISETP.GE.OR UP2, UPT, UR11, UR30, !UP2 ;  /* 0x0000001e0b00728c */ /* 0x000fe4000d746670 */
[----:B------:R-:W-:-:S07]  /*16a70*/  UIMAD UR14, UR12, UR5, UR14 ;  /* 0x000000050c0e72a4 */ /* 0x000fce000f8e020e */
[----:B------:R-:W-:Y:S05]  /*16a80*/  BRA.U UP2, `(.L_x_289) ;  /* 0x0000003102087547 */ /* 0x000fea000b800000 */
[----:B------:R-:W1:Y:S01]  /*16a90*/  LDCU UR7, c[0x0][0x38c] ;  /* 0x00007180ff0777ac */ /* 0x000e620008000800 */
[----:B------:R-:W-:Y:S01]  /*16aa0*/  BSSY.RECONVERGENT B0, `(.L_x_290) ;  /* 0x0000028000007945 */ /* 0x000fe20003800200 */
[----:B------:R-:W2:Y:S01]  /*16ab0*/  LDCU.64 UR8, c[0x0][0x910] ;  /* 0x00012200ff0877ac */ /* 0x000ea20008000a00 */
[----:B------:R-:W3:Y:S01]  /*16ac0*/  LDCU UR12, c[0x0][0x918] ;  /* 0x00012300ff0c77ac */ /* 0x000ee20008000800 */
[----:B-1----:R-:W-:Y:S01]  /*16ad0*/  IMAD.U32 R3, RZ, RZ, UR7 ;  /* 0x00000007ff037e24 */ /* 0x002fe2000f8e00ff */
[----:B--2---:R-:W-:-:S04]  /*16ae0*/  UIMAD.WIDE.U32 UR4, UR6, UR9, URZ ;  /* 0x00000009060472a5 */ /* 0x004fc8000f8e00ff */
[----:B------:R-:W-:Y:S01]  /*16af0*/  IABS R3, R3 ;  /* 0x0000000300037213 */ /* 0x000fe20000000000 */
[----:B------:R-:W-:-:S03]  /*16b00*/  UISETP.NE.AND UP2, UPT, UR8, 0x1, UPT ;  /* 0x000000010800788c */ /* 0x000fc6000bf45270 */
[----:B------:R-:W1:Y:S01]  /*16b10*/  I2F.RP R0, R3 ;  /* 0x0000000300007306 */ /* 0x000e620000209400 */
[----:B------:R-:W-:Y:S02]  /*16b20*/  UMOV UR4, UR5 ;  /* 0x0000000500047c82 */ /* 0x000fe40008000000 */
[----:B---3--:R-:W-:-:S04]  /*16b30*/  USHF.R.U32.HI UR12, URZ, UR12, UR4 ;  /* 0x0000000cff0c7299 */ /* 0x008fc80008011604 */
[----:B------:R-:W-:Y:S02]  /*16b40*/  USEL UR12, UR6, UR12, !UP2 ;  /* 0x0000000c060c7287 */ /* 0x000fe4000d000000 */
[----:B------:R-:W-:Y:S02]  /*16b50*/  UISETP.NE.AND UP2, UPT, UR7, URZ, UPT ;  /* 0x000000ff0700728c */ /* 0x000fe4000bf45270 */
[----:B------:R-:W-:Y:S01]  /*16b60*/  UIADD3 UR12, UPT, UPT, -UR12, URZ, URZ ;  /* 0x000000ff0c0c7290 */ /* 0x000fe2000fffe1ff */
[----:B-1----:R-:W1:Y:S03]  /*16b70*/  MUFU.RCP R6, R0 ;  /* 0x0000000000067308 */ /* 0x002e660000001000 */
[----:B------:R-:W-:-:S04]  /*16b80*/  UIMAD UR12, UR8, UR12, UR6 ;  /* 0x0000000c080c72a4 */ /* 0x000fc8000f8e0206 */
[----:B------:R-:W-:-:S04]  /*16b90*/  ULOP3.LUT UR4, UR12, UR7, URZ, 0x3c, !UPT ;  /* 0x000000070c047292 */ /* 0x000fc8000f8e3cff */
[----:B------:R-:W-:Y:S01]  /*16ba0*/  UISETP.GE.AND UP3, UPT, UR4, URZ, UPT ;  /* 0x000000ff0400728c */ /* 0x000fe2000bf66270 */
[----:B-1----:R-:W-:Y:S02]  /*16bb0*/  IADD3 R6, PT, PT, R6, 0xffffffe, RZ ;  /* 0x0ffffffe06067810 */ /* 0x002fe40007ffe0ff */
[----:B------:R-:W-:Y:S02]  /*16bc0*/  MOV R0, UR12 ;  /* 0x0000000c00007c02 */ /* 0x000fe40008000f00 */
[----:B------:R-:W1:Y:S02]  /*16bd0*/  F2I.FTZ.U32.TRUNC.NTZ R7, R6 ;  /* 0x0000000600077305 */ /* 0x000e64000021f000 */
[----:B------:R-:W-:Y:S01]  /*16be0*/  IABS R0, R0 ;  /* 0x0000000000007213 */ /* 0x000fe20000000000 */
[----:B-1----:R-:W-:Y:S02]  /*16bf0*/  IMAD.MOV R2, RZ, RZ, -R7 ;  /* 0x000000ffff027224 */ /* 0x002fe400078e0a07 */
[----:B------:R-:W-:-:S02]  /*16c00*/  IMAD.MOV.U32 R6, RZ, RZ, RZ ;  /* 0x000000ffff067224 */ /* 0x000fc400078e00ff */
[----:B------:R-:W-:-:S04]  /*16c10*/  IMAD R2, R2, R3, RZ ;  /* 0x0000000302027224 */ /* 0x000fc800078e02ff */
[----:B------:R-:W-:-:S06]  /*16c20*/  IMAD.HI.U32 R2, R7, R2, R6 ;  /* 0x0000000207027227 */ /* 0x000fcc00078e0006 */
[----:B------:R-:W-:-:S05]  /*16c30*/  IMAD.HI.U32 R5, R2, R0, RZ ;  /* 0x0000000002057227 */ /* 0x000fca00078e00ff */
[----:B------:R-:W-:-:S05]  /*16c40*/  IADD3 R2, PT, PT, -R5, RZ, RZ ;  /* 0x000000ff05027210 */ /* 0x000fca0007ffe1ff */
[----:B------:R-:W-:-:S05]  /*16c50*/  IMAD R0, R3, R2, R0 ;  /* 0x0000000203007224 */ /* 0x000fca00078e0200 */
[----:B------:R-:W-:-:S13]  /*16c60*/  ISETP.GT.U32.AND P1, PT, R3, R0, PT ;  /* 0x000000000300720c */ /* 0x000fda0003f24070 */
[----:B------:R-:W-:Y:S01]  /*16c70*/  @!P1 IMAD.IADD R0, R0, 0x1, -R3 ;  /* 0x0000000100009824 */ /* 0x000fe200078e0a03 */
[----:B------:R-:W-:-:S04]  /*16c80*/  @!P1 IADD3 R5, PT, PT, R5, 0x1, RZ ;  /* 0x0000000105059810 */ /* 0x000fc80007ffe0ff */
[----:B------:R-:W-:-:S13]  /*16c90*/  ISETP.GE.U32.AND P2, PT, R0, R3, PT ;  /* 0x000000030000720c */ /* 0x000fda0003f46070 */
[----:B------:R-:W-:-:S05]  /*16ca0*/  @P2 VIADD R5, R5, 0x1 ;  /* 0x0000000105052836 */ /* 0x000fca0000000000 */
[----:B------:R-:W-:-:S13]  /*16cb0*/  R2UR UR13, R5 ;  /* 0x00000000050d72ca */ /* 0x000fda00000e0000 */
[----:B------:R-:W-:Y:S02]  /*16cc0*/  @!UP3 UIADD3 UR13, UPT, UPT, -UR13, URZ, URZ ;  /* 0x000000ff0d0db290 */ /* 0x000fe4000fffe1ff */
[----:B------:R-:W-:-:S04]  /*16cd0*/  @!UP2 ULOP3.LUT UR13, URZ, UR7, URZ, 0x33, !UPT ;  /* 0x00000007ff0da292 */ /* 0x000fc8000f8e33ff */
[----:B------:R-:W-:-:S04]  /*16ce0*/  UIADD3 UR4, UPT, UPT, -UR13, URZ, URZ ;  /* 0x000000ff0d047290 */ /* 0x000fc8000fffe1ff */
[----:B------:R-:W-:Y:S01]  /*16cf0*/  UIMAD UR12, UR7, UR4, UR12 ;  /* 0x00000004070c72a4 */ /* 0x000fe2000f8e020c */
[----:B------:R-:W-:Y:S11]  /*16d00*/  @!P3 BRA `(.L_x_291) ;  /* 0x000000000004b947 */ /* 0x000ff60003800000 */
[----:B------:R-:W-:Y:S05]  /*16d10*/  BPT.TRAP 0x1 ;  /* 0x000000040000795c */ /* 0x000fea0000300000 */
.L_x_291:
[----:B------:R-:W-:Y:S05]  /*16d20*/  BSYNC.RECONVERGENT B0 ;  /* 0x0000000000007941 */ /* 0x000fea0003800200 */
.L_x_290:
[----:B------:R-:W1:Y:S01]  /*16d30*/  S2UR UR8, SR_CgaCtaId ;  /* 0x00000000000879c3 */ /* 0x000e620000008800 */
[----:B------:R-:W-:Y:S01]  /*16d40*/  UMOV UR4, 0x400 ;  /* 0x0000040000047882 */ /* 0x000fe20000000000 */
[----:B------:R-:W-:Y:S02]  /*16d50*/  SHF.L.U32 R5, R4, 0x1f, RZ ;  /* 0x0000001f04057819 */ /* 0x000fe400000006ff */
[----:B------:R-:W-:Y:S01]  /*16d60*/  @!P0 MOV R2, 0x8000 ;  /* 0x0000800000028802 */ /* 0x000fe20000000f00 */
[----:B-1----:R-:W-:-:S09]  /*16d70*/  ULEA UR8, UR8, UR4, 0x18 ;  /* 0x0000000408087291 */ /* 0x002fd2000f8ec0ff */
[----:B------:R-:W1:Y:S02]  /*16d80*/  SYNCS.PHASECHK.TRANS64.TRYWAIT P1, [UR8+0x38010], R5 ;  /* 0x03801005ff0075a7 */ /* 0x000e640008021108 */
[----:B-1----:R-:W-:Y:S05]  /*16d90*/  @!P1 BRA `(.L_x_292) ;  /* 0x00000060009c9947 */ /* 0x002fea0003800000 */
.L_x_460:
[----:B------:R2:W-:Y:S01]  /*16da0*/  @!P0 SYNCS.ARRIVE.TRANS64 RZ, [UR8+0x38000], R2 ;  /* 0x03800002ffff89a7 */ /* 0x0005e20008000008 */
[----:B------:R-:W-:Y:S04]  /*16db0*/  BSSY.RECONVERGENT B0, `(.L_x_293) ;  /* 0x0000003000007945 */ /* 0x000fe80003800200 */
[----:B------:R-:W-:Y:S05]  /*16dc0*/  @!P5 BRA `(.L_x_294) ;  /* 0x000000000004d947 */ /* 0x000fea0003800000 */
[----:B------:R-:W-:Y:S05]  /*16dd0*/  BPT.TRAP 0x1 ;  /* 0x000000040000795c */ /* 0x000fea0000300000 */
.L_x_294:
[----:B------:R-:W-:Y:S05]  /*16de0*/  BSYNC.RECONVERGENT B0 ;  /* 0x0000000000007941 */ /* 0x000fea0003800200 */
.L_x_293:
[----:B-1----:R-:W1:Y:S01]  /*16df0*/  S2R R0, SR_TID.X ;  /* 0x0000000000007919 */ /* 0x002e620000002100 */
[----:B------:R-:W-:Y:S01]  /*16e00*/  BSSY.RECONVERGENT B0, `(.L_x_295) ;  /* 0x0000005000007945 */ /* 0x000fe20003800200 */
[----:B-1----:R-:W-:-:S04]  /*16e10*/  LOP3.LUT P2, RZ, R0, 0x1f, RZ, 0xc0, !PT ;  /* 0x0000001f00ff7812 */ /* 0x002fc8000784c0ff */
[----:B------:R-:W-:-:S13]  /*16e20*/  PLOP3.LUT P2, PT, P2, P0, PT, 0x8f, 0xf8 ;  /* 0x0000000000f8781c */ /* 0x000fda0001741177 */
[----:B------:R-:W-:Y:S05]  /*16e30*/  @P2 BRA `(.L_x_296) ;  /* 0x0000000000042947 */ /* 0x000fea0003800000 */
[----:B------:R-:W-:Y:S05]  /*16e40*/  BPT.TRAP 0x1 ;  /* 0x000000040000795c */ /* 0x000fea0000300000 */
.L_x_296:
[----:B------:R-:W-:Y:S05]  /*16e50*/  BSYNC.RECONVERGENT B0 ;  /* 0x0000000000007941 */ /* 0x000fea0003800200 */
.L_x_295:
[----:B------:R-:W-:Y:S02]  /*16e60*/  UIADD3 UR4, UP2, UPT, UR32, 0x80, URZ ;  /* 0x0000008020047890 */ /* 0x000fe4000ff5e0ff */
[----:B------:R-:W-:Y:S02]  /*16e70*/  UIADD3 UR9, UPT, UPT, UR8, 0x38000, URZ ;  /* 0x0003800008097890 */ /* 0x000fe4000fffe0ff */
[----:B------:R-:W-:Y:S02]  /*16e80*/  UIADD3.X UR5, UPT, UPT, URZ, UR33, URZ, UP2, !UPT ;  /* 0x00000021ff057290 */ /* 0x000fe400097fe4ff */
[----:B------:R-:W-:Y:S01]  /*16e90*/  UIADD3 UR16, UPT, UPT, UR8, 0x4000, URZ ;  /* 0x0000400008107890 */ /* 0x000fe2000fffe0ff */
[----:B------:R-:W-:Y:S01]  /*16ea0*/  UMOV UR6, 0x0 ;  /* 0x0000000000067882 */ /* 0x000fe20000000000 */
[----:B------:R-:W-:Y:S01]  /*16eb0*/  UMOV UR7, 0x10000000 ;  /* 0x1000000000077882 */ /* 0x000fe20000000000 */
[----:B------:R-:W-:Y:S01]  /*16ec0*/  UMOV UR10, URZ ;  /* 0x000000ff000a7c82 */ /* 0x000fe20008000000 */
[----:B------:R-:W-:Y:S01]  /*16ed0*/  UMOV UR18, 0x40 ;  /* 0x0000004000127882 */ /* 0x000fe20000000000 */
[----:B------:R-:W-:Y:S01]  /*16ee0*/  UMOV UR19, UR11 ;  /* 0x0000000b00137c82 */ /* 0x000fe20008000000 */
[----:B------:R-:W-:Y:S01]  /*16ef0*/  UMOV UR20, UR12 ;  /* 0x0000000c00147c82 */ /* 0x000fe20008000000 */
[----:B------:R-:W-:Y:S01]  /*16f00*/  UMOV UR21, UR13 ;  /* 0x0000000d00157c82 */ /* 0x000fe20008000000 */
[----:B------:R-:W-:Y:S01]  /*16f10*/  UMOV UR22, UR14 ;  /* 0x0000000e00167c82 */ /* 0x000fe20008000000 */
[----:B------:R-:W-:Y:S01]  /*16f20*/  UMOV UR17, UR9 ;  /* 0x0000000900117c82 */ /* 0x000fe20008000000 */
[----:B------:R1:W-:Y:S01]  /*16f30*/  UTMALDG.5D [UR8], [UR4], desc[UR6] ;  /* 0x00000608040075b4 */ /* 0x0003e20008021000 */
[----:B------:R1:W-:Y:S02]  /*16f40*/  UTMALDG.5D [UR16], [UR4], desc[UR6] ;  /* 0x00000610040075b4 */ /* 0x0003e40008021000 */
[----:B-1----:R-:W-:Y:S05]  /*16f50*/  BRA.U !UP0, `(.L_x_297) ;  /* 0x0000000108047547 */ /* 0x002fea000b800000 */
[----:B------:R-:W-:Y:S05]  /*16f60*/  BPT.TRAP 0x1 ;  /* 0x000000040000795c */ /* 0x000fea0000300000 */
.L_x_297:
[----:B------:R-:W-:Y:S01]  /*16f70*/  ULEA UR25, UR15, UR8, 0x3 ;  /* 0x000000080f197291 */ /* 0x000fe2000f8e18ff */
[----:B------:R-:W-:Y:S01]  /*16f80*/  IMAD.U32 R3, RZ, RZ, UR23 ;  /* 0x00000017ff037e24 */ /* 0x000fe2000f8e00ff */
[----:B--2---:R-:W-:-:S04]  /*16f90*/  @!P0 MOV R2, 0x8000 ;  /* 0x0000800000028802 */ /* 0x004fc80000000f00 */
[----:B------:R-:W-:-:S04]  /*16fa0*/  SHF.L.U32 R3, R3, 0x1f, RZ ;  /* 0x0000001f03037819 */ /* 0x000fc800000006ff */
[----:B------:R-:W1:Y:S02]  /*16fb0*/  SYNCS.PHASECHK.TRANS64.TRYWAIT P1, [UR25+0x38038], R3 ;  /* 0x03803803ff0075a7 */ /* 0x000e640008021119 */
[----:B-1----:R-:W-:Y:S05]  /*16fc0*/  @!P1 BRA `(.L_x_298) ;  /* 0x0000006000289947 */ /* 0x002fea0003800000 */
.L_x_462:
[----:B------:R2:W-:Y:S01]  /*16fd0*/  @!P0 SYNCS.ARRIVE.TRANS64 RZ, [UR25+0x38020], R2 ;  /* 0x03802002ffff89a7 */ /* 0x0005e20008000019 */
[----:B------:R-:W-:Y:S05]  /*16fe0*/  BRA.U !UP1, `(.L_x_299) ;  /* 0x0000000109047547 */ /* 0x000fea000b800000 */
[----:B------:R-:W-:Y:S05]  /*16ff0*/  BPT.TRAP 0x1 ;  /* 0x000000040000795c */ /* 0x000fea0000300000 */
.L_x_299:
[----:B------:R-:W-:Y:S04]  /*17000*/  BSSY.RECONVERGENT B0, `(.L_x_300) ;  /* 0x0000003000007945 */ /* 0x000fe80003800200 */
[----:B------:R-:W-:Y:S05]  /*17010*/  @P2 BRA `(.L_x_301) ;  /* 0x0000000000042947 */ /* 0x000fea0003800000 */
[----:B------:R-:W-:Y:S05]  /*17020*/  BPT.TRAP 0x1 ;  /* 0x000000040000795c */ /* 0x000fea0000300000 */
.L_x_301:
[----:B------:R-:W-:Y:S05]  /*17030*/  BSYNC.RECONVERGENT B0 ;  /* 0x0000000000007941 */ /* 0x000fea0003800200 */
.L_x_300:
[----:B------:R-:W-:Y:S01]  /*17040*/  ULEA UR16, UR15, UR8, 0xf ;  /* 0x000000080f107291 */ /* 0x000fe2000f8e78ff */
[----:B------:R-:W-:Y:S01]  /*17050*/  BSSY.RECONVERGENT B0, `(.L_x_302) ;  /* 0x000001a000007945 */ /* 0x000fe20003800200 */
[----:B------:R-:W-:Y:S02]  /*17060*/  UIADD3 UR4, UP2, UPT, UR32, 0x180, URZ ;  /* 0x0000018020047890 */ /* 0x000fe4000ff5e0ff */
[----:B------:R-:W-:Y:S02]  /*17070*/  UIADD3 UR25, UPT, UPT, UR25, 0x38020, URZ ;  /* 0x0003802019197890 */ /* 0x000fe4000fffe0ff */
[----:B------:R-:W-:Y:S02]  /*17080*/  UIADD3.X UR5, UPT, UPT, URZ, UR33, URZ, UP2, !UPT ;  /* 0x00000021ff057290 */ /* 0x000fe400097fe4ff */
[----:B------:R-:W-:Y:S02]  /*17090*/  UIADD3 UR24, UPT, UPT, UR16, 0x10000, URZ ;  /* 0x0001000010187890 */ /* 0x000fe4000fffe0ff */
[----:B------:R-:W-:-:S02]  /*170a0*/  UIADD3 UR16, UPT, UPT, UR16, 0x14000, URZ ;  /* 0x0001400010107890 */ /* 0x000fc4000fffe0ff */
[----:B------:R-:W-:Y:S01]  /*170b0*/  UIADD3 UR15, UPT, UPT, UR15, 0x1, URZ ;  /* 0x000000010f0f7890 */ /* 0x000fe2000fffe0ff */
[----:B------:R-:W-:Y:S01]  /*170c0*/  UMOV UR27, URZ ;  /* 0x000000ff001b7c82 */ /* 0x000fe20008000000 */
[----:B------:R-:W-:Y:S01]  /*170d0*/  UMOV UR6, 0x0 ;  /* 0x0000000000067882 */ /* 0x000fe20000000000 */
[----:B------:R-:W-:Y:S01]  /*170e0*/  UMOV UR7, 0x10000000 ;  /* 0x1000000000077882 */ /* 0x000fe20000000000 */
[----:B------:R-:W-:Y:S01]  /*170f0*/  UMOV UR26, URZ ;  /* 0x000000ff001a7c82 */ /* 0x000fe20008000000 */
[----:B------:R-:W-:Y:S01]  /*17100*/  UMOV UR28, UR13 ;  /* 0x0000000d001c7c82 */ /* 0x000fe20008000000 */
[----:B------:R-:W-:Y:S01]  /*17110*/  UMOV UR29, UR14 ;  /* 0x0000000e001d7c82 */ /* 0x000fe20008000000 */
[----:B------:R-:W-:Y:S01]  /*17120*/  UISETP.NE.AND UP2, UPT, UR15, 0x3, UPT ;  /* 0x000000030f00788c */ /* 0x000fe2000bf45270 */
[----:B------:R-:W-:Y:S01]  /*17130*/  UTMALDG.4D [UR24], [UR4], desc[UR6] ;  /* 0x00000618040075b4 */ /* 0x000fe20008019000 */
[----:B------:R-:W-:Y:S01]  /*17140*/  UMOV UR18, 0x40 ;  /* 0x0000004000127882 */ /* 0x000fe20000000000 */
[----:B------:R-:W-:Y:S01]  /*17150*/  UMOV UR20, UR13 ;  /* 0x0000000d00147c82 */ /* 0x000fe20008000000 */
[----:B------:R-:W-:Y:S01]  /*17160*/  UMOV UR21, UR14 ;  /* 0x0000000e00157c82 */ /* 0x000fe20008000000 */
[----:B------:R-:W-:Y:S01]  /*17170*/  UMOV UR17, UR25 ;  /* 0x0000001900117c82 */ /* 0x000fe20008000000 */
[----:B------:R-:W-:Y:S01]  /*17180*/  UMOV UR19, UR27 ;  /* 0x0000001b00137c82 */ /* 0x000fe20008000000 */
[----:B------:R-:W-:Y:S01]  /*17190*/  USEL UR15, UR15, URZ, UP2 ;  /* 0x000000ff0f0f7287 */ /* 0x000fe20009000000 */
[----:B------:R3:W-:Y:S02]  /*171a0*/  UTMALDG.4D [UR16], [UR4], desc[UR6] ;  /* 0x00000610040075b4 */ /* 0x0007e40008019000 */
[----:B---3--:R-:W-:-:S04]  /*171b0*/  USEL UR4, URZ, 0x1, UP2 ;  /* 0x00000001ff047887 */ /* 0x008fc80009000000 */
[----:B------:R-:W-:Y:S01]  /*171c0*/  ULOP3.LUT UR6, UR23, UR4, URZ, 0x3c, !UPT ;  /* 0x0000000417067292 */ /* 0x000fe2000f8e3cff */
[----:B------:R-:W-:Y:S11]  /*171d0*/  @!P3 BRA `(.L_x_303) ;  /* 0x000000000004b947 */ /* 0x000ff60003800000 */
[----:B------:R-:W-:Y:S05]  /*171e0*/  BPT.TRAP 0x1 ;  /* 0x000000040000795c */ /* 0x000fea0000300000 */
.L_x_303:
[----:B------:R-:W-:Y:S05]  /*171f0*/  BSYNC.RECONVERGENT B0 ;  /* 0x0000000000007941 */ /* 0x000fea0003800200 */
.L_x_302:
[----:B------:R-:W3:Y:S01]  /*17200*/  SYNCS.PHASECHK.TRANS64.TRYWAIT P1, [UR8+0x38018], R5 ;  /* 0x03801805ff0075a7 */ /* 0x000ee20008021108 */
[----:B--2---:R-:W-:Y:S01]  /*17210*/  @!P0 MOV R2, 0x8000 ;  /* 0x0000800000028802 */ /* 0x004fe20000000f00 */
[----:B---3--:R-:W-:Y:S06]  /*17220*/  @!P1 BRA `(.L_x_304) ;  /* 0x0000005c00a89947 */ /* 0x008fec0003800000 */
.L_x_464:
[----:B------:R2:W-:Y:S01]  /*17230*/  @!P0 SYNCS.ARRIVE.TRANS64 RZ, [UR8+0x38008], R2 ;  /* 0x03800802ffff89a7 */ /* 0x0005e20008000008 */
[----:B------:R-:W-:Y:S04]  /*17240*/  BSSY.RECONVERGENT B0, `(.L_x_305) ;  /* 0x0000003000007945 */ /* 0x000fe80003800200 */
[----:B------:R-:W-:Y:S05]  /*17250*/  @!P5 BRA `(.L_x_306) ;  /* 0x000000000004d947 */ /* 0x000fea0003800000 */
[----:B------:R-:W-:Y:S05]  /*17260*/  BPT.TRAP 0x1 ;  /* 0x000000040000795c */ /* 0x000fea0000300000 */
.L_x_306:
[----:B------:R-:W-:Y:S05]  /*17270*/  BSYNC.RECONVERGENT B0 ;  /* 0x0000000000007941 */ /* 0x000fea0003800200 */
.L_x_305:
[----:B------:R-:W-:Y:S04]  /*17280*/  BSSY.RECONVERGENT B0, `(.L_x_307) ;  /* 0x0000003000007945 */ /* 0x000fe80003800200 */
[----:B------:R-:W-:Y:S05]  /*17290*/  @P2 BRA `(.L_x_308) ;  /* 0x0000000000042947 */ /* 0x000fea0003800000 */
[----:B------:R-:W-:Y:S05]  /*172a0*/  BPT.TRAP 0x1 ;  /* 0x000000040000795c */ /* 0x000fea0000300000 */
.L_x_308:
[----:B------:R-:W-:Y:S05]  /*172b0*/  BSYNC.RECONVERGENT B0 ;  /* 0x0000000000007941 */ /* 0x000fea0003800200 */
.L_x_307:
[----:B------:R-:W-:Y:S02]  /*172c0*/  UIADD3 UR4, UP2, UPT, UR32, 0x80, URZ ;  /* 0x0000008020047890 */ /* 0x000fe4000ff5e0ff */
[----:B------:R-:W-:Y:S02]  /*172d0*/  UIADD3 UR27, UPT, UPT, UR11, 0x80, URZ ;  /* 0x000000800b1b7890 */ /* 0x000fe4000fffe0ff */
[----:B------:R-:W-:Y:S02]  /*172e0*/  UIADD3 UR24, UPT, UPT, UR8, 0x8000, URZ ;  /* 0x0000800008187890 */ /* 0x000fe4000fffe0ff */
[----:B------:R-:W-:Y:S02]  /*172f0*/  UIADD3 UR25, UPT, UPT, UR8, 0x38008, URZ ;  /* 0x0003800808197890 */ /* 0x000fe4000fffe0ff */
[----:B------:R-:W-:Y:S02]  /*17300*/  UIADD3.X UR5, UPT, UPT, URZ, UR33, URZ, UP2, !UPT ;  /* 0x00000021ff057290 */ /* 0x000fe400097fe4ff */
[----:B------:R-:W-:Y:S01]  /*17310*/  UIADD3 UR16, UPT, UPT, UR8, 0xc000, URZ ;  /* 0x0000c00008107890 */ /* 0x000fe2000fffe0ff */
[----:B------:R-:W-:Y:S01]  /*17320*/  UMOV UR34, 0x0 ;  /* 0x0000000000227882 */ /* 0x000fe20000000000 */
[----:B------:R-:W-:Y:S01]  /*17330*/  UMOV UR35, 0x10000000 ;  /* 0x1000000000237882 */ /* 0x000fe20000000000 */
[----:B------:R-:W-:Y:S01]  /*17340*/  UMOV UR26, URZ ;  /* 0x000000ff001a7c82 */ /* 0x000fe20008000000 */
[----:B------:R-:W-:Y:S01]  /*17350*/  UMOV UR28, UR12 ;  /* 0x0000000c001c7c82 */ /* 0x000fe20008000000 */
[----:B------:R-:W-:Y:S01]  /*17360*/  UMOV UR29, UR13 ;  /* 0x0000000d001d7c82 */ /* 0x000fe20008000000 */
[----:B------:R-:W-:Y:S01]  /*17370*/  UMOV UR30, UR14 ;  /* 0x0000000e001e7c82 */ /* 0x000fe20008000000 */
        /* <DEDUP_REMOVED lines=8> */
[----:B---3--:R-:W-:Y:S05]  /*17400*/  BRA.U !UP0, `(.L_x_309) ;  /* 0x0000000108047547 */ /* 0x008fea000b800000 */
[----:B------:R-:W-:Y:S05]  /*17410*/  BPT.TRAP 0x1 ;  /* 0x000000040000795c */ /* 0x000fea0000300000 */
.L_x_309:
[----:B------:R-:W-:Y:S01]  /*17420*/  ULEA UR25, UR15, UR8, 0x3 ;  /* 0x000000080f197291 */ /* 0x000fe2000f8e18ff */
[----:B-1----:R-:W-:Y:S01]  /*17430*/  IMAD.U32 R3, RZ, RZ, UR6 ;  /* 0x00000006ff037e24 */ /* 0x002fe2000f8e00ff */
[----:B--2---:R-:W-:-:S04]  /*17440*/  @!P0 MOV R2, 0x8000 ;  /* 0x0000800000028802 */ /* 0x004fc80000000f00 */
[----:B------:R-:W-:-:S04]  /*17450*/  SHF.L.U32 R3, R3, 0x1f, RZ ;  /* 0x0000001f03037819 */ /* 0x000fc800000006ff */
[----:B------:R-:W1:Y:S02]  /*17460*/  SYNCS.PHASECHK.TRANS64.TRYWAIT P1, [UR25+0x38038], R3 ;  /* 0x03803803ff0075a7 */ /* 0x000e640008021119 */
[----:B-1----:R-:W-:Y:S05]  /*17470*/  @!P1 BRA `(.L_x_310) ;  /* 0x0000005c002c9947 */ /* 0x002fea0003800000 */
.L_x_466:
[----:B------:R2:W-:Y:S01]  /*17480*/  @!P0 SYNCS.ARRIVE.TRANS64 RZ, [UR25+0x38020], R2 ;  /* 0x03802002ffff89a7 */ /* 0x0005e20008000019 */
[----:B------:R-:W-:Y:S05]  /*17490*/  BRA.U !UP1, `(.L_x_311) ;  /* 0x0000000109047547 */ /* 0x000fea000b800000 */
[----:B------:R-:W-:Y:S05]  /*174a0*/  BPT.TRAP 0x1 ;  /* 0x000000040000795c */ /* 0x000fea0000300000 */
.L_x_311:
[----:B------:R-:W-:Y:S04]  /*174b0*/  BSSY.RECONVERGENT B0, `(.L_x_312) ;  /* 0x0000003000007945 */ /* 0x000fe80003800200 */
[----:B------:R-:W-:Y:S05]  /*174c0*/  @P2 BRA `(.L_x_313) ;  /* 0x0000000000042947 */ /* 0x000fea0003800000 */
[----:B------:R-:W-:Y:S05]  /*174d0*/  BPT.TRAP 0x1 ;  /* 0x000000040000795c */ /* 0x000fea0000300000 */
.L_x_313:
[----:B------:R-:W-:Y:S05]  /*174e0*/  BSYNC.RECONVERGENT B0 ;  /* 0x0000000000007941 */ /* 0x000fea0003800200 */
.L_x_312:
[----:B------:R-:W-:Y:S01]  /*174f0*/  ULEA UR16, UR15, UR8, 0xf ;  /* 0x000000080f107291 */ /* 0x000fe2000f8e78ff */
[----:B------:R-:W-:Y:S01]  /*17500*/  LOP3.LUT R4, R4, 0x1, RZ, 0x3c, !PT ;  /* 0x0000000104047812 */ /* 0x000fe200078e3cff */
[----:B------:R-:W-:Y:S02]  /*17510*/  UIADD3 UR4, UP2, UPT, UR32, 0x280, URZ ;  /* 0x0000028020047890 */ /* 0x000fe4000ff5e0ff */
[----:B------:R-:W-:Y:S02]  /*17520*/  UIADD3 UR25, UPT, UPT, UR25, 0x38020, URZ ;  /* 0x0003802019197890 */ /* 0x000fe4000fffe0ff */
[----:B------:R-:W-:Y:S02]  /*17530*/  UIADD3.X UR5, UPT, UPT, URZ, UR33, URZ, UP2, !UPT ;  /* 0x00000021ff057290 */ /* 0x000fe400097fe4ff */
[----:B------:R-:W-:Y:S02]  /*17540*/  UIADD3 UR24, UPT, UPT, UR16, 0x10000, URZ ;  /* 0x0001000010187890 */ /* 0x000fe4000fffe0ff */
[----:B------:R-:W-:Y:S01]  /*17550*/  UIADD3 UR16, UPT, UPT, UR16, 0x14000, URZ ;  /* 0x0001400010107890 */ /* 0x000fe2000fffe0ff */
[----:B------:R-:W-:Y:S01]  /*17560*/  UMOV UR27, URZ ;  /* 0x000000ff001b7c82 */ /* 0x000fe20008000000 */
[----:B------:R-:W-:Y:S01]  /*17570*/  UMOV UR10, 0x0 ;  /* 0x00000000000a7882 */ /* 0x000fe20000000000 */
[----:B------:R-:W-:Y:S01]  /*17580*/  UMOV UR11, 0x10000000 ;  /* 0x10000000000b7882 */ /* 0x000fe20000000000 */
[----:B------:R-:W-:Y:S01]  /*17590*/  UMOV UR26, URZ ;  /* 0x000000ff001a7c82 */ /* 0x000fe20008000000 */
[----:B------:R-:W-:Y:S01]  /*175a0*/  UMOV UR28, UR13 ;  /* 0x0000000d001c7c82 */ /* 0x000fe20008000000 */
[----:B------:R-:W-:Y:S01]  /*175b0*/  UMOV UR29, UR14 ;  /* 0x0000000e001d7c82 */ /* 0x000fe20008000000 */
[----:B------:R-:W-:Y:S01]  /*175c0*/  UMOV UR18, 0x40 ;  /* 0x0000004000127882 */ /* 0x000fe20000000000 */
[----:B------:R-:W-:Y:S01]  /*175d0*/  UMOV UR20, UR13 ;  /* 0x0000000d00147c82 */ /* 0x000fe20008000000 */
[----:B------:R-:W-:Y:S01]  /*175e0*/  UMOV UR21, UR14 ;  /* 0x0000000e00157c82 */ /* 0x000fe20008000000 */
[----:B------:R-:W-:Y:S01]  /*175f0*/  UMOV UR17, UR25 ;  /* 0x0000001900117c82 */ /* 0x000fe20008000000 */
[----:B------:R-:W-:Y:S01]  /*17600*/  UMOV UR19, UR27 ;  /* 0x0000001b00137c82 */ /* 0x000fe20008000000 */
[----:B------:R3:W-:Y:S01]  /*17610*/  UTMALDG.4D [UR24], [UR4], desc[UR10] ;  /* 0x00000a18040075b4 */ /* 0x0007e20008019000 */
[----:B------:R-:W-:-:S04]  /*17620*/  UIADD3 UR15, UPT, UPT, UR15, 0x1, URZ ;  /* 0x000000010f0f7890 */ /* 0x000fc8000fffe0ff */
[----:B------:R-:W-:Y:S01]  /*17630*/  UISETP.NE.AND UP2, UPT, UR15, 0x3, UPT ;  /* 0x000000030f00788c */ /* 0x000fe2000bf45270 */
[----:B------:R3:W-:Y:S03]  /*17640*/  UTMALDG.4D [UR16], [UR4], desc[UR10] ;  /* 0x00000a10040075b4 */ /* 0x0007e60008019000 */
[----:B------:R-:W-:Y:S02]  /*17650*/  USEL UR23, URZ, 0x1, UP2 ;  /* 0x00000001ff177887 */ /* 0x000fe40009000000 */
[----:B------:R-:W-:Y:S02]  /*17660*/  USEL UR15, UR15, URZ, UP2 ;  /* 0x000000ff0f0f7287 */ /* 0x000fe40009000000 */
[----:B------:R-:W-:Y:S02]  /*17670*/  UISETP.GE.AND UP2, UPT, UR31, 0x81, UPT ;  /* 0x000000811f00788c */ /* 0x000fe4000bf46270 */
[----:B------:R-:W-:-:S07]  /*17680*/  ULOP3.LUT UR23, UR6, UR23, URZ, 0x3c, !UPT ;  /* 0x0000001706177292 */ /* 0x000fce000f8e3cff */
[----:B---3--:R-:W-:Y:S05]  /*17690*/  BRA.U !UP2, `(.L_x_289) ;  /* 0x000000250a047547 */ /* 0x008fea000b800000 */
[----:B------:R-:W-:Y:S01]  /*176a0*/  UIADD3 UR5, UPT, UPT, UR31, 0x7f, URZ ;  /* 0x0000007f1f057890 */ /* 0x000fe2000fffe0ff */
[----:B------:R-:W-:-:S03]  /*176b0*/  UMOV UR11, 0x1 ;  /* 0x00000001000b7882 */ /* 0x000fc60000000000 */
[----:B------:R-:W-:-:S04]  /*176c0*/  USHF.R.S32.HI UR4, URZ, 0x1f, UR5 ;  /* 0x0000001fff047899 */ /* 0x000fc80008011405 */
[----:B------:R-:W-:-:S04]  /*176d0*/  ULEA.HI UR4, UR4, UR5, URZ, 0x7 ;  /* 0x0000000504047291 */ /* 0x000fc8000f8f38ff */
[----:B------:R-:W-:-:S04]  /*176e0*/  USHF.R.S32.HI UR4, URZ, 0x7, UR4 ;  /* 0x00000007ff047899 */ /* 0x000fc80008011404 */
[----:B------:R-:W-:-:S04]  /*176f0*/  UISETP.LT.AND UP2, UPT, UR4, 0x2, UPT ;  /* 0x000000020400788c */ /* 0x000fc8000bf41270 */
[----:B------:R-:W-:-:S04]  /*17700*/  USEL UR5, UR4, 0x2, UP2 ;  /* 0x0000000204057887 */ /* 0x000fc80009000000 */
[----:B------:R-:W-:-:S04]  /*17710*/  UIADD3 UR4, UPT, UPT, UR4, -UR5, URZ ;  /* 0x8000000504047290 */ /* 0x000fc8000fffe0ff */
[----:B------:R-:W-:Y:S02]  /*17720*/  UISETP.GE.U32.AND UP2, UPT, UR4, 0x3, UPT ;  /* 0x000000030400788c */ /* 0x000fe4000bf46070 */
[----:B------:R-:W-:-:S04]  /*17730*/  UIADD3 UR5, UPT, UPT, UR4, 0x1, URZ ;  /* 0x0000000104057890 */ /* 0x000fc8000fffe0ff */
[----:B------:R-:W-:-:S03]  /*17740*/  ULOP3.LUT UR34, UR5, 0x3, URZ, 0xc0, !UPT ;  /* 0x0000000305227892 */ /* 0x000fc6000f8ec0ff */
[----:B------:R-:W-:Y:S09]  /*17750*/  BRA.U !UP2, `(.L_x_314) ;  /* 0x000000150a107547 */ /* 0x000ff2000b800000 */
[----:B------:R-:W-:Y:S01]  /*17760*/  ULOP3.LUT UR12, UR5, 0xfffffffc, URZ, 0xc0, !UPT ;  /* 0xfffffffc050c7892 */ /* 0x000fe2000f8ec0ff */
[----:B------:R-:W-:-:S11]  /*17770*/  UMOV UR11, 0x1 ;  /* 0x00000001000b7882 */ /* 0x000fd60000000000 */
.L_x_355:
[----:B------:R-:W-:Y:S05]  /*17780*/  BRA.U !UP0, `(.L_x_315) ;  /* 0x0000000108047547 */ /* 0x000fea000b800000 */
[----:B------:R-:W-:Y:S05]  /*17790*/  BPT.TRAP 0x1 ;  /* 0x000000040000795c */ /* 0x000fea0000300000 */
.L_x_315:
[----:B------:R-:W3:Y:S01]  /*177a0*/  S2UR UR8, SR_CgaCtaId ;  /* 0x00000000000879c3 */ /* 0x000ee20000008800 */
[----:B------:R-:W-:Y:S01]  /*177b0*/  UMOV UR4, 0x400 ;  /* 0x0000040000047882 */ /* 0x000fe20000000000 */
[----:B-1----:R-:W-:Y:S01]  /*177c0*/  IMAD.U32 R3, RZ, RZ, UR23 ;  /* 0x00000017ff037e24 */ /* 0x002fe2000f8e00ff */
[----:B--2---:R-:W-:-:S04]  /*177d0*/  @!P0 MOV R2, 0x8000 ;  /* 0x0000800000028802 */ /* 0x004fc80000000f00 */
[----:B------:R-:W-:Y:S01]  /*177e0*/  SHF.L.U32 R3, R3, 0x1f, RZ ;  /* 0x0000001f03037819 */ /* 0x000fe200000006ff */
[----:B---3--:R-:W-:-:S04]  /*177f0*/  ULEA UR8, UR8, UR4, 0x18 ;  /* 0x0000000408087291 */ /* 0x008fc8000f8ec0ff */
[----:B------:R-:W-:-:S09]  /*17800*/  ULEA UR25, UR15, UR8, 0x3 ;  /* 0x000000080f197291 */ /* 0x000fd2000f8e18ff */
[----:B------:R-:W1:Y:S02]  /*17810*/  SYNCS.PHASECHK.TRANS64.TRYWAIT P1, [UR25+0x38038], R3 ;  /* 0x03803803ff0075a7 */ /* 0x000e640008021119 */
[----:B-1----:R-:W-:Y:S05]  /*17820*/  @!P1 BRA `(.L_x_316) ;  /* 0x0000005800589947 */ /* 0x002fea0003800000 */
.L_x_468:
[----:B------:R2:W-:Y:S01]  /*17830*/  @!P0 SYNCS.ARRIVE.TRANS64 RZ, [UR25+0x38020], R2 ;  /* 0x03802002ffff89a7 */ /* 0x0005e20008000019 */
[----:B------:R-:W-:Y:S05]  /*17840*/  BRA.U !UP1, `(.L_x_317) ;  /* 0x0000000109047547 */ /* 0x000fea000b800000 */
[----:B------:R-:W-:Y:S05]  /*17850*/  BPT.TRAP 0x1 ;  /* 0x000000040000795c */ /* 0x000fea0000300000 */
.L_x_317:
[----:B-1----:R-:W1:Y:S01]  /*17860*/  S2R R0, SR_TID.X ;  /* 0x0000000000007919 */ /* 0x002e620000002100 */
[----:B------:R-:W-:Y:S01]  /*17870*/  BSSY.RECONVERGENT B0, `(.L_x_318) ;  /* 0x0000005000007945 */ /* 0x000fe20003800200 */
[----:B-1----:R-:W-:-:S04]  /*17880*/  LOP3.LUT P2, RZ, R0, 0x1f, RZ, 0xc0, !PT ;  /* 0x0000001f00ff7812 */ /* 0x002fc8000784c0ff */
[----:B------:R-:W-:-:S13]  /*17890*/  PLOP3.LUT P2, PT, P2, P0, PT, 0x8f, 0xf8 ;  /* 0x0000000000f8781c */ /* 0x000fda0001741177 */
[----:B------:R-:W-:Y:S05]  /*178a0*/  @P2 BRA `(.L_x_319) ;  /* 0x0000000000042947 */ /* 0x000fea0003800000 */
[----:B------:R-:W-:Y:S05]  /*178b0*/  BPT.TRAP 0x1 ;  /* 0x000000040000795c */ /* 0x000fea0000300000 */
.L_x_319:
[----:B------:R-:W-:Y:S05]  /*178c0*/  BSYNC.RECONVERGENT B0 ;  /* 0x0000000000007941 */ /* 0x000fea0003800200 */
.L_x_318:
[----:B------:R-:W-:Y:S02]  /*178d0*/  ULEA UR16, UR15, UR8, 0xf ;  /* 0x000000080f107291 */ /* 0x000fe4000f8e78ff */
[----:B------:R-:W-:Y:S02]  /*178e0*/  UIADD3 UR6, UP2, UPT, UR32, 0x180, URZ ;  /* 0x0000018020067890 */ /* 0x000fe4000ff5e0ff */
[----:B------:R-:W-:Y:S02]  /*178f0*/  USHF.L.U32 UR27, UR11, 0x7, URZ ;  /* 0x000000070b1b7899 */ /* 0x000fe400080006ff */
[----:B------:R-:W-:Y:S02]  /*17900*/  UIADD3 UR25, UPT, UPT, UR25, 0x38020, URZ ;  /* 0x0003802019197890 */ /* 0x000fe4000fffe0ff */
[----:B------:R-:W-:Y:S02]  /*17910*/  UIADD3.X UR7, UPT, UPT, URZ, UR33, URZ, UP2, !UPT ;  /* 0x00000021ff077290 */ /* 0x000fe400097fe4ff */
[----:B------:R-:W-:-:S02]  /*17920*/  UIADD3 UR24, UPT, UPT, UR16, 0x10000, URZ ;  /* 0x0001000010187890 */ /* 0x000fc4000fffe0ff */
[----:B------:R-:W-:Y:S01]  /*17930*/  UIADD3 UR16, UPT, UPT, UR16, 0x14000, URZ ;  /* 0x0001400010107890 */ /* 0x000fe2000fffe0ff */
        /* <DEDUP_REMOVED lines=16> */
[----:B------:R-:W-:Y:S01]  /*17a40*/  ULOP3.LUT UR9, UR23, UR4, URZ, 0x3c, !UPT ;  /* 0x0000000417097292 */ /* 0x000fe2000f8e3cff */
[----:B-1----:R-:W-:Y:S11]  /*17a50*/  BRA.U !UP0, `(.L_x_320) ;  /* 0x0000000108047547 */ /* 0x002ff6000b800000 */
[----:B------:R-:W-:Y:S05]  /*17a60*/  BPT.TRAP 0x1 ;  /* 0x000000040000795c */ /* 0x000fea0000300000 */
.L_x_320:
[----:B------:R-:W-:Y:S01]  /*17a70*/  ULEA UR25, UR5, UR8, 0x3 ;  /* 0x0000000805197291 */ /* 0x000fe2000f8e18ff */
[----:B------:R-:W-:Y:S01]  /*17a80*/  IMAD.U32 R3, RZ, RZ, UR9 ;  /* 0x00000009ff037e24 */ /* 0x000fe2000f8e00ff */
[----:B--2---:R-:W-:-:S04]  /*17a90*/  @!P0 MOV R2, 0x8000 ;  /* 0x0000800000028802 */ /* 0x004fc80000000f00 */
[----:B------:R-:W-:-:S04]  /*17aa0*/  SHF.L.U32 R3, R3, 0x1f, RZ ;  /* 0x0000001f03037819 */ /* 0x000fc800000006ff */
[----:B------:R-:W1:Y:S02]  /*17ab0*/  SYNCS.PHASECHK.TRANS64.TRYWAIT P1, [UR25+0x38038], R3 ;  /* 0x03803803ff0075a7 */ /* 0x000e640008021119 */
[----:B-1----:R-:W-:Y:S05]  /*17ac0*/  @!P1 BRA `(.L_x_321) ;  /* 0x0000005400c89947 */ /* 0x002fea0003800000 */
.L_x_470:
[----:B------:R2:W-:Y:S01]  /*17ad0*/  @!P0 SYNCS.ARRIVE.TRANS64 RZ, [UR25+0x38020], R2 ;  /* 0x03802002ffff89a7 */ /* 0x0005e20008000019 */
[----:B------:R-:W-:Y:S05]  /*17ae0*/  BRA.U !UP1, `(.L_x_322) ;  /* 0x0000000109047547 */ /* 0x000fea000b800000 */
[----:B------:R-:W-:Y:S05]  /*17af0*/  BPT.TRAP 0x1 ;  /* 0x000000040000795c */ /* 0x000fea0000300000 */
.L_x_322:
[----:B------:R-:W-:Y:S04]  /*17b00*/  BSSY.RECONVERGENT B0, `(.L_x_323) ;  /* 0x0000003000007945 */ /* 0x000fe80003800200 */
[----:B------:R-:W-:Y:S05]  /*17b10*/  @P2 BRA `(.L_x_324) ;  /* 0x0000000000042947 */ /* 0x000fea0003800000 */
[----:B------:R-:W-:Y:S05]  /*17b20*/  BPT.TRAP 0x1 ;  /* 0x000000040000795c */ /* 0x000fea0000300000 */
.L_x_324:
[----:B------:R-:W-:Y:S05]  /*17b30*/  BSYNC.RECONVERGENT B0 ;  /* 0x0000000000007941 */ /* 0x000fea0003800200 */
.L_x_323:
        /* <DEDUP_REMOVED lines=24> */
[----:B---3--:R-:W-:Y:S11]  /*17cc0*/  BRA.U !UP0, `(.L_x_325) ;  /* 0x0000000108047547 */ /* 0x008ff6000b800000 */
[----:B------:R-:W-:Y:S05]  /*17cd0*/  BPT.TRAP 0x1 ;  /* 0x000000040000795c */ /* 0x000fea0000300000 */
.L_x_325:
[----:B------:R-:W-:Y:S01]  /*17ce0*/  ULEA UR25, UR5, UR8, 0x3 ;  /* 0x0000000805197291 */ /* 0x000fe2000f8e18ff */
[----:B-1----:R-:W-:Y:S01]  /*17cf0*/  IMAD.U32 R3, RZ, RZ, UR9 ;  /* 0x00000009ff037e24 */ /* 0x002fe2000f8e00ff */
[----:B--2---:R-:W-:-:S04]  /*17d00*/  @!P0 MOV R2, 0x8000 ;  /* 0x0000800000028802 */ /* 0x004fc80000000f00 */
[----:B------:R-:W-:-:S04]  /*17d10*/  SHF.L.U32 R3, R3, 0x1f, RZ ;  /* 0x0000001f03037819 */ /* 0x000fc800000006ff */
[----:B------:R-:W1:Y:S02]  /*17d20*/  SYNCS.PHASECHK.TRANS64.TRYWAIT P1, [UR25+0x38038], R3 ;  /* 0x03803803ff0075a7 */ /* 0x000e640008021119 */
[----:B-1----:R-:W-:Y:S05]  /*17d30*/  @!P1 BRA `(.L_x_326) ;  /* 0x0000005400449947 */ /* 0x002fea0003800000 */
.L_x_472:
[----:B------:R2:W-:Y:S01]  /*17d40*/  @!P0 SYNCS.ARRIVE.TRANS64 RZ, [UR25+0x38020], R2 ;  /* 0x03802002ffff89a7 */ /* 0x0005e20008000019 */
[----:B------:R-:W-:Y:S05]  /*17d50*/  BRA.U !UP1, `(.L_x_327) ;  /* 0x0000000109047547 */ /* 0x000fea000b800000 */
[----:B------:R-:W-:Y:S05]  /*17d60*/  BPT.TRAP 0x1 ;  /* 0x000000040000795c */ /* 0x000fea0000300000 */
.L_x_327:
[----:B------:R-:W-:Y:S04]  /*17d70*/  BSSY.RECONVERGENT B0, `(.L_x_328) ;  /* 0x0000003000007945 */ /* 0x000fe80003800200 */
[----:B------:R-:W-:Y:S05]  /*17d80*/  @P2 BRA `(.L_x_329) ;  /* 0x0000000000042947 */ /* 0x000fea0003800000 */
[----:B------:R-:W-:Y:S05]  /*17d90*/  BPT.TRAP 0x1 ;  /* 0x000000040000795c */ /* 0x000fea0000300000 */
.L_x_329:
[----:B------:R-:W-:Y:S05]  /*17da0*/  BSYNC.RECONVERGENT B0 ;  /* 0x0000000000007941 */ /* 0x000fea0003800200 */
.L_x_328:
[----:B------:R-:W-:Y:S02]  /*17db0*/  ULEA UR16, UR5, UR8, 0xf ;  /* 0x0000000805107291 */ /* 0x000fe4000f8e78ff */
[----:B------:R-:W-:Y:S02]  /*17dc0*/  UIADD3 UR6, UP2, UPT, UR32, 0x180, URZ ;  /* 0x0000018020067890 */ /* 0x000fe4000ff5e0ff */
[----:B------:R-:W-:Y:S02]  /*17dd0*/  ULEA UR27, UR11, 0x80, 0x7 ;  /* 0x000000800b1b7891 */ /* 0x000fe4000f8e38ff */
        /* <DEDUP_REMOVED lines=23> */
.L_x_330:
[----:B------:R-:W-:Y:S01]  /*17f50*/  ULEA UR25, UR5, UR8, 0x3 ;  /* 0x0000000805197291 */ /* 0x000fe2000f8e18ff */
[----:B-1----:R-:W-:Y:S01]  /*17f60*/  IMAD.U32 R3, RZ, RZ, UR9 ;  /* 0x00000009ff037e24 */ /* 0x002fe2000f8e00ff */
[----:B--2---:R-:W-:-:S04]  /*17f70*/  @!P0 MOV R2, 0x8000 ;  /* 0x0000800000028802 */ /* 0x004fc80000000f00 */
[----:B------:R-:W-:-:S04]  /*17f80*/  SHF.L.U32 R3, R3, 0x1f, RZ ;  /* 0x0000001f03037819 */ /* 0x000fc800000006ff */
[----:B------:R-:W1:Y:S02]  /*17f90*/  SYNCS.PHASECHK.TRANS64.TRYWAIT P1, [UR25+0x38038], R3 ;  /* 0x03803803ff0075a7 */ /* 0x000e640008021119 */
[----:B-1----:R-:W-:Y:S05]  /*17fa0*/  @!P1 BRA `(.L_x_331) ;  /* 0x0000005000c09947 */ /* 0x002fea0003800000 */
.L_x_474:
[----:B------:R2:W-:Y:S01]  /*17fb0*/  @!P0 SYNCS.ARRIVE.TRANS64 RZ, [UR25+0x38020], R2 ;  /* 0x03802002ffff89a7 */ /* 0x0005e20008000019 */
[----:B------:R-:W-:Y:S05]  /*17fc0*/  BRA.U !UP1, `(.L_x_332) ;  /* 0x0000000109047547 */ /* 0x000fea000b800000 */
[----:B------:R-:W-:Y:S05]  /*17fd0*/  BPT.TRAP 0x1 ;  /* 0x000000040000795c */ /* 0x000fea0000300000 */
.L_x_332:
[----:B------:R-:W-:Y:S04]  /*17fe0*/  BSSY.RECONVERGENT B0, `(.L_x_333) ;  /* 0x0000003000007945 */ /* 0x000fe80003800200 */
[----:B------:R-:W-:Y:S05]  /*17ff0*/  @P2 BRA `(.L_x_334) ;  /* 0x0000000000042947 */ /* 0x000fea0003800000 */
[----:B------:R-:W-:Y:S05]  /*18000*/  BPT.TRAP 0x1 ;  /* 0x000000040000795c */ /* 0x000fea0000300000 */
.L_x_334:
[----:B------:R-:W-:Y:S05]  /*18010*/  BSYNC.RECONVERGENT B0 ;  /* 0x0000000000007941 */ /* 0x000fea0003800200 */
.L_x_333:
        /* <DEDUP_REMOVED lines=26> */
.L_x_335:
[----:B------:R-:W-:Y:S01]  /*181c0*/  ULEA UR25, UR5, UR8, 0x3 ;  /* 0x0000000805197291 */ /* 0x000fe2000f8e18ff */
[----:B-1----:R-:W-:Y:S01]  /*181d0*/  IMAD.U32 R3, RZ, RZ, UR9 ;  /* 0x00000009ff037e24 */ /* 0x002fe2000f8e00ff */
[----:B--2---:R-:W-:-:S04]  /*181e0*/  @!P0 MOV R2, 0x8000 ;  /* 0x0000800000028802 */ /* 0x004fc80000000f00 */
[----:B------:R-:W-:-:S04]  /*181f0*/  SHF.L.U32 R3, R3, 0x1f, RZ ;  /* 0x0000001f03037819 */ /* 0x000fc800000006ff */
[----:B------:R-:W1:Y:S02]  /*18200*/  SYNCS.PHASECHK.TRANS64.TRYWAIT P1, [UR25+0x38038], R3 ;  /* 0x03803803ff0075a7 */ /* 0x000e640008021119 */
[----:B-1----:R-:W-:Y:S05]  /*18210*/  @!P1 BRA `(.L_x_336) ;  /* 0x00000050003c9947 */ /* 0x002fea0003800000 */
.L_x_476:
[----:B------:R2:W-:Y:S01]  /*18220*/  @!P0 SYNCS.ARRIVE.TRANS64 RZ, [UR25+0x38020], R2 ;  /* 0x03802002ffff89a7 */ /* 0x0005e20008000019 */
[----:B------:R-:W-:Y:S05]  /*18230*/  BRA.U !UP1, `(.L_x_337) ;  /* 0x0000000109047547 */ /* 0x000fea000b800000 */
[----:B------:R-:W-:Y:S05]  /*18240*/  BPT.TRAP 0x1 ;  /* 0x000000040000795c */ /* 0x000fea0000300000 */
.L_x_337:
[----:B------:R-:W-:Y:S04]  /*18250*/  BSSY.RECONVERGENT B0, `(.L_x_338) ;  /* 0x0000003000007945 */ /* 0x000fe80003800200 */
[----:B------:R-:W-:Y:S05]  /*18260*/  @P2 BRA `(.L_x_339) ;  /* 0x0000000000042947 */ /* 0x000fea0003800000 */
[----:B------:R-:W-:Y:S05]  /*18270*/  BPT.TRAP 0x1 ;  /* 0x000000040000795c */ /* 0x000fea0000300000 */
.L_x_339:
[----:B------:R-:W-:Y:S05]  /*18280*/  BSYNC.RECONVERGENT B0 ;  /* 0x0000000000007941 */ /* 0x000fea0003800200 */
.L_x_338:
        /* <DEDUP_REMOVED lines=26> */
.L_x_340:
[----:B------:R-:W-:Y:S01]  /*18430*/  ULEA UR25, UR5, UR8, 0x3 ;  /* 0x0000000805197291 */ /* 0x000fe2000f8e18ff */
[----:B-1----:R-:W-:Y:S01]  /*18440*/  IMAD.U32 R3, RZ, RZ, UR9 ;  /* 0x00000009ff037e24 */ /* 0x002fe2000f8e00ff */
[----:B--2---:R-:W-:-:S04]  /*18450*/  @!P0 MOV R2, 0x8000 ;  /* 0x0000800000028802 */ /* 0x004fc80000000f00 */
[----:B------:R-:W-:-:S04]  /*18460*/  SHF.L.U32 R3, R3, 0x1f, RZ ;  /* 0x0000001f03037819 */ /* 0x000fc800000006ff */
[----:B------:R-:W1:Y:S02]  /*18470*/  SYNCS.PHASECHK.TRANS64.TRYWAIT P1, [UR25+0x38038], R3 ;  /* 0x03803803ff0075a7 */ /* 0x000e640008021119 */
[----:B-1----:R-:W-:Y:S05]  /*18480*/  @!P1 BRA `(.L_x_341) ;  /* 0x0000004c00b89947 */ /* 0x002fea0003800000 */
.L_x_478:
[----:B------:R2:W-:Y:S01]  /*18490*/  @!P0 SYNCS.ARRIVE.TRANS64 RZ, [UR25+0x38020], R2 ;  /* 0x03802002ffff89a7 */ /* 0x0005e20008000019 */
[----:B------:R-:W-:Y:S05]  /*184a0*/  BRA.U !UP1, `(.L_x_342) ;  /* 0x0000000109047547 */ /* 0x000fea000b800000 */
[----:B------:R-:W-:Y:S05]  /*184b0*/  BPT.TRAP 0x1 ;  /* 0x000000040000795c */ /* 0x000fea0000300000 */
.L_x_342:
[----:B------:R-:W-:Y:S04]  /*184c0*/  BSSY.RECONVERGENT B0, `(.L_x_343) ;  /* 0x0000003000007945 */ /* 0x000fe80003800200 */
[----:B------:R-:W-:Y:S05]  /*184d0*/  @P2 BRA `(.L_x_344) ;  /* 0x0000000000042947 */ /* 0x000fea0003800000 */
[----:B------:R-:W-:Y:S05]  /*184e0*/  BPT.TRAP 0x1 ;  /* 0x000000040000795c */ /* 0x000fea0000300000 */
.L_x_344:
[----:B------:R-:W-:Y:S05]  /*184f0*/  BSYNC.RECONVERGENT B0 ;  /* 0x0000000000007941 */ /* 0x000fea0003800200 */
.L_x_343:
        /* <DEDUP_REMOVED lines=18> */
[----:B------:R-:W-:-:S02]  /*18620*/  UIADD3 UR5, UPT, UPT, UR5, 0x1, URZ ;  /* 0x0000000105057890 */ /* 0x000fc4000fffe0ff */
[----:B------:R-:W-:Y:S02]  /*18630*/  UIADD3 UR10, UPT, UPT, UR11, 0x3, URZ ;  /* 0x000000030b0a7890 */ /* 0x000fe4000fffe0ff */
[----:B------:R-:W-:Y:S01]  /*18640*/  UISETP.NE.AND UP2, UPT, UR5, 0x3, UPT ;  /* 0x000000030500788c */ /* 0x000fe2000bf45270 */
[----:B------:R3:W-:Y:S03]  /*18650*/  UTMALDG.4D [UR16], [UR6], desc[UR22] ;  /* 0x00001610060075b4 */ /* 0x0007e60008019000 */
[----:B------:R-:W-:Y:S02]  /*18660*/  USEL UR4, URZ, 0x1, UP2 ;  /* 0x00000001ff047887 */ /* 0x000fe40009000000 */
[----:B------:R-:W-:Y:S02]  /*18670*/  USEL UR5, UR5, URZ, UP2 ;  /* 0x000000ff05057287 */ /* 0x000fe40009000000 */
[----:B------:R-:W-:Y:S01]  /*18680*/  ULOP3.LUT UR9, UR9, UR4, URZ, 0x3c, !UPT ;  /* 0x0000000409097292 */ /* 0x000fe2000f8e3cff */
[----:B---3--:R-:W-:Y:S11]  /*18690*/  BRA.U !UP0, `(.L_x_345) ;  /* 0x0000000108047547 */ /* 0x008ff6000b800000 */
[----:B------:R-:W-:Y:S05]  /*186a0*/  BPT.TRAP 0x1 ;  /* 0x000000040000795c */ /* 0x000fea0000300000 */
.L_x_345:
[----:B------:R-:W-:Y:S01]  /*186b0*/  ULEA UR25, UR5, UR8, 0x3 ;  /* 0x0000000805197291 */ /* 0x000fe2000f8e18ff */
[----:B-1----:R-:W-:Y:S01]  /*186c0*/  IMAD.U32 R3, RZ, RZ, UR9 ;  /* 0x00000009ff037e24 */ /* 0x002fe2000f8e00ff */
[----:B--2---:R-:W-:-:S04]  /*186d0*/  @!P0 MOV R2, 0x8000 ;  /* 0x0000800000028802 */ /* 0x004fc80000000f00 */
[----:B------:R-:W-:-:S04]  /*186e0*/  SHF.L.U32 R3, R3, 0x1f, RZ ;  /* 0x0000001f03037819 */ /* 0x000fc800000006ff */
[----:B------:R-:W1:Y:S02]  /*186f0*/  SYNCS.PHASECHK.TRANS64.TRYWAIT P1, [UR25+0x38038], R3 ;  /* 0x03803803ff0075a7 */ /* 0x000e640008021119 */
[----:B-1----:R-:W-:Y:S05]  /*18700*/  @!P1 BRA `(.L_x_346) ;  /* 0x0000004c00309947 */ /* 0x002fea0003800000 */
.L_x_480:
[----:B------:R2:W-:Y:S01]  /*18710*/  @!P0 SYNCS.ARRIVE.TRANS64 RZ, [UR25+0x38020], R2 ;  /* 0x03802002ffff89a7 */ /* 0x0005e20008000019 */
[----:B------:R-:W-:Y:S05]  /*18720*/  BRA.U !UP1, `(.L_x_347) ;  /* 0x0000000109047547 */ /* 0x000fea000b800000 */
[----:B------:R-:W-:Y:S05]  /*18730*/  BPT.TRAP 0x1 ;  /* 0x000000040000795c */ /* 0x000fea0000300000 */
.L_x_347:
[----:B------:R-:W-:Y:S04]  /*18740*/  BSSY.RECONVERGENT B0, `(.L_x_348) ;  /* 0x0000003000007945 */ /* 0x000fe80003800200 */
[----:B------:R-:W-:Y:S05]  /*18750*/  @P2 BRA `(.L_x_349) ;  /* 0x0000000000042947 */ /* 0x000fea0003800000 */
[----:B------:R-:W-:Y:S05]  /*18760*/  BPT.TRAP 0x1 ;  /* 0x000000040000795c */ /* 0x000fea0000300000 */
.L_x_349:
[----:B------:R-:W-:Y:S05]  /*18770*/  BSYNC.RECONVERGENT B0 ;  /* 0x0000000000007941 */ /* 0x000fea0003800200 */
.L_x_348:
        /* <DEDUP_REMOVED lines=26> */
.L_x_350:
[----:B------:R-:W-:Y:S01]  /*18920*/  ULEA UR25, UR5, UR8, 0x3 ;  /* 0x0000000805197291 */ /* 0x000fe2000f8e18ff */
[----:B-1----:R-:W-:Y:S01]  /*18930*/  IMAD.U32 R3, RZ, RZ, UR9 ;  /* 0x00000009ff037e24 */ /* 0x002fe2000f8e00ff */
[----:B--2---:R-:W-:-:S04]  /*18940*/  @!P0 MOV R2, 0x8000 ;  /* 0x0000800000028802 */ /* 0x004fc80000000f00 */
[----:B------:R-:W-:-:S04]  /*18950*/  SHF.L.U32 R3, R3, 0x1f, RZ ;  /* 0x0000001f03037819 */ /* 0x000fc800000006ff */
[----:B------:R-:W1:Y:S02]  /*18960*/  SYNCS.PHASECHK.TRANS64.TRYWAIT P1, [UR25+0x38038], R3 ;  /* 0x03803803ff0075a7 */ /* 0x000e640008021119 */
[----:B-1----:R-:W-:Y:S05]  /*18970*/  @!P1 BRA `(.L_x_351) ;  /* 0x0000004800ac9947 */ /* 0x002fea0003800000 */
.L_x_482:
[----:B------:R2:W-:Y:S01]  /*18980*/  @!P0 SYNCS.ARRIVE.TRANS64 RZ, [UR25+0x38020], R2 ;  /* 0x03802002ffff89a7 */ /* 0x0005e20008000019 */
[----:B------:R-:W-:Y:S05]  /*18990*/  BRA.U !UP1, `(.L_x_352) ;  /* 0x0000000109047547 */ /* 0x000fea000b800000 */
[----:B------:R-:W-:Y:S05]  /*189a0*/  BPT.TRAP 0x1 ;  /* 0x000000040000795c */ /* 0x000fea0000300000 */
.L_x_352:
[----:B------:R-:W-:Y:S04]  /*189b0*/  BSSY.RECONVERGENT B0, `(.L_x_353) ;  /* 0x0000003000007945 */ /* 0x000fe80003800200 */
[----:B------:R-:W-:Y:S05]  /*189c0*/  @P2 BRA `(.L_x_354) ;  /* 0x0000000000042947 */ /* 0x000fea0003800000 */
[----:B------:R-:W-:Y:S05]  /*189d0*/  BPT.TRAP 0x1 ;  /* 0x000000040000795c */ /* 0x000fea0000300000 */
.L_x_354:
[----:B------:R-:W-:Y:S05]  /*189e0*/  BSYNC.RECONVERGENT B0 ;  /* 0x0000000000007941 */ /* 0x000fea0003800200 */
.L_x_353:
[----:B------:R-:W-:Y:S02]  /*189f0*/  ULEA UR16, UR5, UR8, 0xf ;  /* 0x0000000805107291 */ /* 0x000fe4000f8e78ff */
[----:B------:R-:W-:Y:S02]  /*18a00*/  UIADD3 UR6, UP2, UPT, UR32, 0x280, URZ ;  /* 0x0000028020067890 */ /* 0x000fe4000ff5e0ff */
[----:B------:R-:W-:Y:S02]  /*18a10*/  UIADD3 UR5, UPT, UPT, UR5, 0x1, URZ ;  /* 0x0000000105057890 */ /* 0x000fe4000fffe0ff */
[----:B------:R-:W-:Y:S02]  /*18a20*/  UIADD3.X UR7, UPT, UPT, URZ, UR33, URZ, UP2, !UPT ;  /* 0x00000021ff077290 */ /* 0x000fe400097fe4ff */
[----:B------:R-:W-:Y:S02]  /*18a30*/  UISETP.NE.AND UP2, UPT, UR5, 0x3, UPT ;  /* 0x000000030500788c */ /* 0x000fe4000bf45270 */
[----:B------:R-:W-:-:S02]  /*18a40*/  USHF.L.U32 UR27, UR10, 0x7, URZ ;  /* 0x000000070a1b7899 */ /* 0x000fc400080006ff */
[----:B------:R-:W-:Y:S02]  /*18a50*/  USEL UR4, URZ, 0x1, UP2 ;  /* 0x00000001ff047887 */ /* 0x000fe40009000000 */
[----:B------:R-:W-:Y:S02]  /*18a60*/  USEL UR15, UR5, URZ, UP2 ;  /* 0x000000ff050f7287 */ /* 0x000fe40009000000 */
[----:B------:R-:W-:Y:S02]  /*18a70*/  UISETP.NE.AND UP2, UPT, UR10, UR12, UPT ;  /* 0x0000000c0a00728c */ /* 0x000fe4000bf45270 */
[----:B------:R-:W-:Y:S02]  /*18a80*/  UIADD3 UR25, UPT, UPT, UR25, 0x38020, URZ ;  /* 0x0003802019197890 */ /* 0x000fe4000fffe0ff */
[----:B------:R-:W-:Y:S02]  /*18a90*/  UIADD3 UR24, UPT, UPT, UR16, 0x10000, URZ ;  /* 0x0001000010187890 */ /* 0x000fe4000fffe0ff */
        /* <DEDUP_REMOVED lines=11> */
[----:B------:R-:W-:Y:S01]  /*18b50*/  UTMALDG.4D [UR24], [UR6], desc[UR22] ;  /* 0x00001618060075b4 */ /* 0x000fe20008019000 */
[----:B------:R-:W-:Y:S01]  /*18b60*/  UIADD3 UR11, UPT, UPT, UR11, 0x4, URZ ;  /* 0x000000040b0b7890 */ /* 0x000fe2000fffe0ff */
[----:B------:R3:W-:Y:S02]  /*18b70*/  UTMALDG.4D [UR16], [UR6], desc[UR22] ;  /* 0x00001610060075b4 */ /* 0x0007e40008019000 */
[----:B---3--:R-:W-:Y:S01]  /*18b80*/  ULOP3.LUT UR23, UR9, UR4, URZ, 0x3c, !UPT ;  /* 0x0000000409177292 */ /* 0x008fe2000f8e3cff */
[----:B------:R-:W-:Y:S11]  /*18b90*/  BRA.U UP2, `(.L_x_355) ;  /* 0xffffffe902f87547 */ /* 0x000ff6000b83ffff */
.L_x_314:
[----:B------:R-:W-:-:S09]  /*18ba0*/  UISETP.NE.AND UP2, UPT, UR34, URZ, UPT ;  /* 0x000000ff2200728c */ /* 0x000fd2000bf45270 */
[----:B------:R-:W-:Y:S05]  /*18bb0*/  BRA.U !UP2, `(.L_x_289) ;  /* 0x0000000d0abc7547 */ /* 0x000fea000b800000 */
[----:B------:R-:W-:Y:S05]  /*18bc0*/  BRA.U !UP0, `(.L_x_356) ;  /* 0x0000000108047547 */ /* 0x000fea000b800000 */
[----:B------:R-:W-:Y:S05]  /*18bd0*/  BPT.TRAP 0x1 ;  /* 0x000000040000795c */ /* 0x000fea0000300000 */
.L_x_356:
[----:B------:R-:W-:Y:S01]  /*18be0*/  ULEA UR25, UR15, UR8, 0x3 ;  /* 0x000000080f197291 */ /* 0x000fe2000f8e18ff */
[----:B-1----:R-:W-:Y:S01]  /*18bf0*/  IMAD.U32 R3, RZ, RZ, UR23 ;  /* 0x00000017ff037e24 */ /* 0x002fe2000f8e00ff */
[----:B--2---:R-:W-:-:S04]  /*18c00*/  @!P0 MOV R2, 0x8000 ;  /* 0x0000800000028802 */ /* 0x004fc80000000f00 */
[----:B------:R-:W-:-:S04]  /*18c10*/  SHF.L.U32 R3, R3, 0x1f, RZ ;  /* 0x0000001f03037819 */ /* 0x000fc800000006ff */
[----:B------:R-:W1:Y:S02]  /*18c20*/  SYNCS.PHASECHK.TRANS64.TRYWAIT P1, [UR25+0x38038], R3 ;  /* 0x03803803ff0075a7 */ /* 0x000e640008021119 */
[----:B-1----:R-:W-:Y:S05]  /*18c30*/  @!P1 BRA `(.L_x_357) ;  /* 0x0000004800149947 */ /* 0x002fea0003800000 */
.L_x_484:
[----:B------:R2:W-:Y:S01]  /*18c40*/  @!P0 SYNCS.ARRIVE.TRANS64 RZ, [UR25+0x38020], R2 ;  /* 0x03802002ffff89a7 */ /* 0x0005e20008000019 */
[----:B------:R-:W-:Y:S05]  /*18c50*/  BRA.U !UP1, `(.L_x_358) ;  /* 0x0000000109047547 */ /* 0x000fea000b800000 */
[----:B------:R-:W-:Y:S05]  /*18c60*/  BPT.TRAP 0x1 ;  /* 0x000000040000795c */ /* 0x000fea0000300000 */
.L_x_358:
[----:B------:R-:W-:Y:S04]  /*18c70*/  BSSY.RECONVERGENT B0, `(.L_x_359) ;  /* 0x0000003000007945 */ /* 0x000fe80003800200 */
[----:B------:R-:W-:Y:S05]  /*18c80*/  @P2 BRA `(.L_x_360) ;  /* 0x0000000000042947 */ /* 0x000fea0003800000 */
[----:B------:R-:W-:Y:S05]  /*18c90*/  BPT.TRAP 0x1 ;  /* 0x000000040000795c */ /* 0x000fea0000300000 */
.L_x_360:
[----:B------:R-:W-:Y:S05]  /*18ca0*/  BSYNC.RECONVERGENT B0 ;  /* 0x0000000000007941 */ /* 0x000fea0003800200 */
.L_x_359:
        /* <DEDUP_REMOVED lines=26> */
.L_x_361:
[----:B------:R-:W-:Y:S01]  /*18e50*/  ULEA UR25, UR5, UR8, 0x3 ;  /* 0x0000000805197291 */ /* 0x000fe2000f8e18ff */
[----:B-1----:R-:W-:Y:S01]  /*18e60*/  IMAD.U32 R3, RZ, RZ, UR4 ;  /* 0x00000004ff037e24 */ /* 0x002fe2000f8e00ff */
[----:B--2---:R-:W-:-:S04]  /*18e70*/  @!P0 MOV R2, 0x8000 ;  /* 0x0000800000028802 */ /* 0x004fc80000000f00 */
[----:B------:R-:W-:-:S04]  /*18e80*/  SHF.L.U32 R3, R3, 0x1f, RZ ;  /* 0x0000001f03037819 */ /* 0x000fc800000006ff */
[----:B------:R-:W1:Y:S02]  /*18e90*/  SYNCS.PHASECHK.TRANS64.TRYWAIT P1, [UR25+0x38038], R3 ;  /* 0x03803803ff0075a7 */ /* 0x000e640008021119 */
[----:B-1----:R-:W-:Y:S05]  /*18ea0*/  @!P1 BRA `(.L_x_362) ;  /* 0x0000004400909947 */ /* 0x002fea0003800000 */
.L_x_486:
[----:B------:R2:W-:Y:S01]  /*18eb0*/  @!P0 SYNCS.ARRIVE.TRANS64 RZ, [UR25+0x38020], R2 ;  /* 0x03802002ffff89a7 */ /* 0x0005e20008000019 */
[----:B------:R-:W-:Y:S05]  /*18ec0*/  BRA.U !UP1, `(.L_x_363) ;  /* 0x0000000109047547 */ /* 0x000fea000b800000 */
[----:B------:R-:W-:Y:S05]  /*18ed0*/  BPT.TRAP 0x1 ;  /* 0x000000040000795c */ /* 0x000fea0000300000 */
.L_x_363:
[----:B------:R-:W-:Y:S04]  /*18ee0*/  BSSY.RECONVERGENT B0, `(.L_x_364) ;  /* 0x0000003000007945 */ /* 0x000fe80003800200 */
[----:B------:R-:W-:Y:S05]  /*18ef0*/  @P2 BRA `(.L_x_365) ;  /* 0x0000000000042947 */ /* 0x000fea0003800000 */
[----:B------:R-:W-:Y:S05]  /*18f00*/  BPT.TRAP 0x1 ;  /* 0x000000040000795c */ /* 0x000fea0000300000 */
.L_x_365:
[----:B------:R-:W-:Y:S05]  /*18f10*/  BSYNC.RECONVERGENT B0 ;  /* 0x0000000000007941 */ /* 0x000fea0003800200 */
.L_x_364:
[----:B------:R-:W-:Y:S02]  /*18f20*/  ULEA UR16, UR5, UR8, 0xf ;  /* 0x0000000805107291 */ /* 0x000fe4000f8e78ff */
[----:B------:R-:W-:Y:S02]  /*18f30*/  UIADD3 UR6, UP2, UPT, UR32, 0x280, URZ ;  /* 0x0000028020067890 */ /* 0x000fe4000ff5e0ff */
[----:B------:R-:W-:Y:S02]  /*18f40*/  USHF.L.U32 UR27, UR11, 0x7, URZ ;  /* 0x000000070b1b7899 */ /* 0x000fe400080006ff */
[----:B------:R-:W-:Y:S02]  /*18f50*/  UIADD3 UR25, UPT, UPT, UR25, 0x38020, URZ ;  /* 0x0003802019197890 */ /* 0x000fe4000fffe0ff */
[----:B------:R-:W-:Y:S02]  /*18f60*/  UIADD3.X UR7, UPT, UPT, URZ, UR33, URZ, UP2, !UPT ;  /* 0x00000021ff077290 */ /* 0x000fe400097fe4ff */
[----:B------:R-:W-:-:S02]  /*18f70*/  UIADD3 UR24, UPT, UPT, UR16, 0x10000, URZ ;  /* 0x0001000010187890 */ /* 0x000fc4000fffe0ff */
[----:B------:R-:W-:Y:S02]  /*18f80*/  UIADD3 UR16, UPT, UPT, UR16, 0x14000, URZ ;  /* 0x0001400010107890 */ /* 0x000fe4000fffe0ff */
[----:B------:R-:W-:Y:S01]  /*18f90*/  UIADD3 UR5, UPT, UPT, UR5, 0x1, URZ ;  /* 0x0000000105057890 */ /* 0x000fe2000fffe0ff */
        /* <DEDUP_REMOVED lines=14> */
[----:B---3--:R-:W-:-:S02]  /*19080*/  USEL UR23, URZ, 0x1, UP2 ;  /* 0x00000001ff177887 */ /* 0x008fc40009000000 */
[----:B------:R-:W-:Y:S02]  /*19090*/  UISETP.NE.AND UP2, UPT, UR34, 0x1, UPT ;  /* 0x000000012200788c */ /* 0x000fe4000bf45270 */
[----:B------:R-:W-:-:S07]  /*190a0*/  ULOP3.LUT UR23, UR4, UR23, URZ, 0x3c, !UPT ;  /* 0x0000001704177292 */ /* 0x000fce000f8e3cff */
[----:B------:R-:W-:Y:S05]  /*190b0*/  BRA.U !UP2, `(.L_x_289) ;  /* 0x000000090a7c7547 */ /* 0x000fea000b800000 */
[----:B------:R-:W-:Y:S05]  /*190c0*/  BRA.U !UP0, `(.L_x_366) ;  /* 0x0000000108047547 */ /* 0x000fea000b800000 */
[----:B------:R-:W-:Y:S05]  /*190d0*/  BPT.TRAP 0x1 ;  /* 0x000000040000795c */ /* 0x000fea0000300000 */
.L_x_366:
[----:B------:R-:W-:Y:S01]  /*190e0*/  ULEA UR25, UR15, UR8, 0x3 ;  /* 0x000000080f197291 */ /* 0x000fe2000f8e18ff */
[----:B-1----:R-:W-:Y:S01]  /*190f0*/  IMAD.U32 R3, RZ, RZ, UR23 ;  /* 0x00000017ff037e24 */ /* 0x002fe2000f8e00ff */
[----:B--2---:R-:W-:-:S04]  /*19100*/  @!P0 MOV R2, 0x8000 ;  /* 0x0000800000028802 */ /* 0x004fc80000000f00 */
[----:B------:R-:W-:-:S04]  /*19110*/  SHF.L.U32 R3, R3, 0x1f, RZ ;  /* 0x0000001f03037819 */ /* 0x000fc800000006ff */
[----:B------:R-:W1:Y:S02]  /*19120*/  SYNCS.PHASECHK.TRANS64.TRYWAIT P1, [UR25+0x38038], R3 ;  /* 0x03803803ff0075a7 */ /* 0x000e640008021119 */
[----:B-1----:R-:W-:Y:S05]  /*19130*/  @!P1 BRA `(.L_x_367) ;  /* 0x0000004400049947 */ /* 0x002fea0003800000 */
.L_x_488:
[----:B------:R2:W-:Y:S01]  /*19140*/  @!P0 SYNCS.ARRIVE.TRANS64 RZ, [UR25+0x38020], R2 ;  /* 0x03802002ffff89a7 */ /* 0x0005e20008000019 */
[----:B------:R-:W-:Y:S05]  /*19150*/  BRA.U !UP1, `(.L_x_368) ;  /* 0x0000000109047547 */ /* 0x000fea000b800000 */
[----:B------:R-:W-:Y:S05]  /*19160*/  BPT.TRAP 0x1 ;  /* 0x000000040000795c */ /* 0x000fea0000300000 */
.L_x_368:
[----:B------:R-:W-:Y:S04]  /*19170*/  BSSY.RECONVERGENT B0, `(.L_x_369) ;  /* 0x0000003000007945 */ /* 0x000fe80003800200 */
[----:B------:R-:W-:Y:S05]  /*19180*/  @P2 BRA `(.L_x_370) ;  /* 0x0000000000042947 */ /* 0x000fea0003800000 */
[----:B------:R-:W-:Y:S05]  /*19190*/  BPT.TRAP 0x1 ;  /* 0x000000040000795c */ /* 0x000fea0000300000 */
.L_x_370:
[----:B------:R-:W-:Y:S05]  /*191a0*/  BSYNC.RECONVERGENT B0 ;  /* 0x0000000000007941 */ /* 0x000fea0003800200 */
.L_x_369:
        /* <DEDUP_REMOVED lines=26> */
.L_x_371:
[----:B------:R-:W-:Y:S01]  /*19350*/  ULEA UR25, UR5, UR8, 0x3 ;  /* 0x0000000805197291 */ /* 0x000fe2000f8e18ff */
[----:B-1----:R-:W-:Y:S01]  /*19360*/  IMAD.U32 R3, RZ, RZ, UR4 ;  /* 0x00000004ff037e24 */ /* 0x002fe2000f8e00ff */
[----:B--2---:R-:W-:-:S04]  /*19370*/  @!P0 MOV R2, 0x8000 ;  /* 0x0000800000028802 */ /* 0x004fc80000000f00 */
[----:B------:R-:W-:-:S04]  /*19380*/  SHF.L.U32 R3, R3, 0x1f, RZ ;  /* 0x0000001f03037819 */ /* 0x000fc800000006ff */
[----:B------:R-:W1:Y:S02]  /*19390*/  SYNCS.PHASECHK.TRANS64.TRYWAIT P1, [UR25+0x38038], R3 ;  /* 0x03803803ff0075a7 */ /* 0x000e640008021119 */
[----:B-1----:R-:W-:Y:S05]  /*193a0*/  @!P1 BRA `(.L_x_372) ;  /* 0x0000004000809947 */ /* 0x002fea0003800000 */
.L_x_490:
[----:B------:R2:W-:Y:S01]  /*193b0*/  @!P0 SYNCS.ARRIVE.TRANS64 RZ, [UR25+0x38020], R2 ;  /* 0x03802002ffff89a7 */ /* 0x0005e20008000019 */
[----:B------:R-:W-:Y:S05]  /*193c0*/  BRA.U !UP1, `(.L_x_373) ;  /* 0x0000000109047547 */ /* 0x000fea000b800000 */
[----:B------:R-:W-:Y:S05]  /*193d0*/  BPT.TRAP 0x1 ;  /* 0x000000040000795c */ /* 0x000fea0000300000 */
.L_x_373:
[----:B------:R-:W-:Y:S04]  /*193e0*/  BSSY.RECONVERGENT B0, `(.L_x_374) ;  /* 0x0000003000007945 */ /* 0x000fe80003800200 */
[----:B------:R-:W-:Y:S05]  /*193f0*/  @P2 BRA `(.L_x_375) ;  /* 0x0000000000042947 */ /* 0x000fea0003800000 */
[----:B------:R-:W-:Y:S05]  /*19400*/  BPT.TRAP 0x1 ;  /* 0x000000040000795c */ /* 0x000fea0000300000 */
.L_x_375:
[----:B------:R-:W-:Y:S05]  /*19410*/  BSYNC.RECONVERGENT B0 ;  /* 0x0000000000007941 */ /* 0x000fea0003800200 */
.L_x_374:
[----:B------:R-:W-:Y:S02]  /*19420*/  ULEA UR16, UR5, UR8, 0xf ;  /* 0x0000000805107291 */ /* 0x000fe4000f8e78ff */
[----:B------:R-:W-:Y:S02]  /*19430*/  UIADD3 UR6, UP2, UPT, UR32, 0x280, URZ ;  /* 0x0000028020067890 */ /* 0x000fe4000ff5e0ff */
[----:B------:R-:W-:Y:S02]  /*19440*/  ULEA UR27, UR11, 0x80, 0x7 ;  /* 0x000000800b1b7891 */ /* 0x000fe4000f8e38ff */
        /* <DEDUP_REMOVED lines=23> */
[----:B------:R-:W-:Y:S01]  /*195c0*/  UIADD3 UR11, UPT, UPT, UR11, 0x2, URZ ;  /* 0x000000020b0b7890 */ /* 0x000fe2000fffe0ff */
[----:B------:R-:W-:Y:S11]  /*195d0*/  BRA.U !UP0, `(.L_x_376) ;  /* 0x0000000108047547 */ /* 0x000ff6000b800000 */
[----:B------:R-:W-:Y:S05]  /*195e0*/  BPT.TRAP 0x1 ;  /* 0x000000040000795c */ /* 0x000fea0000300000 */
.L_x_376:
[----:B------:R-:W-:Y:S01]  /*195f0*/  ULEA UR25, UR15, UR8, 0x3 ;  /* 0x000000080f197291 */ /* 0x000fe2000f8e18ff */
[----:B-1----:R-:W-:Y:S01]  /*19600*/  IMAD.U32 R3, RZ, RZ, UR23 ;  /* 0x00000017ff037e24 */ /* 0x002fe2000f8e00ff */
[----:B--2---:R-:W-:-:S04]  /*19610*/  @!P0 MOV R2, 0x8000 ;  /* 0x0000800000028802 */ /* 0x004fc80000000f00 */
[----:B------:R-:W-:-:S04]  /*19620*/  SHF.L.U32 R3, R3, 0x1f, RZ ;  /* 0x0000001f03037819 */ /* 0x000fc800000006ff */
[----:B------:R-:W1:Y:S02]  /*19630*/  SYNCS.PHASECHK.TRANS64.TRYWAIT P1, [UR25+0x38038], R3 ;  /* 0x03803803ff0075a7 */ /* 0x000e640008021119 */
[----:B-1----:R-:W-:Y:S05]  /*19640*/  @!P1 BRA `(.L_x_377) ;  /* 0x0000003c00f09947 */ /* 0x002fea0003800000 */
.L_x_492:
[----:B------:R2:W-:Y:S01]  /*19650*/  @!P0 SYNCS.ARRIVE.TRANS64 RZ, [UR25+0x38020], R2 ;  /* 0x03802002ffff89a7 */ /* 0x0005e20008000019 */
[----:B------:R-:W-:Y:S05]  /*19660*/  BRA.U !UP1, `(.L_x_378) ;  /* 0x0000000109047547 */ /* 0x000fea000b800000 */
[----:B------:R-:W-:Y:S05]  /*19670*/  BPT.TRAP 0x1 ;  /* 0x000000040000795c */ /* 0x000fea0000300000 */
.L_x_378:
[----:B------:R-:W-:Y:S04]  /*19680*/  BSSY.RECONVERGENT B0, `(.L_x_379) ;  /* 0x0000003000007945 */ /* 0x000fe80003800200 */
[----:B------:R-:W-:Y:S05]  /*19690*/  @P2 BRA `(.L_x_380) ;  /* 0x0000000000042947 */ /* 0x000fea0003800000 */
[----:B------:R-:W-:Y:S05]  /*196a0*/  BPT.TRAP 0x1 ;  /* 0x000000040000795c */ /* 0x000fea0000300000 */
.L_x_380:
[----:B------:R-:W-:Y:S05]  /*196b0*/  BSYNC.RECONVERGENT B0 ;  /* 0x0000000000007941 */ /* 0x000fea0003800200 */
.L_x_379:
        /* <DEDUP_REMOVED lines=24> */
[----:B------:R-:W-:Y:S11]  /*19840*/  BRA.U !UP0, `(.L_x_381) ;  /* 0x0000000108047547 */ /* 0x000ff6000b800000 */
[----:B------:R-:W-:Y:S05]  /*19850*/  BPT.TRAP 0x1 ;  /* 0x000000040000795c */ /* 0x000fea0000300000 */
.L_x_381:
[----:B------:R-:W-:Y:S01]  /*19860*/  ULEA UR17, UR15, UR8, 0x3 ;  /* 0x000000080f117291 */ /* 0x000fe2000f8e18ff */
[----:B-1----:R-:W-:Y:S01]  /*19870*/  IMAD.U32 R3, RZ, RZ, UR23 ;  /* 0x00000017ff037e24 */ /* 0x002fe2000f8e00ff */
[----:B--2---:R-:W-:-:S04]  /*19880*/  @!P0 MOV R2, 0x8000 ;  /* 0x0000800000028802 */ /* 0x004fc80000000f00 */
[----:B------:R-:W-:-:S04]  /*19890*/  SHF.L.U32 R3, R3, 0x1f, RZ ;  /* 0x0000001f03037819 */ /* 0x000fc800000006ff */
[----:B------:R-:W1:Y:S02]  /*198a0*/  SYNCS.PHASECHK.TRANS64.TRYWAIT P1, [UR17+0x38038], R3 ;  /* 0x03803803ff0075a7 */ /* 0x000e640008021111 */
[----:B-1----:R-:W-:Y:S05]  /*198b0*/  @!P1 BRA `(.L_x_382) ;  /* 0x0000003c006c9947 */ /* 0x002fea0003800000 */
.L_x_494:
[----:B------:R2:W-:Y:S01]  /*198c0*/  @!P0 SYNCS.ARRIVE.TRANS64 RZ, [UR17+0x38020], R2 ;  /* 0x03802002ffff89a7 */ /* 0x0005e20008000011 */
[----:B------:R-:W-:Y:S05]  /*198d0*/  BRA.U !UP1, `(.L_x_383) ;  /* 0x0000000109047547 */ /* 0x000fea000b800000 */
[----:B------:R-:W-:Y:S05]  /*198e0*/  BPT.TRAP 0x1 ;  /* 0x000000040000795c */ /* 0x000fea0000300000 */
.L_x_383:
[----:B------:R-:W-:Y:S04]  /*198f0*/  BSSY.RECONVERGENT B0, `(.L_x_384) ;  /* 0x0000003000007945 */ /* 0x000fe80003800200 */
[----:B------:R-:W-:Y:S05]  /*19900*/  @P2 BRA `(.L_x_385) ;  /* 0x0000000000042947 */ /* 0x000fea0003800000 */
[----:B------:R-:W-:Y:S05]  /*19910*/  BPT.TRAP 0x1 ;  /* 0x000000040000795c */ /* 0x000fea0000300000 */
.L_x_385:
[----:B------:R-:W-:Y:S05]  /*19920*/  BSYNC.RECONVERGENT B0 ;  /* 0x0000000000007941 */ /* 0x000fea0003800200 */
.L_x_384:
        /* <DEDUP_REMOVED lines=20> */
[----:B------:R-:W-:Y:S01]  /*19a70*/  USEL UR15, UR15, URZ, UP2 ;  /* 0x000000ff0f0f7287 */ /* 0x000fe20009000000 */
[----:B------:R3:W-:Y:S02]  /*19a80*/  UTMALDG.4D [UR8], [UR4], desc[UR6] ;  /* 0x00000608040075b4 */ /* 0x0007e40008019000 */
[----:B---3--:R-:W-:-:S04]  /*19a90*/  USEL UR4, URZ, 0x1, UP2 ;  /* 0x00000001ff047887 */ /* 0x008fc80009000000 */
[----:B------:R-:W-:-:S12]  /*19aa0*/  ULOP3.LUT UR23, UR23, UR4, URZ, 0x3c, !UPT ;  /* 0x0000000417177292 */ /* 0x000fd8000f8e3cff */
.L_x_289:
[----:B------:R-:W3:Y:S01]  /*19ab0*/  LDCU UR4, c[0x0][0x370] ;  /* 0x00006e00ff0477ac */ /* 0x000ee20008000800 */
[----:B------:R-:W4:Y:S01]  /*19ac0*/  LDCU UR5, c[0x0][0x900] ;  /* 0x00012000ff0577ac */ /* 0x000f220008000800 */
[----:B---3--:R-:W-:-:S04]  /*19ad0*/  UIADD3 UR54, UPT, UPT, UR4, UR54, URZ ;  /* 0x0000003604367290 */ /* 0x008fc8000fffe0ff */
[----:B----4-:R-:W-:-:S09]  /*19ae0*/  UISETP.GE.AND UP2, UPT, UR54, UR5, UPT ;  /* 0x000000053600728c */ /* 0x010fd2000bf46270 */
[----:B------:R-:W-:Y:S05]  /*19af0*/  BRA.U !UP2, `(.L_x_386) ;  /* 0xffffffcd0a887547 */ /* 0x000fea000b83ffff */
[----:B------:R-:W-:Y:S05]  /*19b00*/  EXIT ;  /* 0x000000000000794d */ /* 0x000fea0003800000 */
.L_x_513:
[----:B------:R-:W-:-:S08]  /*19b10*/  NOP ;  /* 0x0000000000007918 */ /* 0x000fd00000000000 */
[----:B------:R-:W1:-:S00]  /*19b20*/  USETMAXREG.DEALLOC.CTAPOOL 0x20 ;  /* 0x00000020000079c8 */ /* 0x000e4000080e0500 */
[----:B-1----:R-:W1:Y:S02]  /*19b30*/  LDC R0, c[0x0][0x900] ;  /* 0x00024000ff007b82 */ /* 0x002e640000000800 */
[----:B-1----:R-:W-:-:S13]  /*19b40*/  ISETP.LE.AND P0, PT, R0, UR54, PT ;  /* 0x0000003600007c0c */ /* 0x002fda000bf03270 */
[----:B------:R-:W-:Y:S05]  /*19b50*/  @P0 EXIT ;  /* 0x000000000000094d */ /* 0x000fea0003800000 */
[----:B------:R-:W-:Y:S01]  /*19b60*/  HFMA2 R2, -RZ, RZ, 0, 0 ;  /* 0x00000000ff027431 */ /* 0x000fe200000001ff */
[----:B------:R-:W-:Y:S01]  /*19b70*/  PRMT R0, RZ, 0x7610, R0 ;  /* 0x00007610ff007816 */ /* 0x000fe20000000000 */
[----:B------:R-:W1:Y:S01]  /*19b80*/  LDCU.64 UR46, c[0x0][0x348] ;  /* 0x00006900ff2e77ac */ /* 0x000e620008000a00 */
[----:B------:R-:W2:Y:S01]  /*19b90*/  LDCU UR63, c[0x0][0x900] ;  /* 0x00012000ff3f77ac */ /* 0x000ea20008000800 */
[----:B------:R-:W3:Y:S01]  /*19ba0*/  LDCU UR23, c[0x0][0x904] ;  /* 0x00012080ff1777ac */ /* 0x000ee20008000800 */
[----:B------:R-:W4:Y:S01]  /*19bb0*/  LDCU UR71, c[0x0][0x380] ;  /* 0x00007000ff4777ac */ /* 0x000f220008000800 */
[----:B------:R-:W1:Y:S01]  /*19bc0*/  LDCU UR22, c[0x0][0x38c] ;  /* 0x00007180ff1677ac */ /* 0x000e620008000800 */
[----:B------:R-:W1:Y:S01]  /*19bd0*/  LDCU UR55, c[0x0][0x91c] ;  /* 0x00012380ff3777ac */ /* 0x000e620008000800 */
[----:B------:R-:W1:Y:S01]  /*19be0*/  LDCU UR70, c[0x0][0x918] ;  /* 0x00012300ff4677ac */ /* 0x000e620008000800 */
[----:B------:R-:W1:Y:S01]  /*19bf0*/  LDCU.64 UR30, c[0x0][0x908] ;  /* 0x00012100ff1e77ac */ /* 0x000e620008000a00 */
[----:B------:R-:W1:Y:S01]  /*19c00*/  LDCU.64 UR38, c[0x0][0x920] ;  /* 0x00012400ff2677ac */ /* 0x000e620008000a00 */
[----:B------:R-:W1:Y:S02]  /*19c10*/  LDCU.64 UR14, c[0x0][0x910] ;  /* 0x00012200ff0e77ac */ /* 0x000e640008000a00 */
.L_x_398:
[----:B-1----:R-:W-:Y:S02]  /*19c20*/  UIMAD.WIDE.U32 UR4, UR54, UR30, URZ ;  /* 0x0000001e360472a5 */ /* 0x002fe4000f8e00ff */
[----:B---3--:R-:W-:-:S05]  /*19c30*/  UISETP.NE.AND UP0, UPT, UR23, 0x1, UPT ;  /* 0x000000011700788c */ /* 0x008fca000bf05270 */
[----:B------:R-:W-:Y:S02]  /*19c40*/  UMOV UR4, UR5 ;  /* 0x0000000500047c82 */ /* 0x000fe40008000000 */
[----:B------:R-:W-:-:S04]  /*19c50*/  USHF.R.U32.HI UR4, URZ, UR31, UR4 ;  /* 0x0000001fff047299 */ /* 0x000fc80008011604 */
[----:B------:R-:W-:Y:S02]  /*19c60*/  USEL UR6, UR54, UR4, !UP0 ;  /* 0x0000000436067287 */ /* 0x000fe4000c000000 */
[----:B------:R-:W-:Y:S02]  /*19c70*/  UISETP.NE.AND UP0, UPT, UR55, 0x1, UPT ;  /* 0x000000013700788c */ /* 0x000fe4000bf05270 */
[----:B------:R-:W-:-:S07]  /*19c80*/  UIMAD.WIDE.U32 UR4, UR6, UR38, URZ ;  /* 0x00000026060472a5 */ /* 0x000fce000f8e00ff */
[----:B------:R-:W-:Y:S02]  /*19c90*/  UMOV UR4, UR5 ;  /* 0x0000000500047c82 */ /* 0x000fe40008000000 */
[----:B------:R-:W-:Y:S02]  /*19ca0*/  USHF.R.U32.HI UR5, URZ, UR39, UR4 ;  /* 0x00000027ff057299 */ /* 0x000fe40008011604 */
[----:B------:R-:W-:Y:S02]  /*19cb0*/  UIADD3 UR4, UPT, UPT, -UR6, URZ, URZ ;  /* 0x000000ff06047290 */ /* 0x000fe4000fffe1ff */
[----:B------:R-:W-:Y:S02]  /*19cc0*/  USEL UR7, UR6, UR5, !UP0 ;  /* 0x0000000506077287 */ /* 0x000fe4000c000000 */
[----:B------:R-:W-:Y:S02]  /*19cd0*/  UIMAD UR4, UR23, UR4, UR54 ;  /* 0x00000004170472a4 */ /* 0x000fe4000f8e0236 */
[----:B------:R-:W-:-:S02]  /*19ce0*/  UIADD3 UR5, UPT, UPT, -UR7, URZ, URZ ;  /* 0x000000ff07057290 */ /* 0x000fc4000fffe1ff */
[----:B------:R-:W-:Y:S02]  /*19cf0*/  USHF.L.U32 UR8, UR4, 0x8, URZ ;  /* 0x0000000804087899 */ /* 0x000fe400080006ff */
[----:B------:R-:W-:Y:S02]  /*19d00*/  UIMAD UR4, UR55, UR5, UR6 ;  /* 0x00000005370472a4 */ /* 0x000fe4000f8e0206 */
[----:B----4-:R-:W-:Y:S02]  /*19d10*/  UISETP.GE.AND UP0, UPT, UR8, UR71, UPT ;  /* 0x000000470800728c */ /* 0x010fe4000bf06270 */
[----:B------:R-:W-:Y:S02]  /*19d20*/  MOV R20, UR8 ;  /* 0x0000000800147c02 */ /* 0x000fe40008000f00 */
[----:B------:R-:W-:-:S05]  /*19d30*/  MOV R21, UR4 ;  /* 0x0000000400157c02 */ /* 0x000fca0008000f00 */
[----:B------:R-:W-:Y:S05]  /*19d40*/  BRA.U UP0, `(.L_x_387) ;  /* 0x0000002100b07547 */ /* 0x000fea000b800000 */
[----:B------:R-:W-:Y:S01]  /*19d50*/  IMAD.U32 R4, RZ, RZ, UR22 ;  /* 0x00000016ff047e24 */ /* 0x000fe2000f8e00ff */
[----:B------:R-:W-:Y:S02]  /*19d60*/  UIMAD.WIDE.U32 UR4, UR7, UR15, URZ ;  /* 0x0000000f070472a5 */ /* 0x000fe4000f8e00ff */
[----:B------:R-:W-:Y:S02]  /*19d70*/  UISETP.NE.AND UP0, UPT, UR14, 0x1, UPT ;  /* 0x000000010e00788c */ /* 0x000fe4000bf05270 */
[----:B------:R-:W-:-:S03]  /*19d80*/  IABS R4, R4 ;  /* 0x0000000400047213 */ /* 0x000fc60000000000 */
[----:B------:R-:W-:Y:S01]  /*19d90*/  UMOV UR4, UR5 ;  /* 0x0000000500047c82 */ /* 0x000fe20008000000 */
[----:B------:R-:W1:Y:S01]  /*19da0*/  I2F.RP R0, R4 ;  /* 0x0000000400007306 */ /* 0x000e620000209400 */
[----:B------:R-:W-:-:S04]  /*19db0*/  USHF.R.U32.HI UR4, URZ, UR70, UR4 ;  /* 0x00000046ff047299 */ /* 0x000fc80008011604 */
[----:B------:R-:W-:Y:S02]  /*19dc0*/  USEL UR4, UR7, UR4, !UP0 ;  /* 0x0000000407047287 */ /* 0x000fe4000c000000 */
[----:B------:R-:W-:Y:S02]  /*19dd0*/  UISETP.NE.AND UP0, UPT, UR22, URZ, UPT ;  /* 0x000000ff1600728c */ /* 0x000fe4000bf05270 */
[----:B------:R-:W-:-:S04]  /*19de0*/  UIADD3 UR4, UPT, UPT, -UR4, URZ, URZ ;  /* 0x000000ff04047290 */ /* 0x000fc8000fffe1ff */
[----:B------:R-:W-:Y:S01]  /*19df0*/  UIMAD UR4, UR14, UR4, UR7 ;  /* 0x000000040e0472a4 */ /* 0x000fe2000f8e0207 */
[----:B-1----:R-:W1:Y:S03]  /*19e00*/  MUFU.RCP R6, R0 ;  /* 0x0000000000067308 */ /* 0x002e660000001000 */
        /* <DEDUP_REMOVED lines=17> */
[----:B------:R-:W-:Y:S01]  /*19f20*/  @P1 VIADD R5, R5, 0x1 ;  /* 0x0000000105051836 */ /* 0x000fe20000000000 */
[----:B------:R-:W-:-:S04]  /*19f30*/  ELECT P1, URZ, PT ;  /* 0x0000000000ff782f */ /* 0x000fc80003820000 */
[----:B------:R-:W-:-:S13]  /*19f40*/  R2UR UR6, R5 ;  /* 0x00000000050672ca */ /* 0x000fda00000e0000 */
[----:B------:R-:W-:Y:S02]  /*19f50*/  @!UP1 UIADD3 UR6, UPT, UPT, -UR6, URZ, URZ ;  /* 0x000000ff06069290 */ /* 0x000fe4000fffe1ff */
[----:B------:R-:W-:-:S04]  /*19f60*/  @!UP0 ULOP3.LUT UR6, URZ, UR22, URZ, 0x33, !UPT ;  /* 0x00000016ff068292 */ /* 0x000fc8000f8e33ff */
[----:B------:R-:W-:Y:S02]  /*19f70*/  UIADD3 UR5, UPT, UPT, -UR6, URZ, URZ ;  /* 0x000000ff06057290 */ /* 0x000fe4000fffe1ff */
[----:B------:R-:W-:Y:S02]  /*19f80*/  MOV R19, UR6 ;  /* 0x0000000600137c02 */ /* 0x000fe40008000f00 */
[----:B------:R-:W-:-:S06]  /*19f90*/  UIMAD UR4, UR22, UR5, UR4 ;  /* 0x00000005160472a4 */ /* 0x000fcc000f8e0204 */
[----:B------:R-:W-:Y:S01]  /*19fa0*/  IMAD.U32 R18, RZ, RZ, UR4 ;  /* 0x00000004ff127e24 */ /* 0x000fe2000f8e00ff */
[----:B------:R-:W-:Y:S06]  /*19fb0*/  BRA.U UP6, `(.L_x_388) ;  /* 0x0000000106047547 */ /* 0x000fec000b800000 */
[----:B--2---:R-:W-:Y:S05]  /*19fc0*/  BPT.TRAP 0x1 ;  /* 0x000000040000795c */ /* 0x004fea0000300000 */
.L_x_388:
[----:B------:R-:W1:Y:S01]  /*19fd0*/  S2UR UR62, SR_CgaCtaId ;  /* 0x00000000003e79c3 */ /* 0x000e620000008800 */
[----:B------:R-:W-:Y:S01]  /*19fe0*/  UMOV UR5, 0x400 ;  /* 0x0000040000057882 */ /* 0x000fe20000000000 */
[----:B------:R-:W-:Y:S01]  /*19ff0*/  SHF.L.U32 R0, R2, 0x1f, RZ ;  /* 0x0000001f02007819 */ /* 0x000fe200000006ff */
[----:B-1----:R-:W-:-:S09]  /*1a000*/  ULEA UR5, UR62, UR5, 0x18 ;  /* 0x000000053e057291 */ /* 0x002fd2000f8ec0ff */
[----:B------:R-:W1:Y:S02]  /*1a010*/  SYNCS.PHASECHK.TRANS64.TRYWAIT P0, [UR5+0x380b0], R0 ;  /* 0x0380b000ff0075a7 */ /* 0x000e640008001105 */
[----:B-1----:R-:W-:Y:S05]  /*1a020*/  @!P0 BRA `(.L_x_389) ;  /* 0x0000003400a88947 */ /* 0x002fea0003800000 */
.L_x_496:
[----:B------:R-:W-:Y:S04]  /*1a030*/  BSSY.RECONVERGENT B0, `(.L_x_390) ;  /* 0x0000121000007945 */ /* 0x000fe80003800200 */
[----:B------:R-:W-:Y:S05]  /*1a040*/  @!P1 BRA `(.L_x_391) ;  /* 0x00000010007c9947 */ /* 0x000fea0003800000 */
[----:B------:R-:W-:Y:S01]  /*1a050*/  R2UR UR50, R20 ;  /* 0x00000000143272ca */ /* 0x000fe200000e0000 */
[----:B------:R1:W-:Y:S01]  /*1a060*/  STL [R1+0x70], R0 ;  /* 0x0000700001007387 */ /* 0x0003e20000100800 */
[----:B------:R-:W-:Y:S01]  /*1a070*/  R2UR UR51, R18 ;  /* 0x00000000123372ca */ /* 0x000fe200000e0000 */
[----:B------:R-:W-:Y:S01]  /*1a080*/  UIADD3 UR32, UPT, UPT, UR5, 0x2a800, URZ ;  /* 0x0002a80005207890 */ /* 0x000fe2000fffe0ff */
[----:B------:R-:W-:Y:S01]  /*1a090*/  R2UR UR52, R19 ;  /* 0x00000000133472ca */ /* 0x000fe200000e0000 */
[----:B------:R3:W-:Y:S01]  /*1a0a0*/  STL [R1+0x80], R19 ;  /* 0x0000801301007387 */ /* 0x0007e20000100800 */
[----:B------:R-:W-:Y:S01]  /*1a0b0*/  R2UR UR53, R21 ;  /* 0x00000000153572ca */ /* 0x000fe200000e0000 */
[----:B------:R-:W-:Y:S02]  /*1a0c0*/  UIADD3 UR6, UP0, UPT, UR46, 0x400, URZ ;  /* 0x000004002e067890 */ /* 0x000fe4000ff1e0ff */
[----:B------:R4:W-:Y:S01]  /*1a0d0*/  STL [R1+0x84], R21 ;  /* 0x0000841501007387 */ /* 0x0009e20000100800 */
[----:B------:R-:W-:-:S02]  /*1a0e0*/  UIADD3 UR48, UPT, UPT, UR5, 0x28000, URZ ;  /* 0x0002800005307890 */ /* 0x000fc4000fffe0ff */
[----:B------:R-:W-:Y:S01]  /*1a0f0*/  UIADD3.X UR7, UPT, UPT, URZ, UR47, URZ, UP0, !UPT ;  /* 0x0000002fff077290 */ /* 0x000fe200087fe4ff */
[----:B------:R2:W-:Y:S01]  /*1a100*/  STL [R1+0x74], R2 ;  /* 0x0000740201007387 */ /* 0x0005e20000100800 */
[----:B------:R-:W-:Y:S01]  /*1a110*/  UIADD3 UR4, UPT, UPT, UR50, 0x10, URZ ;  /* 0x0000001032047890 */ /* 0x000fe2000fffe0ff */
[----:B------:R-:W-:Y:S01]  /*1a120*/  IMAD.U32 R29, RZ, RZ, UR51 ;  /* 0x00000033ff1d7e24 */ /* 0x000fe2000f8e00ff */
[----:B------:R-:W-:Y:S01]  /*1a130*/  UIADD3 UR34, UPT, UPT, UR50, 0x28, URZ ;  /* 0x0000002832227890 */ /* 0x000fe2000fffe0ff */
[----:B------:R-:W-:Y:S01]  /*1a140*/  IMAD.U32 R28, RZ, RZ, UR52 ;  /* 0x00000034ff1c7e24 */ /* 0x000fe2000f8e00ff */
[----:B------:R-:W-:Y:S01]  /*1a150*/  UMOV UR35, UR51 ;  /* 0x0000003300237c82 */ /* 0x000fe20008000000 */
[----:B------:R-:W-:Y:S01]  /*1a160*/  IMAD.U32 R27, RZ, RZ, UR53 ;  /* 0x00000035ff1b7e24 */ /* 0x000fe2000f8e00ff */
[----:B------:R-:W-:Y:S01]  /*1a170*/  UMOV UR36, UR52 ;  /* 0x0000003400247c82 */ /* 0x000fe20008000000 */
[----:B------:R-:W-:Y:S01]  /*1a180*/  UMOV UR37, UR53 ;  /* 0x0000003500257c82 */ /* 0x000fe20008000000 */
[----:B------:R-:W-:Y:S01]  /*1a190*/  MOV.SPILL R4, UR36 ;  /* 0x0000002400047c02 */ /* 0x000fe20009000f00 */
[----:B------:R-:W-:Y:S01]  /*1a1a0*/  UIADD3 UR10, UPT, UPT, UR50, 0x8, URZ ;  /* 0x00000008320a7890 */ /* 0x000fe2000fffe0ff */
[----:B------:R-:W-:Y:S01]  /*1a1b0*/  MOV.SPILL R5, UR37 ;  /* 0x0000002500057c02 */ /* 0x000fe20009000f00 */
[----:B------:R-:W-:Y:S01]  /*1a1c0*/  UIADD3 UR8, UPT, UPT, UR5, 0x28800, URZ ;  /* 0x0002880005087890 */ /* 0x000fe2000fffe0ff */
[----:B-1----:R-:W-:Y:S01]  /*1a1d0*/  MOV.SPILL R0, UR39 ;  /* 0x0000002700007c02 */ /* 0x002fe20009000f00 */
[----:B------:R-:W-:Y:S01]  /*1a1e0*/  UMOV UR18, UR50 ;  /* 0x0000003200127c82 */ /* 0x000fe20008000000 */
[----:B------:R-:W-:Y:S01]  /*1a1f0*/  MOV.SPILL R3, UR35 ;  /* 0x0000002300037c02 */ /* 0x000fe20009000f00 */
[----:B------:R-:W-:Y:S01]  /*1a200*/  UMOV UR49, URZ ;  /* 0x000000ff00317c82 */ /* 0x000fe20008000000 */
[----:B---3--:R-:W-:Y:S01]  /*1a210*/  MOV.SPILL R19, UR38 ;  /* 0x0000002600137c02 */ /* 0x008fe20009000f00 */
[----:B------:R1:W-:Y:S01]  /*1a220*/  STL [R1+0x24], R0 ;  /* 0x0000240001007387 */ /* 0x0003e20000100800 */
[----:B------:R-:W-:Y:S01]  /*1a230*/  R2UR UR35, R29 ;  /* 0x000000001d2372ca */ /* 0x000fe200000e0000 */
[----:B------:R-:W-:Y:S01]  /*1a240*/  IMAD.U32 R15, RZ, RZ, UR53 ;  /* 0x00000035ff0f7e24 */ /* 0x000fe2000f8e00ff */
[----:B------:R-:W-:Y:S01]  /*1a250*/  R2UR UR36, R28 ;  /* 0x000000001c2472ca */ /* 0x000fe200000e0000 */
[----:B------:R3:W-:Y:S01]  /*1a260*/  STL [R1+0x88], R19 ;  /* 0x0000881301007387 */ /* 0x0007e20000100800 */
[----:B------:R-:W-:Y:S01]  /*1a270*/  R2UR UR37, R27 ;  /* 0x000000001b2572ca */ /* 0x000fe200000e0000 */
[----:B------:R-:W-:Y:S01]  /*1a280*/  IMAD.U32 R14, RZ, RZ, UR51 ;  /* 0x00000033ff0e7e24 */ /* 0x000fe2000f8e00ff */
[----:B----4-:R-:W-:Y:S01]  /*1a290*/  MOV.SPILL R21, UR32 ;  /* 0x0000002000157c02 */ /* 0x010fe20009000f00 */
[----:B------:R-:W-:Y:S01]  /*1a2a0*/  IMAD.U32 R13, RZ, RZ, UR52 ;  /* 0x00000034ff0d7e24 */ /* 0x000fe2000f8e00ff */
[----:B--2---:R-:W-:Y:S01]  /*1a2b0*/  MOV.SPILL R2, UR54 ;  /* 0x0000003600027c02 */ /* 0x004fe20009000f00 */
[----:B------:R-:W-:Y:S01]  /*1a2c0*/  UMOV UR25, URZ ;  /* 0x000000ff00197c82 */ /* 0x000fe20008000000 */
[----:B------:R-:W-:Y:S01]  /*1a2d0*/  UIADD3 UR58, UPT, UPT, UR18, 0x58, URZ ;  /* 0x00000058123a7890 */ /* 0x000fe2000fffe0ff */
[----:B------:R-:W-:Y:S01]  /*1a2e0*/  IMAD.U32 R8, RZ, RZ, UR51 ;  /* 0x00000033ff087e24 */ /* 0x000fe2000f8e00ff */
[----:B------:R-:W-:Y:S01]  /*1a2f0*/  UMOV UR11, UR51 ;  /* 0x00000033000b7c82 */ /* 0x000fe20008000000 */
[----:B------:R-:W-:Y:S01]  /*1a300*/  UMOV UR12, UR52 ;  /* 0x00000034000c7c82 */ /* 0x000fe20008000000 */
[----:B------:R-:W-:Y:S01]  /*1a310*/  UMOV UR13, UR53 ;  /* 0x00000035000d7c82 */ /* 0x000fe20008000000 */
[----:B------:R-:W-:Y:S01]  /*1a320*/  UMOV UR9, UR49 ;  /* 0x0000003100097c82 */ /* 0x000fe20008000000 */
[----:B------:R-:W-:Y:S01]  /*1a330*/  IMAD.U32 R7, RZ, RZ, UR52 ;  /* 0x00000034ff077e24 */ /* 0x000fe2000f8e00ff */
[----:B------:R-:W-:Y:S01]  /*1a340*/  UTMASTG.5D [UR48], [UR6] ;  /* 0x00000030060073b5 */ /* 0x000fe20008020000 */
[----:B------:R-:W-:Y:S01]  /*1a350*/  UMOV UR23, UR51 ;  /* 0x0000003300177c82 */ /* 0x000fe20008000000 */
[----:B------:R-:W-:Y:S01]  /*1a360*/  UMOV UR22, UR52 ;  /* 0x0000003400167c82 */ /* 0x000fe20008000000 */
[----:B------:R-:W-:Y:S01]  /*1a370*/  IMAD.U32 R16, RZ, RZ, UR52 ;  /* 0x00000034ff107e24 */ /* 0x000fe2000f8e00ff */
[----:B------:R-:W-:Y:S01]  /*1a380*/  UIADD3 UR66, UPT, UPT, UR50, 0x50, URZ ;  /* 0x0000005032427890 */ /* 0x000fe2000fffe0ff */
[----:B------:R-:W-:Y:S01]  /*1a390*/  R2UR.FILL UR54, R2 ;  /* 0x00000000023672ca */ /* 0x000fe200004e0000 */
[----:B------:R-:W-:Y:S01]  /*1a3a0*/  IMAD.U32 R6, RZ, RZ, UR53 ;  /* 0x00000035ff067e24 */ /* 0x000fe2000f8e00ff */
[----:B------:R-:W-:Y:S01]  /*1a3b0*/  UIADD3 UR64, UPT, UPT, UR5, 0x2d000, URZ ;  /* 0x0002d00005407890 */ /* 0x000fe2000fffe0ff */
[----:B-1----:R-:W-:Y:S01]  /*1a3c0*/  IMAD.U32 R0, RZ, RZ, UR4 ;  /* 0x00000004ff007e24 */ /* 0x002fe2000f8e00ff */
[----:B------:R-:W-:Y:S01]  /*1a3d0*/  UIADD3 UR4, UPT, UPT, UR50, 0x18, URZ ;  /* 0x0000001832047890 */ /* 0x000fe2000fffe0ff */
[----:B------:R1:W-:Y:S01]  /*1a3e0*/  UTMASTG.5D [UR8], [UR6] ;  /* 0x00000008060073b5 */ /* 0x0003e20008020000 */
[----:B---3--:R-:W-:Y:S01]  /*1a3f0*/  MOV.SPILL R19, UR34 ;  /* 0x0000002200137c02 */ /* 0x008fe20009000f00 */
[----:B------:R-:W-:Y:S01]  /*1a400*/  UIADD3 UR32, UPT, UPT, UR5, 0x29000, URZ ;  /* 0x0002900005207890 */ /* 0x000fe2000fffe0ff */
[----:B------:R-:W-:Y:S01]  /*1a410*/  R2UR UR34, R0 ;  /* 0x00000000002272ca */ /* 0x000fe200000e0000 */
[----:B------:R-:W-:Y:S01]  /*1a420*/  UMOV UR33, UR25 ;  /* 0x0000001900217c82 */ /* 0x000fe20008000000 */
[----:B------:R-:W-:Y:S01]  /*1a430*/  IMAD.U32 R26, RZ, RZ, UR4 ;  /* 0x00000004ff1a7e24 */ /* 0x000fe2000f8e00ff */
[----:B------:R-:W-:Y:S01]  /*1a440*/  UIADD3 UR4, UPT, UPT, UR50, 0x20, URZ ;  /* 0x0000002032047890 */ /* 0x000fe2000fffe0ff */
[----:B------:R-:W-:Y:S01]  /*1a450*/  IMAD.U32 R11, RZ, RZ, UR51 ;  /* 0x00000033ff0b7e24 */ /* 0x000fe2000f8e00ff */
[----:B------:R-:W-:Y:S01]  /*1a460*/  UMOV UR59, UR23 ;  /* 0x00000017003b7c82 */ /* 0x000fe20008000000 */
[----:B------:R-:W-:Y:S01]  /*1a470*/  UMOV UR60, UR22 ;  /* 0x00000016003c7c82 */ /* 0x000fe20008000000 */
[----:B------:R-:W-:Y:S01]  /*1a480*/  UMOV UR68, UR22 ;  /* 0x0000001600447c82 */ /* 0x000fe20008000000 */
[----:B------:R-:W-:Y:S01]  /*1a490*/  IMAD.U32 R10, RZ, RZ, UR52 ;  /* 0x00000034ff0a7e24 */ /* 0x000fe2000f8e00ff */
[----:B------:R-:W-:Y:S01]  /*1a4a0*/  MOV.SPILL R0, UR68 ;  /* 0x0000004400007c02 */ /* 0x000fe20009000f00 */
[----:B------:R-:W-:Y:S01]  /*1a4b0*/  IMAD.U32 R25, RZ, RZ, UR4 ;  /* 0x00000004ff197e24 */ /* 0x000fe2000f8e00ff */
[----:B------:R-:W-:Y:S01]  /*1a4c0*/  UIADD3 UR4, UPT, UPT, UR50, 0x30, URZ ;  /* 0x0000003032047890 */ /* 0x000fe2000fffe0ff */
[----:B------:R2:W-:Y:S01]  /*1a4d0*/  STL [R1+0x38], R5 ;  /* 0x0000380501007387 */ /* 0x0005e20000100800 */
[----:B------:R-:W-:Y:S01]  /*1a4e0*/  IMAD.U32 R17, RZ, RZ, UR51 ;  /* 0x00000033ff117e24 */ /* 0x000fe2000f8e00ff */
[----:B------:R-:W-:Y:S01]  /*1a4f0*/  UMOV UR67, UR51 ;  /* 0x0000003300437c82 */ /* 0x000fe20008000000 */
[----:B------:R-:W-:Y:S01]  /*1a500*/  IMAD.U32 R12, RZ, RZ, UR53 ;  /* 0x00000035ff0c7e24 */ /* 0x000fe2000f8e00ff */
[----:B------:R3:W-:Y:S01]  /*1a510*/  UTMASTG.5D [UR32], [UR6] ;  /* 0x00000020060073b5 */ /* 0x0007e20008020000 */
[----:B------:R-:W-:Y:S01]  /*1a520*/  IMAD.U32 R24, RZ, RZ, UR4 ;  /* 0x00000004ff187e24 */ /* 0x000fe2000f8e00ff */
[----:B------:R-:W-:Y:S01]  /*1a530*/  UIADD3 UR4, UPT, UPT, UR50, 0x38, URZ ;  /* 0x0000003832047890 */ /* 0x000fe2000fffe0ff */
[----:B------:R-:W-:Y:S01]  /*1a540*/  R2UR UR68, R16 ;  /* 0x00000000104472ca */ /* 0x000fe200000e0000 */
[----:B------:R-:W-:Y:S01]  /*1a550*/  IMAD.U32 R9, RZ, RZ, UR53 ;  /* 0x00000035ff097e24 */ /* 0x000fe2000f8e00ff */
[----:B------:R-:W-:Y:S01]  /*1a560*/  MOV.SPILL R29, UR67 ;  /* 0x00000043001d7c02 */ /* 0x000fe20009000f00 */
[----:B------:R-:W-:Y:S01]  /*1a570*/  UIADD3 UR56, UPT, UPT, UR5, 0x2d800, URZ ;  /* 0x0002d80005387890 */ /* 0x000fe2000fffe0ff */
[----:B------:R-:W-:Y:S01]  /*1a580*/  MOV.SPILL R28, UR66 ;  /* 0x00000042001c7c02 */ /* 0x000fe20009000f00 */
[----:B------:R-:W-:Y:S01]  /*1a590*/  IMAD.U32 R23, RZ, RZ, UR4 ;  /* 0x00000004ff177e24 */ /* 0x000fe2000f8e00ff */
[----:B------:R-:W-:Y:S01]  /*1a5a0*/  UIADD3 UR4, UPT, UPT, UR50, 0x40, URZ ;  /* 0x0000004032047890 */ /* 0x000fe2000fffe0ff */
[----:B------:R4:W-:Y:S01]  /*1a5b0*/  STL [R1+0x34], R4 ;  /* 0x0000340401007387 */ /* 0x0009e20000100800 */
[----:B------:R-:W-:Y:S01]  /*1a5c0*/  R2UR UR66, R26 ;  /* 0x000000001a4272ca */ /* 0x000fe200000e0000 */
[----:B------:R-:W-:Y:S01]  /*1a5d0*/  UIADD3 UR74, UPT, UPT, UR50, 0x48, URZ ;  /* 0x00000048324a7890 */ /* 0x000fe2000fffe0ff */
[----:B------:R-:W-:Y:S01]  /*1a5e0*/  MOV.SPILL R27, UR64 ;  /* 0x00000040001b7c02 */ /* 0x000fe20009000f00 */
[----:B------:R4:W-:Y:S01]  /*1a5f0*/  STL [R1+0x30], R3 ;  /* 0x0000300301007387 */ /* 0x0009e20000100800 */
[----:B------:R-:W-:Y:S01]  /*1a600*/  IMAD.U32 R22, RZ, RZ, UR4 ;  /* 0x00000004ff167e24 */ /* 0x000fe2000f8e00ff */
[----:B------:R-:W-:Y:S01]  /*1a610*/  UMOV UR4, UR53 ;  /* 0x0000003500047c82 */ /* 0x000fe20008000000 */
[----:B------:R-:W-:Y:S01]  /*1a620*/  UIADD3 UR72, UPT, UPT, UR5, 0x2c800, URZ ;  /* 0x0002c80005487890 */ /* 0x000fe2000fffe0ff */
[----:B------:R-:W-:Y:S01]  /*1a630*/  STL [R1+0x78], R20 ;  /* 0x0000781401007387 */ /* 0x000fe20000100800 */
[----:B------:R-:W-:Y:S01]  /*1a640*/  UMOV UR69, UR4 ;  /* 0x0000000400457c82 */ /* 0x000fe20008000000 */
[----:B------:R-:W-:Y:S01]  /*1a650*/  UMOV UR75, UR51 ;  /* 0x00000033004b7c82 */ /* 0x000fe20008000000 */
[----:B------:R-:W-:Y:S01]  /*1a660*/  MOV.SPILL R2, UR69 ;  /* 0x0000004500027c02 */ /* 0x000fe20009000f00 */
[----:B-1----:R-:W-:Y:S01]  /*1a670*/  UMOV UR13, UR34 ;  /* 0x00000022000d7c82 */ /* 0x002fe20008000000 */
[----:B------:R-:W-:Y:S01]  /*1a680*/  R2UR UR69, R15 ;  /* 0x000000000f4572ca */ /* 0x000fe200000e0000 */
[----:B------:R-:W-:Y:S01]  /*1a690*/  UMOV UR65, UR25 ;  /* 0x0000001900417c82 */ /* 0x000fe20008000000 */
[----:B------:R-:W-:Y:S01]  /*1a6a0*/  MOV.SPILL R15, UR60 ;  /* 0x0000003c000f7c02 */ /* 0x000fe20009000f00 */
[----:B--2---:R-:W-:Y:S01]  /*1a6b0*/  IMAD.U32 R5, RZ, RZ, UR51 ;  /* 0x00000033ff057e24 */ /* 0x004fe2000f8e00ff */
[----:B------:R-:W-:Y:S01]  /*1a6c0*/  R2UR UR60, R7 ;  /* 0x00000000073c72ca */ /* 0x000fe200000e0000 */
[----:B------:R1:W-:Y:S01]  /*1a6d0*/  STL [R1+0x7c], R18 ;  /* 0x00007c1201007387 */ /* 0x0003e20000100800 */
[----:B------:R-:W-:Y:S01]  /*1a6e0*/  UMOV UR76, UR52 ;  /* 0x00000034004c7c82 */ /* 0x000fe20008000000 */
[----:B------:R-:W-:Y:S01]  /*1a6f0*/  UMOV UR77, UR53 ;  /* 0x00000035004d7c82 */ /* 0x000fe20008000000 */
[----:B---3--:R-:W-:Y:S01]  /*1a700*/  R2UR UR35, R14 ;  /* 0x000000000e2372ca */ /* 0x008fe200000e0000 */
[----:B------:R-:W-:Y:S01]  /*1a710*/  UIADD3 UR32, UPT, UPT, UR5, 0x2a000, URZ ;  /* 0x0002a00005207890 */ /* 0x000fe2000fffe0ff */
[----:B------:R-:W-:-:S02]  /*1a720*/  R2UR UR36, R13 ;  /* 0x000000000d2472ca */ /* 0x000fc400000e0000 */
[----:B------:R-:W-:Y:S02]  /*1a730*/  R2UR UR67, R17 ;  /* 0x00000000114372ca */ /* 0x000fe400000e0000 */
[----:B------:R-:W-:Y:S01]  /*1a740*/  R2UR UR37, R12 ;  /* 0x000000000c2572ca */ /* 0x000fe200000e0000 */
[----:B------:R-:W-:Y:S01]  /*1a750*/  UIADD3 UR64, UPT, UPT, UR5, 0x29800, URZ ;  /* 0x0002980005407890 */ /* 0x000fe2000fffe0ff */
[----:B------:R-:W-:Y:S01]  /*1a760*/  MOV.SPILL R14, UR59 ;  /* 0x0000003b000e7c02 */ /* 0x000fe20009000f00 */
[----:B----4-:R-:W-:Y:S01]  /*1a770*/  IMAD.U32 R4, RZ, RZ, UR52 ;  /* 0x00000034ff047e24 */ /* 0x010fe2000f8e00ff */
[----:B------:R-:W-:Y:S01]  /*1a780*/  MOV.SPILL R13, UR58 ;  /* 0x0000003a000d7c02 */ /* 0x000fe20009000f00 */
[----:B------:R-:W-:Y:S01]  /*1a790*/  IMAD.U32 R3, RZ, RZ, UR53 ;  /* 0x00000035ff037e24 */ /* 0x000fe2000f8e00ff */
[----:B------:R-:W-:Y:S01]  /*1a7a0*/  R2UR UR58, R23 ;  /* 0x00000000173a72ca */ /* 0x000fe200000e0000 */
[----:B------:R-:W-:Y:S01]  /*1a7b0*/  UMOV UR57, UR25 ;  /* 0x0000001900397c82 */ /* 0x000fe20008000000 */
[----:B------:R-:W-:Y:S01]  /*1a7c0*/  R2UR UR59, R8 ;  /* 0x00000000083b72ca */ /* 0x000fe200000e0000 */
[----:B------:R-:W-:Y:S01]  /*1a7d0*/  UMOV UR61, UR4 ;  /* 0x00000004003d7c82 */ /* 0x000fe20008000000 */
[----:B------:R-:W-:Y:S01]  /*1a7e0*/  R2UR UR34, R25 ;  /* 0x00000000192272ca */ /* 0x000fe200000e0000 */
[----:B------:R-:W-:Y:S01]  /*1a7f0*/  UTMASTG.5D [UR64], [UR6] ;  /* 0x00000040060073b5 */ /* 0x000fe20008020000 */
[----:B------:R-:W-:-:S02]  /*1a800*/  MOV.SPILL R16, UR61 ;  /* 0x0000003d00107c02 */ /* 0x000fc40009000f00 */
[----:B------:R-:W-:Y:S02]  /*1a810*/  R2UR UR61, R6 ;  /* 0x00000000063d72ca */ /* 0x000fe400000e0000 */
[----:B------:R-:W-:Y:S02]  /*1a820*/  MOV.SPILL R8, UR60 ;  /* 0x0000003c00087c02 */ /* 0x000fe40009000f00 */
[----:B------:R-:W-:Y:S01]  /*1a830*/  R2UR UR60, R10 ;  /* 0x000000000a3c72ca */ /* 0x000fe200000e0000 */
[----:B------:R-:W2:Y:S01]  /*1a840*/  LDL.LU R26, [R1+0x24] ;  /* 0x00002400011a7983 */ /* 0x000ea20000300800 */
[----:B------:R-:W-:Y:S02]  /*1a850*/  MOV.SPILL R6, UR58 ;  /* 0x0000003a00067c02 */ /* 0x000fe40009000f00 */
[----:B------:R-:W-:Y:S01]  /*1a860*/  MOV.SPILL R7, UR59 ;  /* 0x0000003b00077c02 */ /* 0x000fe20009000f00 */
[----:B------:R-:W3:Y:S01]  /*1a870*/  LDL.LU R10, [R1+0x38] ;  /* 0x00003800010a7983 */ /* 0x000ee20000300800 */
[----:B------:R-:W-:-:S02]  /*1a880*/  R2UR UR58, R24 ;  /* 0x00000000183a72ca */ /* 0x000fc400000e0000 */
[----:B------:R-:W-:Y:S01]  /*1a890*/  R2UR UR59, R11 ;  /* 0x000000000b3b72ca */ /* 0x000fe200000e0000 */
[----:B------:R-:W4:Y:S01]  /*1a8a0*/  LDL.LU R24, [R1+0x30] ;  /* 0x0000300001187983 */ /* 0x000f220000300800 */
[----:B------:R-:W-:Y:S01]  /*1a8b0*/  UMOV UR8, UR66 ;  /* 0x0000004200087c82 */ /* 0x000fe20008000000 */
[----:B-1----:R-:W-:Y:S02]  /*1a8c0*/  MOV.SPILL R18, UR71 ;  /* 0x0000004700127c02 */ /* 0x002fe40009000f00 */
[----:B------:R-:W2:Y:S01]  /*1a8d0*/  LDL.LU R11, [R1+0x34] ;  /* 0x00003400010b7983 */ /* 0x000ea20000300800 */
[----:B------:R-:W-:Y:S01]  /*1a8e0*/  UMOV UR11, UR34 ;  /* 0x00000022000b7c82 */ /* 0x000fe20008000000 */
[----:B------:R-:W-:Y:S01]  /*1a8f0*/  MOV.SPILL R20, UR70 ;  /* 0x0000004600147c02 */ /* 0x000fe20009000f00 */
[----:B------:R1:W-:Y:S02]  /*1a900*/  UTMASTG.5D [UR32], [UR6] ;  /* 0x00000020060073b5 */ /* 0x0003e40008020000 */
[----:B-1----:R-:W-:-:S02]  /*1a910*/  R2UR.FILL UR34, R19 ;  /* 0x00000000132272ca */ /* 0x002fc400004e0000 */
[----:B------:R-:W2:Y:S01]  /*1a920*/  LDL.LU R19, [R1+0x88] ;  /* 0x0000880001137983 */ /* 0x000ea20000300800 */
[----:B------:R-:W-:Y:S02]  /*1a930*/  MOV.SPILL R23, UR61 ;  /* 0x0000003d00177c02 */ /* 0x000fe40009000f00 */
[----:B------:R-:W-:Y:S02]  /*1a940*/  R2UR.FILL UR32, R21 ;  /* 0x00000000152072ca */ /* 0x000fe400004e0000 */
[----:B------:R-:W-:Y:S02]  /*1a950*/  R2UR UR61, R9 ;  /* 0x00000000093d72ca */ /* 0x000fe400000e0000 */
[----:B------:R-:W-:Y:S01]  /*1a960*/  MOV.SPILL R12, UR56 ;  /* 0x00000038000c7c02 */ /* 0x000fe20009000f00 */
[----:B------:R-:W-:Y:S01]  /*1a970*/  UIADD3 UR56, UPT, UPT, UR5, 0x2b000, URZ ;  /* 0x0002b00005387890 */ /* 0x000fe2000fffe0ff */
[----:B------:R-:W-:Y:S01]  /*1a980*/  R2UR UR66, R22 ;  /* 0x00000000164272ca */ /* 0x000fe200000e0000 */
[----:B------:R-:W-:Y:S01]  /*1a990*/  UIADD3 UR64, UPT, UPT, UR5, 0x2c000, URZ ;  /* 0x0002c00005407890 */ /* 0x000fe2000fffe0ff */
[----:B------:R-:W-:Y:S01]  /*1a9a0*/  R2UR UR67, R5 ;  /* 0x00000000054372ca */ /* 0x000fe200000e0000 */
[----:B------:R1:W5:Y:S01]  /*1a9b0*/  LDL.LU R21, [R1+0x84] ;  /* 0x0000840001157983 */ /* 0x0003620000300800 */
[----:B------:R-:W-:-:S02]  /*1a9c0*/  R2UR UR68, R4 ;  /* 0x00000000044472ca */ /* 0x000fc400000e0000 */
[----:B------:R-:W-:Y:S02]  /*1a9d0*/  R2UR UR69, R3 ;  /* 0x00000000034572ca */ /* 0x000fe400000e0000 */
[----:B------:R-:W-:Y:S02]  /*1a9e0*/  R2UR.FILL UR71, R18 ;  /* 0x00000000124772ca */ /* 0x000fe400004e0000 */
[----:B------:R-:W-:Y:S01]  /*1a9f0*/  R2UR.FILL UR70, R20 ;  /* 0x00000000144672ca */ /* 0x000fe200004e0000 */
[----:B------:R1:W5:Y:S04]  /*1aa00*/  LDL.LU R18, [R1+0x7c] ;  /* 0x00007c0001127983 */ /* 0x0003680000300800 */
[----:B------:R1:W5:Y:S01]  /*1aa10*/  LDL.LU R20, [R1+0x78] ;  /* 0x0000780001147983 */ /* 0x0003620000300800 */
[----:B------:R-:W-:Y:S01]  /*1aa20*/  UMOV UR9, UR66 ;  /* 0x0000004200097c82 */ /* 0x000fe20008000000 */
[----:B------:R-:W-:Y:S01]  /*1aa30*/  UIADD3 UR50, UPT, UPT, UR18, 0x60, URZ ;  /* 0x0000006012327890 */ /* 0x000fe2000fffe0ff */
[----:B---3--:R-:W-:-:S02]  /*1aa40*/  R2UR.FILL UR37, R10 ;  /* 0x000000000a2572ca */ /* 0x008fc400004e0000 */
[----:B----4-:R-:W-:Y:S02]  /*1aa50*/  R2UR.FILL UR35, R24 ;  /* 0x00000000182372ca */ /* 0x010fe400004e0000 */
[----:B--2---:R-:W-:-:S13]  /*1aa60*/  R2UR.FILL UR36, R11 ;  /* 0x000000000b2472ca */ /* 0x004fda00004e0000 */
[----:B------:R2:W-:Y:S01]  /*1aa70*/  UTMASTG.5D [UR32], [UR6] ;  /* 0x00000020060073b5 */ /* 0x0005e20008020000 */
[----:B------:R3:W-:Y:S01]  /*1aa80*/  UTMASTG.5D [UR56], [UR6] ;  /* 0x00000038060073b5 */ /* 0x0007e20008020000 */
[----:B--2---:R-:W-:Y:S01]  /*1aa90*/  UMOV UR33, UR58 ;  /* 0x0000003a00217c82 */ /* 0x004fe20008000000 */
[----:B---3--:R-:W-:Y:S02]  /*1aaa0*/  R2UR.FILL UR61, R23 ;  /* 0x00000000173d72ca */ /* 0x008fe400004e0000 */
[----:B------:R-:W-:Y:S02]  /*1aab0*/  R2UR.FILL UR60, R8 ;  /* 0x00000000083c72ca */ /* 0x000fe400004e0000 */
[----:B------:R-:W-:Y:S02]  /*1aac0*/  R2UR.FILL UR59, R7 ;  /* 0x00000000073b72ca */ /* 0x000fe400004e0000 */
[----:B------:R-:W-:Y:S01]  /*1aad0*/  R2UR.FILL UR58, R6 ;  /* 0x00000000063a72ca */ /* 0x000fe200004e0000 */
[----:B------:R-:W-:Y:S01]  /*1aae0*/  UIADD3 UR56, UPT, UPT, UR5, 0x2b800, URZ ;  /* 0x0002b80005387890 */ /* 0x000fe2000fffe0ff */
[----:B------:R-:W-:-:S02]  /*1aaf0*/  R2UR.FILL UR38, R19 ;  /* 0x00000000132672ca */ /* 0x000fc400004e0000 */
[----:B------:R1:W5:Y:S09]  /*1ab00*/  LDL.LU R19, [R1+0x80] ;  /* 0x0000800001137983 */ /* 0x0003720000300800 */
[----:B------:R-:W-:Y:S01]  /*1ab10*/  UTMASTG.5D [UR56], [UR6] ;  /* 0x00000038060073b5 */ /* 0x000fe20008020000 */
[----:B------:R2:W-:Y:S02]  /*1ab20*/  UTMASTG.5D [UR64], [UR6] ;  /* 0x00000040060073b5 */ /* 0x0005e40008020000 */
[----:B--2---:R-:W-:-:S02]  /*1ab30*/  R2UR.FILL UR69, R2 ;  /* 0x00000000024572ca */ /* 0x004fc400004e0000 */
[----:B------:R-:W-:Y:S01]  /*1ab40*/  R2UR.FILL UR68, R0 ;  /* 0x00000000004472ca */ /* 0x000fe200004e0000 */
[----:B------:R1:W5:Y:S04]  /*1ab50*/  LDL.LU R2, [R1+0x74] ;  /* 0x0000740001027983 */ /* 0x0003680000300800 */
[----:B------:R1:W5:Y:S01]  /*1ab60*/  LDL.LU R0, [R1+0x70] ;  /* 0x0000700001007983 */ /* 0x0003620000300800 */
[----:B------:R-:W-:Y:S01]  /*1ab70*/  UMOV UR55, UR58 ;  /* 0x0000003a00377c82 */ /* 0x000fe20008000000 */
[----:B------:R-:W-:Y:S02]  /*1ab80*/  R2UR.FILL UR67, R29 ;  /* 0x000000001d4372ca */ /* 0x000fe400004e0000 */
[----:B------:R-:W-:Y:S02]  /*1ab90*/  R2UR.FILL UR66, R28 ;  /* 0x000000001c4272ca */ /* 0x000fe400004e0000 */
[----:B------:R-:W-:-:S02]  /*1aba0*/  R2UR.FILL UR64, R27 ;  /* 0x000000001b4072ca */ /* 0x000fc400004e0000 */
[----:B------:R-:W-:Y:S02]  /*1abb0*/  R2UR.FILL UR61, R16 ;  /* 0x00000000103d72ca */ /* 0x000fe400004e0000 */
[----:B------:R-:W-:Y:S02]  /*1abc0*/  R2UR.FILL UR60, R15 ;  /* 0x000000000f3c72ca */ /* 0x000fe400004e0000 */
[----:B------:R-:W-:Y:S02]  /*1abd0*/  R2UR.FILL UR59, R14 ;  /* 0x000000000e3b72ca */ /* 0x000fe400004e0000 */
[----:B------:R-:W-:Y:S02]  /*1abe0*/  R2UR.FILL UR58, R13 ;  /* 0x000000000d3a72ca */ /* 0x000fe400004e0000 */
[----:B------:R-:W-:Y:S01]  /*1abf0*/  R2UR.FILL UR56, R12 ;  /* 0x000000000c3872ca */ /* 0x000fe200004e0000 */
[----:B------:R-:W-:Y:S02]  /*1ac00*/  UIADD3 UR48, UPT, UPT, UR5, 0x2e000, URZ ;  /* 0x0002e00005307890 */ /* 0x000fe4000fffe0ff */
[----:B------:R-:W-:-:S02]  /*1ac10*/  UIADD3 UR42, UPT, UPT, UR18, 0x68, URZ ;  /* 0x00000068122a7890 */ /* 0x000fc4000fffe0ff */
[----:B------:R-:W-:Y:S01]  /*1ac20*/  UIADD3 UR40, UPT, UPT, UR5, 0x2e800, URZ ;  /* 0x0002e80005287890 */ /* 0x000fe2000fffe0ff */
[----:B------:R-:W-:Y:S01]  /*1ac30*/  UMOV UR12, UR34 ;  /* 0x00000022000c7c82 */ /* 0x000fe20008000000 */
[----:B------:R-:W-:Y:S01]  /*1ac40*/  UMOV UR73, UR25 ;  /* 0x0000001900497c82 */ /* 0x000fe20008000000 */
[----:B------:R-:W-:Y:S01]  /*1ac50*/  UIADD3 UR34, UPT, UPT, UR18, 0x70, URZ ;  /* 0x0000007012227890 */ /* 0x000fe2000fffe0ff */
[----:B------:R2:W-:Y:S01]  /*1ac60*/  UTMASTG.5D [UR72], [UR6] ;  /* 0x00000048060073b5 */ /* 0x0005e20008020000 */
[----:B------:R-:W-:Y:S02]  /*1ac70*/  UIADD3 UR32, UPT, UPT, UR5, 0x2f000, URZ ;  /* 0x0002f00005207890 */ /* 0x000fe4000fffe0ff */
[----:B------:R-:W-:Y:S02]  /*1ac80*/  UIADD3 UR26, UPT, UPT, UR18, 0x78, URZ ;  /* 0x00000078121a7890 */ /* 0x000fe4000fffe0ff */
[----:B------:R-:W-:Y:S02]  /*1ac90*/  UIADD3 UR24, UPT, UPT, UR5, 0x2f800, URZ ;  /* 0x0002f80005187890 */ /* 0x000fe4000fffe0ff */
[----:B------:R-:W-:Y:S01]  /*1aca0*/  UIADD3 UR16, UPT, UPT, UR5, 0x28400, URZ ;  /* 0x0002840005107890 */ /* 0x000fe2000fffe0ff */
[----:B------:R3:W-:Y:S01]  /*1acb0*/  UTMASTG.5D [UR64], [UR6] ;  /* 0x00000040060073b5 */ /* 0x0007e20008020000 */
[----:B------:R-:W-:Y:S01]  /*1acc0*/  UMOV UR51, UR23 ;  /* 0x0000001700337c82 */ /* 0x000fe20008000000 */
[----:B------:R-:W-:Y:S01]  /*1acd0*/  UMOV UR52, UR22 ;  /* 0x0000001600347c82 */ /* 0x000fe20008000000 */
[----:B------:R-:W-:Y:S01]  /*1ace0*/  UMOV UR53, UR4 ;  /* 0x0000000400357c82 */ /* 0x000fe20008000000 */
[----:B------:R-:W-:Y:S01]  /*1acf0*/  UMOV UR49, UR25 ;  /* 0x0000001900317c82 */ /* 0x000fe20008000000 */
[----:B------:R-:W-:Y:S01]  /*1ad00*/  UMOV UR43, UR23 ;  /* 0x00000017002b7c82 */ /* 0x000fe20008000000 */
[----:B------:R-:W-:Y:S01]  /*1ad10*/  UMOV UR44, UR22 ;  /* 0x00000016002c7c82 */ /* 0x000fe20008000000 */
[----:B------:R-:W-:Y:S01]  /*1ad20*/  UMOV UR45, UR4 ;  /* 0x00000004002d7c82 */ /* 0x000fe20008000000 */
[----:B------:R-:W-:Y:S01]  /*1ad30*/  UMOV UR41, UR25 ;  /* 0x0000001900297c82 */ /* 0x000fe20008000000 */
[----:B------:R-:W-:Y:S01]  /*1ad40*/  UTMASTG.5D [UR56], [UR6] ;  /* 0x00000038060073b5 */ /* 0x000fe20008020000 */
[----:B------:R-:W-:Y:S01]  /*1ad50*/  UMOV UR35, UR23 ;  /* 0x0000001700237c82 */ /* 0x000fe20008000000 */
[----:B------:R-:W-:Y:S01]  /*1ad60*/  UMOV UR36, UR22 ;  /* 0x0000001600247c82 */ /* 0x000fe20008000000 */
[----:B------:R-:W-:Y:S01]  /*1ad70*/  UMOV UR37, UR4 ;  /* 0x0000000400257c82 */ /* 0x000fe20008000000 */
[----:B------:R-:W-:Y:S01]  /*1ad80*/  UMOV UR27, UR23 ;  /* 0x00000017001b7c82 */ /* 0x000fe20008000000 */
[----:B------:R-:W-:Y:S01]  /*1ad90*/  UMOV UR28, UR22 ;  /* 0x00000016001c7c82 */ /* 0x000fe20008000000 */
[----:B------:R-:W-:Y:S01]  /*1ada0*/  UMOV UR29, UR4 ;  /* 0x00000004001d7c82 */ /* 0x000fe20008000000 */
[----:B------:R-:W-:Y:S01]  /*1adb0*/  UTMASTG.5D [UR48], [UR6] ;  /* 0x00000030060073b5 */ /* 0x000fe20008020000 */
[----:B------:R-:W-:Y:S01]  /*1adc0*/  UMOV UR17, 0x40 ;  /* 0x0000004000117882 */ /* 0x000fe20000000000 */
[----:B------:R-:W-:Y:S01]  /*1add0*/  UMOV UR19, UR23 ;  /* 0x0000001700137c82 */ /* 0x000fe20008000000 */
[----:B------:R-:W-:Y:S01]  /*1ade0*/  UMOV UR20, UR22 ;  /* 0x0000001600147c82 */ /* 0x000fe20008000000 */
[----:B------:R-:W-:Y:S01]  /*1adf0*/  UMOV UR21, UR4 ;  /* 0x0000000400157c82 */ /* 0x000fe20008000000 */
[----:B------:R-:W-:Y:S01]  /*1ae00*/  UTMASTG.5D [UR40], [UR6] ;  /* 0x00000028060073b5 */ /* 0x000fe20008020000 */
[----:B--2---:R-:W-:Y:S01]  /*1ae10*/  UMOV UR72, UR8 ;  /* 0x0000000800487c82 */ /* 0x004fe20008000000 */
[----:B------:R-:W-:Y:S01]  /*1ae20*/  UIADD3 UR8, UPT, UPT, UR5, 0x28c00, URZ ;  /* 0x00028c0005087890 */ /* 0x000fe2000fffe0ff */
[----:B------:R-:W-:Y:S01]  /*1ae30*/  UMOV UR76, UR33 ;  /* 0x00000021004c7c82 */ /* 0x000fe20008000000 */
[----:B------:R-:W-:Y:S01]  /*1ae40*/  UMOV UR33, UR25 ;  /* 0x0000001900217c82 */ /* 0x000fe20008000000 */
[----:B------:R-:W-:Y:S01]  /*1ae50*/  UMOV UR75, UR12 ;  /* 0x0000000c004b7c82 */ /* 0x000fe20008000000 */
[----:B------:R-:W-:Y:S01]  /*1ae60*/  UMOV UR73, UR11 ;  /* 0x0000000b00497c82 */ /* 0x000fe20008000000 */
[----:B------:R-:W-:Y:S01]  /*1ae70*/  UMOV UR77, UR9 ;  /* 0x00000009004d7c82 */ /* 0x000fe20008000000 */
[----:B---3--:R-:W-:Y:S01]  /*1ae80*/  UMOV UR69, UR13 ;  /* 0x0000000d00457c82 */ /* 0x008fe20008000000 */
[----:B------:R-:W-:Y:S01]  /*1ae90*/  UTMASTG.5D [UR32], [UR6] ;  /* 0x00000020060073b5 */ /* 0x000fe20008020000 */
[----:B------:R-:W-:Y:S01]  /*1aea0*/  UMOV UR9, 0x40 ;  /* 0x0000004000097882 */ /* 0x000fe20000000000 */
[----:B------:R-:W-:Y:S01]  /*1aeb0*/  UMOV UR11, UR23 ;  /* 0x00000017000b7c82 */ /* 0x000fe20008000000 */
[----:B------:R-:W-:Y:S01]  /*1aec0*/  UMOV UR12, UR22 ;  /* 0x00000016000c7c82 */ /* 0x000fe20008000000 */
[----:B------:R-:W-:Y:S01]  /*1aed0*/  UMOV UR13, UR4 ;  /* 0x00000004000d7c82 */ /* 0x000fe20008000000 */
[----:B------:R-:W-:Y:S01]  /*1aee0*/  MOV.SPILL R25, UR63 ;  /* 0x0000003f00197c02 */ /* 0x000fe20009000f00 */
[----:B------:R-:W3:Y:S01]  /*1aef0*/  LDCU UR23, c[0x0][0x904] ;  /* 0x00012080ff1777ac */ /* 0x000ee20008000800 */
[----:B------:R-:W-:Y:S01]  /*1af00*/  UTMASTG.5D [UR24], [UR6] ;  /* 0x00000018060073b5 */ /* 0x000fe20008020000 */
[----:B------:R-:W-:Y:S01]  /*1af10*/  MOV.SPILL R17, UR62 ;  /* 0x0000003e00117c02 */ /* 0x000fe20009000f00 */
[----:B------:R-:W4:Y:S01]  /*1af20*/  LDCU UR22, c[0x0][0x38c] ;  /* 0x00007180ff1677ac */ /* 0x000f220008000800 */
[----:B------:R2:W-:Y:S01]  /*1af30*/  UTMASTG.5D [UR16], [UR6] ;  /* 0x00000010060073b5 */ /* 0x0005e20008020000 */
[----:B------:R1:W-:Y:S01]  /*1af40*/  UTMASTG.5D [UR8], [UR6] ;  /* 0x00000008060073b5 */ /* 0x0003e20008020000 */
[----:B--2---:R-:W-:Y:S01]  /*1af50*/  UIADD3 UR16, UPT, UPT, UR5, 0x29400, URZ ;  /* 0x0002940005107890 */ /* 0x004fe2000fffe0ff */
[----:B------:R-:W-:Y:S01]  /*1af60*/  UMOV UR18, UR69 ;  /* 0x0000004500127c82 */ /* 0x000fe20008000000 */
[----:B-1----:R-:W-:-:S07]  /*1af70*/  UIADD3 UR8, UPT, UPT, UR5, 0x29c00, URZ ;  /* 0x00029c0005087890 */ /* 0x002fce000fffe0ff */
[----:B------:R1:W-:Y:S01]  /*1af80*/  UTMASTG.5D [UR16], [UR6] ;  /* 0x00000010060073b5 */ /* 0x0003e20008020000 */
[----:B------:R-:W-:Y:S02]  /*1af90*/  UMOV UR10, UR72 ;  /* 0x00000048000a7c82 */ /* 0x000fe40008000000 */
[----:B------:R2:W-:Y:S01]  /*1afa0*/  UTMASTG.5D [UR8], [UR6] ;  /* 0x00000008060073b5 */ /* 0x0005e20008020000 */
[----:B-1----:R-:W-:Y:S01]  /*1afb0*/  UIADD3 UR16, UPT, UPT, UR5, 0x2a400, URZ ;  /* 0x0002a40005107890 */ /* 0x002fe2000fffe0ff */
[----:B------:R-:W-:Y:S01]  /*1afc0*/  UMOV UR18, UR73 ;  /* 0x0000004900127c82 */ /* 0x000fe20008000000 */
[----:B--2---:R-:W-:-:S07]  /*1afd0*/  UIADD3 UR8, UPT, UPT, UR5, 0x2ac00, URZ ;  /* 0x0002ac0005087890 */ /* 0x004fce000fffe0ff */
[----:B------:R1:W-:Y:S01]  /*1afe0*/  UTMASTG.5D [UR16], [UR6] ;  /* 0x00000010060073b5 */ /* 0x0003e20008020000 */
[----:B------:R-:W-:Y:S02]  /*1aff0*/  UMOV UR10, UR75 ;  /* 0x0000004b000a7c82 */ /* 0x000fe40008000000 */
[----:B------:R2:W-:Y:S01]  /*1b000*/  UTMASTG.5D [UR8], [UR6] ;  /* 0x00000008060073b5 */ /* 0x0005e20008020000 */
[----:B-1----:R-:W-:Y:S01]  /*1b010*/  UIADD3 UR16, UPT, UPT, UR5, 0x2b400, URZ ;  /* 0x0002b40005107890 */ /* 0x002fe2000fffe0ff */
[----:B------:R-:W-:Y:S01]  /*1b020*/  UMOV UR18, UR76 ;  /* 0x0000004c00127c82 */ /* 0x000fe20008000000 */
[----:B--2---:R-:W-:-:S07]  /*1b030*/  UIADD3 UR8, UPT, UPT, UR5, 0x2bc00, URZ ;  /* 0x0002bc0005087890 */ /* 0x004fce000fffe0ff */
[----:B------:R1:W-:Y:S01]  /*1b040*/  UTMASTG.5D [UR16], [UR6] ;  /* 0x00000010060073b5 */ /* 0x0003e20008020000 */
[----:B------:R-:W-:Y:S01]  /*1b050*/  UMOV UR10, UR55 ;  /* 0x00000037000a7c82 */ /* 0x000fe20008000000 */
[----:B------:R-:W-:Y:S01]  /*1b060*/  R2UR.FILL UR39, R26 ;  /* 0x000000001a2772ca */ /* 0x000fe200004e0000 */
[----:B------:R-:W2:Y:S01]  /*1b070*/  LDCU UR55, c[0x0][0x91c] ;  /* 0x00012380ff3777ac */ /* 0x000ea20008000800 */
[----:B------:R3:W-:Y:S01]  /*1b080*/  UTMASTG.5D [UR8], [UR6] ;  /* 0x00000008060073b5 */ /* 0x0007e20008020000 */
[----:B-1----:R-:W-:Y:S01]  /*1b090*/  UIADD3 UR16, UPT, UPT, UR5, 0x2c400, URZ ;  /* 0x0002c40005107890 */ /* 0x002fe2000fffe0ff */
[----:B------:R-:W-:Y:S01]  /*1b0a0*/  UMOV UR18, UR77 ;  /* 0x0000004d00127c82 */ /* 0x000fe20008000000 */
[----:B---3--:R-:W-:-:S07]  /*1b0b0*/  UIADD3 UR8, UPT, UPT, UR5, 0x2cc00, URZ ;  /* 0x0002cc0005087890 */ /* 0x008fce000fffe0ff */
[----:B------:R1:W-:Y:S01]  /*1b0c0*/  UTMASTG.5D [UR16], [UR6] ;  /* 0x00000010060073b5 */ /* 0x0003e20008020000 */
[----:B------:R-:W-:Y:S02]  /*1b0d0*/  UMOV UR10, UR74 ;  /* 0x0000004a000a7c82 */ /* 0x000fe40008000000 */
        /* <DEDUP_REMOVED lines=13> */
[----:B------:R-:W-:Y:S02]  /*1b1b0*/  R2UR.FILL UR63, R25 ;  /* 0x00000000193f72ca */ /* 0x000fe400004e0000 */
[----:B------:R-:W-:Y:S01]  /*1b1c0*/  R2UR.FILL UR62, R17 ;  /* 0x00000000113e72ca */ /* 0x000fe200004e0000 */
[----:B-1----:R-:W-:Y:S01]  /*1b1d0*/  UIADD3 UR16, UPT, UPT, UR5, 0x2f400, URZ ;  /* 0x0002f40005107890 */ /* 0x002fe2000fffe0ff */
[----:B------:R-:W-:Y:S01]  /*1b1e0*/  UMOV UR18, UR34 ;  /* 0x0000002200127c82 */ /* 0x000fe20008000000 */
[----:B---3--:R-:W-:-:S07]  /*1b1f0*/  UIADD3 UR8, UPT, UPT, UR5, 0x2fc00, URZ ;  /* 0x0002fc0005087890 */ /* 0x008fce000fffe0ff */
[----:B------:R3:W-:Y:S01]  /*1b200*/  UTMASTG.5D [UR16], [UR6] ;  /* 0x00000010060073b5 */ /* 0x0007e20008020000 */
[----:B------:R-:W-:Y:S02]  /*1b210*/  UMOV UR10, UR26 ;  /* 0x0000001a000a7c82 */ /* 0x000fe40008000000 */
[----:B------:R3:W-:Y:S02]  /*1b220*/  UTMASTG.5D [UR8], [UR6] ;  /* 0x00000008060073b5 */ /* 0x0007e40008020000 */
[----:B--234-:R-:W-:Y:S01]  /*1b230*/  NOP ;  /* 0x0000000000007918 */ /* 0x01cfe20000000000 */
.L_x_391:
[----:B--2---:R-:W-:Y:S05]  /*1b240*/  BSYNC.RECONVERGENT B0 ;  /* 0x0000000000007941 */ /* 0x004fea0003800200 */
.L_x_390:
[----:B------:R0:W-:Y:S01]  /*1b250*/  UTMACMDFLUSH ;  /* 0x00000000000079b7 */ /* 0x0001e20000000000 */
[----:B------:R-:W-:Y:S05]  /*1b260*/  BRA.U UP6, `(.L_x_392) ;  /* 0x0000000106047547 */ /* 0x000fea000b800000 */
[----:B------:R-:W-:Y:S05]  /*1b270*/  BPT.TRAP 0x1 ;  /* 0x000000040000795c */ /* 0x000fea0000300000 */
.L_x_392:
[----:B-----5:R-:W2:Y:S02]  /*1b280*/  SYNCS.PHASECHK.TRANS64.TRYWAIT P0, [UR5+0x380b8], R0 ;  /* 0x0380b800ff0075a7 */ /* 0x020ea40008001105 */
[----:B--2---:R-:W-:Y:S05]  /*1b290*/  @!P0 BRA `(.L_x_393) ;  /* 0x0000002400248947 */ /* 0x004fea0003800000 */
.L_x_498:
[----:B------:R-:W-:Y:S04]  /*1b2a0*/  BSSY.RECONVERGENT B0, `(.L_x_394) ;  /* 0x00000c7000007945 */ /* 0x000fe80003800200 */
[----:B------:R-:W-:Y:S05]  /*1b2b0*/  @!P1 BRA `(.L_x_395) ;  /* 0x0000000c00149947 */ /* 0x000fea0003800000 */
[----:B------:R-:W-:Y:S01]  /*1b2c0*/  R2UR UR16, R20 ;  /* 0x00000000141072ca */ /* 0x000fe200000e0000 */
[----:B------:R-:W-:Y:S01]  /*1b2d0*/  UIADD3 UR64, UPT, UPT, UR5, 0x35000, URZ ;  /* 0x0003500005407890 */ /* 0x000fe2000fffe0ff */
[----:B------:R-:W-:Y:S01]  /*1b2e0*/  R2UR UR23, R18 ;  /* 0x00000000121772ca */ /* 0x000fe200000e0000 */
[----:B------:R-:W-:Y:S01]  /*1b2f0*/  UIADD3 UR6, UP0, UPT, UR46, 0x400, URZ ;  /* 0x000004002e067890 */ /* 0x000fe2000ff1e0ff */
[----:B------:R-:W-:Y:S01]  /*1b300*/  R2UR UR22, R19 ;  /* 0x00000000131672ca */ /* 0x000fe200000e0000 */
[----:B------:R-:W-:Y:S01]  /*1b310*/  UIADD3 UR32, UPT, UPT, UR5, 0x30000, URZ ;  /* 0x0003000005207890 */ /* 0x000fe2000fffe0ff */
[----:B------:R-:W-:Y:S01]  /*1b320*/  R2UR UR4, R21 ;  /* 0x00000000150472ca */ /* 0x000fe200000e0000 */
[----:B------:R-:W-:Y:S01]  /*1b330*/  UIADD3 UR8, UPT, UPT, UR5, 0x30800, URZ ;  /* 0x0003080005087890 */ /* 0x000fe2000fffe0ff */
[----:B------:R-:W-:Y:S01]  /*1b340*/  MOV.SPILL R5, UR39 ;  /* 0x0000002700057c02 */ /* 0x000fe20009000f00 */
[----:B------:R-:W-:Y:S01]  /*1b350*/  UMOV UR25, URZ ;  /* 0x000000ff00197c82 */ /* 0x000fe20008000000 */
[----:B------:R-:W-:Y:S01]  /*1b360*/  MOV.SPILL R4, UR38 ;  /* 0x0000002600047c02 */ /* 0x000fe20009000f00 */
[----:B------:R-:W-:Y:S01]  /*1b370*/  UIADD3 UR56, UPT, UPT, UR5, 0x35800, URZ ;  /* 0x0003580005387890 */ /* 0x000fe2000fffe0ff */
[----:B------:R-:W-:Y:S01]  /*1b380*/  R2UR.FILL UR39, R5 ;  /* 0x00000000052772ca */ /* 0x000fe200004e0000 */
[----:B------:R-:W-:Y:S01]  /*1b390*/  UIADD3 UR7, UPT, UPT, UR16, 0xb8, URZ ;  /* 0x000000b810077890 */ /* 0x000fe2000fffe0ff */
[----:B------:R-:W-:Y:S01]  /*1b3a0*/  R2UR.FILL UR38, R4 ;  /* 0x00000000042672ca */ /* 0x000fe200004e0000 */
[----:B------:R-:W-:Y:S01]  /*1b3b0*/  UIADD3 UR58, UPT, UPT, UR16, 0xd8, URZ ;  /* 0x000000d8103a7890 */ /* 0x000fe2000fffe0ff */
[----:B------:R-:W-:Y:S01]  /*1b3c0*/  MOV.SPILL R4, UR64 ;  /* 0x0000004000047c02 */ /* 0x000fe20009000f00 */
[----:B------:R-:W-:Y:S01]  /*1b3d0*/  UIADD3 UR66, UPT, UPT, UR16, 0xd0, URZ ;  /* 0x000000d010427890 */ /* 0x000fe2000fffe0ff */
[----:B------:R-:W-:Y:S01]  /*1b3e0*/  MOV.SPILL R11, UR56 ;  /* 0x00000038000b7c02 */ /* 0x000fe20009000f00 */
[----:B-1----:R-:W-:Y:S01]  /*1b3f0*/  IMAD.U32 R3, RZ, RZ, UR7 ;  /* 0x00000007ff037e24 */ /* 0x002fe2000f8e00ff */
[----:B------:R-:W-:Y:S01]  /*1b400*/  UIADD3 UR34, UPT, UPT, UR16, 0x80, URZ ;  /* 0x0000008010227890 */ /* 0x000fe2000fffe0ff */
[----:B------:R-:W-:Y:S01]  /*1b410*/  MOV.SPILL R12, UR58 ;  /* 0x0000003a000c7c02 */ /* 0x000fe20009000f00 */
[----:B------:R-:W-:Y:S01]  /*1b420*/  UIADD3.X UR7, UPT, UPT, URZ, UR47, URZ, UP0, !UPT ;  /* 0x0000002fff077290 */ /* 0x000fe200087fe4ff */
[----:B------:R-:W-:Y:S01]  /*1b430*/  MOV.SPILL R5, UR66 ;  /* 0x0000004200057c02 */ /* 0x000fe20009000f00 */
[----:B------:R-:W-:Y:S01]  /*1b440*/  UIADD3 UR10, UPT, UPT, UR16, 0x88, URZ ;  /* 0x00000088100a7890 */ /* 0x000fe2000fffe0ff */
[----:B------:R-:W-:Y:S01]  /*1b450*/  R2UR UR58, R3 ;  /* 0x00000000033a72ca */ /* 0x000fe200000e0000 */
[----:B------:R-:W-:Y:S01]  /*1b460*/  UIADD3 UR9, UPT, UPT, UR16, 0xc0, URZ ;  /* 0x000000c010097890 */ /* 0x000fe2000fffe0ff */
[----:B------:R-:W-:Y:S01]  /*1b470*/  MOV.SPILL R10, UR71 ;  /* 0x00000047000a7c02 */ /* 0x000fe20009000f00 */
[----:B------:R-:W-:Y:S01]  /*1b480*/  UIADD3 UR64, UPT, UPT, UR5, 0x31000, URZ ;  /* 0x0003100005407890 */ /* 0x000fe2000fffe0ff */
[----:B------:R-:W-:Y:S01]  /*1b490*/  MOV.SPILL R9, UR70 ;  /* 0x0000004600097c02 */ /* 0x000fe20009000f00 */
[----:B------:R-:W-:Y:S01]  /*1b4a0*/  UIADD3 UR66, UPT, UPT, UR16, 0x90, URZ ;  /* 0x0000009010427890 */ /* 0x000fe2000fffe0ff */
[----:B------:R-:W-:Y:S01]  /*1b4b0*/  MOV.SPILL R17, UR63 ;  /* 0x0000003f00117c02 */ /* 0x000fe20009000f00 */
[----:B------:R-:W-:Y:S01]  /*1b4c0*/  UMOV UR33, URZ ;  /* 0x000000ff00217c82 */ /* 0x000fe20008000000 */
[----:B------:R-:W-:Y:S01]  /*1b4d0*/  UMOV UR35, UR23 ;  /* 0x0000001700237c82 */ /* 0x000fe20008000000 */
[----:B------:R-:W-:Y:S01]  /*1b4e0*/  UMOV UR36, UR22 ;  /* 0x0000001600247c82 */ /* 0x000fe20008000000 */
[----:B------:R-:W-:Y:S01]  /*1b4f0*/  UMOV UR37, UR4 ;  /* 0x0000000400257c82 */ /* 0x000fe20008000000 */
[----:B------:R-:W-:Y:S01]  /*1b500*/  IMAD.U32 R0, RZ, RZ, UR9 ;  /* 0x00000009ff007e24 */ /* 0x000fe2000f8e00ff */
[----:B------:R-:W-:Y:S01]  /*1b510*/  UMOV UR11, UR23 ;  /* 0x00000017000b7c82 */ /* 0x000fe20008000000 */
[----:B------:R-:W-:Y:S01]  /*1b520*/  UMOV UR12, UR22 ;  /* 0x00000016000c7c82 */ /* 0x000fe20008000000 */
[----:B------:R-:W-:Y:S01]  /*1b530*/  UMOV UR13, UR4 ;  /* 0x00000004000d7c82 */ /* 0x000fe20008000000 */
[----:B------:R-:W-:Y:S01]  /*1b540*/  UMOV UR9, UR25 ;  /* 0x0000001900097c82 */ /* 0x000fe20008000000 */
[----:B------:R1:W-:Y:S01]  /*1b550*/  UTMASTG.5D [UR32], [UR6] ;  /* 0x00000020060073b5 */ /* 0x0003e20008020000 */
[----:B------:R-:W-:Y:S01]  /*1b560*/  UMOV UR67, UR23 ;  /* 0x0000001700437c82 */ /* 0x000fe20008000000 */
[----:B------:R-:W-:Y:S01]  /*1b570*/  UMOV UR68, UR22 ;  /* 0x0000001600447c82 */ /* 0x000fe20008000000 */
[----:B------:R-:W-:Y:S01]  /*1b580*/  UMOV UR69, UR4 ;  /* 0x0000000400457c82 */ /* 0x000fe20008000000 */
[----:B------:R-:W-:Y:S01]  /*1b590*/  UMOV UR65, UR25 ;  /* 0x0000001900417c82 */ /* 0x000fe20008000000 */
[----:B------:R-:W-:Y:S01]  /*1b5a0*/  MOV.SPILL R3, UR58 ;  /* 0x0000003a00037c02 */ /* 0x000fe20009000f00 */
[----:B------:R-:W-:Y:S01]  /*1b5b0*/  UIADD3 UR56, UPT, UPT, UR5, 0x32000, URZ ;  /* 0x0003200005387890 */ /* 0x000fe2000fffe0ff */
[----:B------:R-:W-:Y:S01]  /*1b5c0*/  MOV.SPILL R8, UR69 ;  /* 0x0000004500087c02 */ /* 0x000fe20009000f00 */
[----:B------:R2:W-:Y:S01]  /*1b5d0*/  UTMASTG.5D [UR8], [UR6] ;  /* 0x00000008060073b5 */ /* 0x0005e20008020000 */
[----:B------:R-:W-:Y:S01]  /*1b5e0*/  UIADD3 UR58, UPT, UPT, UR16, 0xa0, URZ ;  /* 0x000000a0103a7890 */ /* 0x000fe2000fffe0ff */
[----:B------:R-:W-:Y:S01]  /*1b5f0*/  MOV.SPILL R7, UR68 ;  /* 0x0000004400077c02 */ /* 0x000fe20009000f00 */
[----:B------:R-:W-:Y:S01]  /*1b600*/  UMOV UR59, UR23 ;  /* 0x00000017003b7c82 */ /* 0x000fe20008000000 */
[----:B------:R-:W-:Y:S01]  /*1b610*/  UMOV UR60, UR22 ;  /* 0x00000016003c7c82 */ /* 0x000fe20008000000 */
[----:B------:R-:W-:Y:S01]  /*1b620*/  UMOV UR61, UR4 ;  /* 0x00000004003d7c82 */ /* 0x000fe20008000000 */
[----:B------:R-:W-:Y:S01]  /*1b630*/  UMOV UR57, UR25 ;  /* 0x0000001900397c82 */ /* 0x000fe20008000000 */
[----:B------:R-:W-:Y:S01]  /*1b640*/  MOV.SPILL R6, UR67 ;  /* 0x0000004300067c02 */ /* 0x000fe20009000f00 */
[----:B------:R3:W-:Y:S01]  /*1b650*/  UTMASTG.5D [UR64], [UR6] ;  /* 0x00000040060073b5 */ /* 0x0007e20008020000 */
[----:B------:R-:W-:Y:S01]  /*1b660*/  MOV.SPILL R15, UR61 ;  /* 0x0000003d000f7c02 */ /* 0x000fe20009000f00 */
[----:B------:R-:W-:Y:S01]  /*1b670*/  UIADD3 UR74, UPT, UPT, UR16, 0xc8, URZ ;  /* 0x000000c8104a7890 */ /* 0x000fe2000fffe0ff */
[----:B------:R-:W-:Y:S01]  /*1b680*/  MOV.SPILL R14, UR60 ;  /* 0x0000003c000e7c02 */ /* 0x000fe20009000f00 */
[----:B------:R-:W-:Y:S01]  /*1b690*/  UIADD3 UR72, UPT, UPT, UR5, 0x34800, URZ ;  /* 0x0003480005487890 */ /* 0x000fe2000fffe0ff */
[----:B------:R-:W-:Y:S01]  /*1b6a0*/  MOV.SPILL R13, UR59 ;  /* 0x0000003b000d7c02 */ /* 0x000fe20009000f00 */
[----:B------:R-:W-:Y:S01]  /*1b6b0*/  UIADD3 UR50, UPT, UPT, UR16, 0xe0, URZ ;  /* 0x000000e010327890 */ /* 0x000fe2000fffe0ff */
[----:B------:R-:W-:Y:S01]  /*1b6c0*/  MOV.SPILL R16, UR62 ;  /* 0x0000003e00107c02 */ /* 0x000fe20009000f00 */
[----:B------:R-:W-:Y:S01]  /*1b6d0*/  UIADD3 UR48, UPT, UPT, UR5, 0x36000, URZ ;  /* 0x0003600005307890 */ /* 0x000fe2000fffe0ff */
[----:B------:R-:W-:Y:S01]  /*1b6e0*/  R2UR.FILL UR63, R17 ;  /* 0x00000000113f72ca */ /* 0x000fe200004e0000 */
[----:B------:R-:W-:Y:S01]  /*1b6f0*/  UMOV UR75, UR23 ;  /* 0x00000017004b7c82 */ /* 0x000fe20008000000 */
[----:B------:R-:W-:Y:S01]  /*1b700*/  UMOV UR76, UR22 ;  /* 0x00000016004c7c82 */ /* 0x000fe20008000000 */
[----:B------:R-:W-:Y:S01]  /*1b710*/  UMOV UR77, UR4 ;  /* 0x00000004004d7c82 */ /* 0x000fe20008000000 */
[----:B------:R-:W-:Y:S01]  /*1b720*/  UMOV UR18, UR34 ;  /* 0x0000002200127c82 */ /* 0x000fe20008000000 */
[----:B------:R-:W-:Y:S01]  /*1b730*/  UIADD3 UR42, UPT, UPT, UR16, 0xe8, URZ ;  /* 0x000000e8102a7890 */ /* 0x000fe2000fffe0ff */
[----:B------:R-:W-:Y:S01]  /*1b740*/  R2UR.FILL UR62, R16 ;  /* 0x00000000103e72ca */ /* 0x000fe200004e0000 */
[----:B------:R-:W-:Y:S01]  /*1b750*/  UIADD3 UR40, UPT, UPT, UR5, 0x36800, URZ ;  /* 0x0003680005287890 */ /* 0x000fe2000fffe0ff */
[----:B------:R-:W-:Y:S01]  /*1b760*/  R2UR.FILL UR71, R10 ;  /* 0x000000000a4772ca */ /* 0x000fe200004e0000 */
[----:B------:R-:W-:Y:S01]  /*1b770*/  UMOV UR73, UR25 ;  /* 0x0000001900497c82 */ /* 0x000fe20008000000 */
[----:B------:R-:W-:Y:S01]  /*1b780*/  UIADD3 UR26, UPT, UPT, UR16, 0xf8, URZ ;  /* 0x000000f8101a7890 */ /* 0x000fe2000fffe0ff */
[----:B------:R-:W-:Y:S01]  /*1b790*/  R2UR.FILL UR70, R9 ;  /* 0x00000000094672ca */ /* 0x000fe200004e0000 */
[----:B-1----:R-:W-:-:S02]  /*1b7a0*/  UIADD3 UR34, UPT, UPT, UR16, 0xf0, URZ ;  /* 0x000000f010227890 */ /* 0x002fc4000fffe0ff */
[----:B------:R-:W-:Y:S02]  /*1b7b0*/  UIADD3 UR32, UPT, UPT, UR5, 0x37000, URZ ;  /* 0x0003700005207890 */ /* 0x000fe4000fffe0ff */
[----:B------:R-:W-:Y:S01]  /*1b7c0*/  UIADD3 UR24, UPT, UPT, UR5, 0x37800, URZ ;  /* 0x0003780005187890 */ /* 0x000fe2000fffe0ff */
[----:B------:R-:W-:Y:S01]  /*1b7d0*/  UMOV UR51, UR23 ;  /* 0x0000001700337c82 */ /* 0x000fe20008000000 */
[----:B------:R-:W-:Y:S01]  /*1b7e0*/  UMOV UR52, UR22 ;  /* 0x0000001600347c82 */ /* 0x000fe20008000000 */
[----:B--2---:R-:W-:Y:S01]  /*1b7f0*/  UMOV UR13, UR66 ;  /* 0x00000042000d7c82 */ /* 0x004fe20008000000 */
[----:B------:R-:W-:Y:S01]  /*1b800*/  UMOV UR12, UR58 ;  /* 0x0000003a000c7c82 */ /* 0x000fe20008000000 */
[----:B------:R-:W-:Y:S01]  /*1b810*/  UMOV UR53, UR4 ;  /* 0x0000000400357c82 */ /* 0x000fe20008000000 */
[----:B------:R-:W-:Y:S01]  /*1b820*/  UMOV UR49, UR25 ;  /* 0x0000001900317c82 */ /* 0x000fe20008000000 */
[----:B------:R-:W-:Y:S01]  /*1b830*/  UMOV UR43, UR23 ;  /* 0x00000017002b7c82 */ /* 0x000fe20008000000 */
[----:B------:R-:W-:Y:S01]  /*1b840*/  UMOV UR44, UR22 ;  /* 0x00000016002c7c82 */ /* 0x000fe20008000000 */
[----:B------:R-:W-:Y:S01]  /*1b850*/  UMOV UR45, UR4 ;  /* 0x00000004002d7c82 */ /* 0x000fe20008000000 */
[----:B------:R-:W-:Y:S01]  /*1b860*/  UMOV UR41, UR25 ;  /* 0x0000001900297c82 */ /* 0x000fe20008000000 */
[----:B---3--:R-:W-:-:S02]  /*1b870*/  UIADD3 UR64, UPT, UPT, UR5, 0x31800, URZ ;  /* 0x0003180005407890 */ /* 0x008fc4000fffe0ff */
[----:B------:R-:W-:Y:S01]  /*1b880*/  UIADD3 UR66, UPT, UPT, UR16, 0x98, URZ ;  /* 0x0000009810427890 */ /* 0x000fe2000fffe0ff */
[----:B------:R-:W-:Y:S01]  /*1b890*/  UMOV UR27, UR23 ;  /* 0x00000017001b7c82 */ /* 0x000fe20008000000 */
[----:B------:R-:W-:Y:S01]  /*1b8a0*/  UMOV UR28, UR22 ;  /* 0x00000016001c7c82 */ /* 0x000fe20008000000 */
[----:B------:R-:W-:Y:S01]  /*1b8b0*/  UMOV UR29, UR4 ;  /* 0x00000004001d7c82 */ /* 0x000fe20008000000 */
[----:B------:R-:W-:Y:S01]  /*1b8c0*/  UMOV UR17, 0x40 ;  /* 0x0000004000117882 */ /* 0x000fe20000000000 */
[----:B------:R-:W-:Y:S02]  /*1b8d0*/  UMOV UR19, UR23 ;  /* 0x0000001700137c82 */ /* 0x000fe40008000000 */
[----:B------:R-:W-:Y:S01]  /*1b8e0*/  UMOV UR9, UR66 ;  /* 0x0000004200097c82 */ /* 0x000fe20008000000 */
[----:B------:R-:W-:Y:S01]  /*1b8f0*/  UMOV UR20, UR22 ;  /* 0x0000001600147c82 */ /* 0x000fe20008000000 */
[----:B------:R1:W-:Y:S01]  /*1b900*/  UTMASTG.5D [UR64], [UR6] ;  /* 0x00000040060073b5 */ /* 0x0003e20008020000 */
[----:B------:R-:W-:Y:S01]  /*1b910*/  UMOV UR21, UR4 ;  /* 0x0000000400157c82 */ /* 0x000fe20008000000 */
[----:B------:R2:W-:Y:S01]  /*1b920*/  UTMASTG.5D [UR56], [UR6] ;  /* 0x00000038060073b5 */ /* 0x0005e20008020000 */
[----:B-1----:R-:W-:Y:S01]  /*1b930*/  R2UR UR66, R0 ;  /* 0x00000000004272ca */ /* 0x002fe200000e0000 */
[----:B------:R-:W-:-:S02]  /*1b940*/  UIADD3 UR64, UPT, UPT, UR5, 0x34000, URZ ;  /* 0x0003400005407890 */ /* 0x000fc4000fffe0ff */
[----:B--2---:R-:W-:Y:S02]  /*1b950*/  UIADD3 UR56, UPT, UPT, UR5, 0x32800, URZ ;  /* 0x0003280005387890 */ /* 0x004fe4000fffe0ff */
[----:B------:R-:W-:-:S08]  /*1b960*/  UIADD3 UR58, UPT, UPT, UR16, 0xa8, URZ ;  /* 0x000000a8103a7890 */ /* 0x000fd0000fffe0ff */
[----:B------:R-:W-:Y:S01]  /*1b970*/  UMOV UR11, UR66 ;  /* 0x00000042000b7c82 */ /* 0x000fe20008000000 */
[----:B------:R-:W-:Y:S01]  /*1b980*/  UMOV UR55, UR58 ;  /* 0x0000003a00377c82 */ /* 0x000fe20008000000 */
[----:B------:R1:W-:Y:S02]  /*1b990*/  UTMASTG.5D [UR56], [UR6] ;  /* 0x00000038060073b5 */ /* 0x0003e40008020000 */
[----:B-1----:R-:W-:Y:S02]  /*1b9a0*/  UIADD3 UR56, UPT, UPT, UR5, 0x33000, URZ ;  /* 0x0003300005387890 */ /* 0x002fe4000fffe0ff */
[----:B------:R-:W-:Y:S02]  /*1b9b0*/  UIADD3 UR58, UPT, UPT, UR16, 0xb0, URZ ;  /* 0x000000b0103a7890 */ /* 0x000fe4000fffe0ff */
[----:B------:R-:W-:-:S05]  /*1b9c0*/  UIADD3 UR16, UPT, UPT, UR5, 0x30400, URZ ;  /* 0x0003040005107890 */ /* 0x000fca000fffe0ff */
[----:B------:R-:W-:Y:S02]  /*1b9d0*/  UMOV UR33, UR58 ;  /* 0x0000003a00217c82 */ /* 0x000fe40008000000 */
[----:B------:R1:W-:Y:S02]  /*1b9e0*/  UTMASTG.5D [UR56], [UR6] ;  /* 0x00000038060073b5 */ /* 0x0003e40008020000 */
[----:B-1----:R-:W-:Y:S01]  /*1b9f0*/  R2UR.FILL UR58, R3 ;  /* 0x00000000033a72ca */ /* 0x002fe200004e0000 */
[----:B------:R-:W-:-:S12]  /*1ba00*/  UIADD3 UR56, UPT, UPT, UR5, 0x33800, URZ ;  /* 0x0003380005387890 */ /* 0x000fd8000fffe0ff */
[----:B------:R1:W-:Y:S01]  /*1ba10*/  UTMASTG.5D [UR56], [UR6] ;  /* 0x00000038060073b5 */ /* 0x0003e20008020000 */
[----:B------:R-:W-:Y:S01]  /*1ba20*/  UMOV UR8, UR58 ;  /* 0x0000003a00087c82 */ /* 0x000fe20008000000 */
[----:B------:R2:W-:Y:S01]  /*1ba30*/  UTMASTG.5D [UR64], [UR6] ;  /* 0x00000040060073b5 */ /* 0x0005e20008020000 */
[----:B------:R3:W-:Y:S01]  /*1ba40*/  UTMASTG.5D [UR72], [UR6] ;  /* 0x00000048060073b5 */ /* 0x0007e20008020000 */
[----:B-1----:R-:W-:Y:S02]  /*1ba50*/  R2UR.FILL UR61, R15 ;  /* 0x000000000f3d72ca */ /* 0x002fe400004e0000 */
[----:B------:R-:W-:Y:S02]  /*1ba60*/  R2UR.FILL UR60, R14 ;  /* 0x000000000e3c72ca */ /* 0x000fe400004e0000 */
[----:B------:R-:W-:Y:S02]  /*1ba70*/  R2UR.FILL UR59, R13 ;  /* 0x000000000d3b72ca */ /* 0x000fe400004e0000 */
[----:B------:R-:W-:-:S02]  /*1ba80*/  R2UR.FILL UR58, R12 ;  /* 0x000000000c3a72ca */ /* 0x000fc400004e0000 */
[----:B--2---:R-:W-:Y:S02]  /*1ba90*/  R2UR.FILL UR69, R8 ;  /* 0x00000000084572ca */ /* 0x004fe400004e0000 */
[----:B------:R-:W-:Y:S02]  /*1baa0*/  R2UR.FILL UR68, R7 ;  /* 0x00000000074472ca */ /* 0x000fe400004e0000 */
[----:B------:R-:W-:Y:S02]  /*1bab0*/  R2UR.FILL UR67, R6 ;  /* 0x00000000064372ca */ /* 0x000fe400004e0000 */
[----:B------:R-:W-:Y:S02]  /*1bac0*/  R2UR.FILL UR66, R5 ;  /* 0x00000000054272ca */ /* 0x000fe400004e0000 */
[----:B------:R-:W-:Y:S01]  /*1bad0*/  R2UR.FILL UR64, R4 ;  /* 0x00000000044072ca */ /* 0x000fe200004e0000 */
[----:B---3--:R-:W-:Y:S01]  /*1bae0*/  UMOV UR76, UR8 ;  /* 0x00000008004c7c82 */ /* 0x008fe20008000000 */
[----:B------:R-:W-:Y:S01]  /*1baf0*/  R2UR.FILL UR56, R11 ;  /* 0x000000000b3872ca */ /* 0x000fe200004e0000 */
[----:B------:R-:W-:Y:S01]  /*1bb00*/  UIADD3 UR8, UPT, UPT, UR5, 0x30c00, URZ ;  /* 0x00030c0005087890 */ /* 0x000fe2000fffe0ff */
[----:B------:R-:W-:Y:S01]  /*1bb10*/  UMOV UR75, UR33 ;  /* 0x00000021004b7c82 */ /* 0x000fe20008000000 */
[----:B------:R-:W-:Y:S01]  /*1bb20*/  UMOV UR33, UR25 ;  /* 0x0000001900217c82 */ /* 0x000fe20008000000 */
[----:B------:R-:W-:Y:S01]  /*1bb30*/  UMOV UR73, UR12 ;  /* 0x0000000c00497c82 */ /* 0x000fe20008000000 */
[----:B------:R-:W-:Y:S01]  /*1bb40*/  UMOV UR77, UR11 ;  /* 0x0000000b004d7c82 */ /* 0x000fe20008000000 */
[----:B------:R-:W-:Y:S01]  /*1bb50*/  UMOV UR72, UR9 ;  /* 0x0000000900487c82 */ /* 0x000fe20008000000 */
[----:B------:R-:W-:Y:S01]  /*1bb60*/  UMOV UR9, 0x40 ;  /* 0x0000004000097882 */ /* 0x000fe20000000000 */
[----:B------:R-:W-:Y:S01]  /*1bb70*/  UMOV UR11, UR23 ;  /* 0x00000017000b7c82 */ /* 0x000fe20008000000 */
[----:B------:R-:W-:-:S02]  /*1bb80*/  UMOV UR12, UR22 ;  /* 0x00000016000c7c82 */ /* 0x000fc40008000000 */
[----:B------:R1:W-:Y:S01]  /*1bb90*/  UTMASTG.5D [UR64], [UR6] ;  /* 0x00000040060073b5 */ /* 0x0003e20008020000 */
[----:B------:R-:W2:Y:S01]  /*1bba0*/  LDCU UR23, c[0x0][0x904] ;  /* 0x00012080ff1777ac */ /* 0x000ea20008000800 */
[----:B------:R-:W3:Y:S01]  /*1bbb0*/  LDCU UR22, c[0x0][0x38c] ;  /* 0x00007180ff1677ac */ /* 0x000ee20008000800 */
[----:B------:R-:W-:Y:S01]  /*1bbc0*/  UTMASTG.5D [UR56], [UR6] ;  /* 0x00000038060073b5 */ /* 0x000fe20008020000 */
[----:B------:R-:W-:Y:S01]  /*1bbd0*/  UTMASTG.5D [UR48], [UR6] ;  /* 0x00000030060073b5 */ /* 0x000fe20008020000 */
[----:B------:R-:W-:Y:S01]  /*1bbe0*/  UTMASTG.5D [UR40], [UR6] ;  /* 0x00000028060073b5 */ /* 0x000fe20008020000 */
[----:B------:R-:W-:Y:S01]  /*1bbf0*/  UTMASTG.5D [UR32], [UR6] ;  /* 0x00000020060073b5 */ /* 0x000fe20008020000 */
[----:B-1----:R-:W-:Y:S01]  /*1bc00*/  UMOV UR69, UR13 ;  /* 0x0000000d00457c82 */ /* 0x002fe20008000000 */
[----:B------:R-:W-:Y:S01]  /*1bc10*/  UMOV UR13, UR4 ;  /* 0x00000004000d7c82 */ /* 0x000fe20008000000 */
[----:B------:R-:W-:Y:S01]  /*1bc20*/  UTMASTG.5D [UR24], [UR6] ;  /* 0x00000018060073b5 */ /* 0x000fe20008020000 */
[----:B------:R1:W-:Y:S01]  /*1bc30*/  UTMASTG.5D [UR16], [UR6] ;  /* 0x00000010060073b5 */ /* 0x0003e20008020000 */
[----:B------:R4:W-:Y:S01]  /*1bc40*/  UTMASTG.5D [UR8], [UR6] ;  /* 0x00000008060073b5 */ /* 0x0009e20008020000 */
[----:B-1----:R-:W-:Y:S01]  /*1bc50*/  UIADD3 UR16, UPT, UPT, UR5, 0x31400, URZ ;  /* 0x0003140005107890 */ /* 0x002fe2000fffe0ff */
[----:B------:R-:W-:Y:S01]  /*1bc60*/  UMOV UR18, UR69 ;  /* 0x0000004500127c82 */ /* 0x000fe20008000000 */
[----:B----4-:R-:W-:-:S07]  /*1bc70*/  UIADD3 UR8, UPT, UPT, UR5, 0x31c00, URZ ;  /* 0x00031c0005087890 */ /* 0x010fce000fffe0ff */
[----:B------:R1:W-:Y:S01]  /*1bc80*/  UTMASTG.5D [UR16], [UR6] ;  /* 0x00000010060073b5 */ /* 0x0003e20008020000 */
[----:B------:R-:W-:Y:S02]  /*1bc90*/  UMOV UR10, UR72 ;  /* 0x00000048000a7c82 */ /* 0x000fe40008000000 */
[----:B------:R4:W-:Y:S01]  /*1bca0*/  UTMASTG.5D [UR8], [UR6] ;  /* 0x00000008060073b5 */ /* 0x0009e20008020000 */
[----:B-1----:R-:W-:Y:S01]  /*1bcb0*/  UIADD3 UR16, UPT, UPT, UR5, 0x32400, URZ ;  /* 0x0003240005107890 */ /* 0x002fe2000fffe0ff */
[----:B------:R-:W-:Y:S01]  /*1bcc0*/  UMOV UR18, UR73 ;  /* 0x0000004900127c82 */ /* 0x000fe20008000000 */
[----:B----4-:R-:W-:-:S07]  /*1bcd0*/  UIADD3 UR8, UPT, UPT, UR5, 0x32c00, URZ ;  /* 0x00032c0005087890 */ /* 0x010fce000fffe0ff */
[----:B------:R1:W-:Y:S01]  /*1bce0*/  UTMASTG.5D [UR16], [UR6] ;  /* 0x00000010060073b5 */ /* 0x0003e20008020000 */
[----:B------:R-:W-:Y:S01]  /*1bcf0*/  UMOV UR10, UR55 ;  /* 0x00000037000a7c82 */ /* 0x000fe20008000000 */
[----:B------:R-:W4:Y:S01]  /*1bd00*/  LDCU UR55, c[0x0][0x91c] ;  /* 0x00012380ff3777ac */ /* 0x000f220008000800 */
[----:B------:R5:W-:Y:S01]  /*1bd10*/  UTMASTG.5D [UR8], [UR6] ;  /* 0x00000008060073b5 */ /* 0x000be20008020000 */
[----:B-1----:R-:W-:Y:S01]  /*1bd20*/  UIADD3 UR16, UPT, UPT, UR5, 0x33400, URZ ;  /* 0x0003340005107890 */ /* 0x002fe2000fffe0ff */
[----:B------:R-:W-:Y:S01]  /*1bd30*/  UMOV UR18, UR75 ;  /* 0x0000004b00127c82 */ /* 0x000fe20008000000 */
[----:B-----5:R-:W-:-:S07]  /*1bd40*/  UIADD3 UR8, UPT, UPT, UR5, 0x33c00, URZ ;  /* 0x00033c0005087890 */ /* 0x020fce000fffe0ff */
[----:B------:R1:W-:Y:S01]  /*1bd50*/  UTMASTG.5D [UR16], [UR6] ;  /* 0x00000010060073b5 */ /* 0x0003e20008020000 */
[----:B------:R-:W-:Y:S02]  /*1bd60*/  UMOV UR10, UR76 ;  /* 0x0000004c000a7c82 */ /* 0x000fe40008000000 */
        /* <DEDUP_REMOVED lines=24> */
[----:B------:R1:W-:Y:S02]  /*1bef0*/  UTMASTG.5D [UR8], [UR6] ;  /* 0x00000008060073b5 */ /* 0x0003e40008020000 */
[----:B-1234-:R-:W-:Y:S01]  /*1bf00*/  NOP ;  /* 0x0000000000007918 */ /* 0x01efe20000000000 */
.L_x_395:
[----:B------:R-:W-:Y:S05]  /*1bf10*/  BSYNC.RECONVERGENT B0 ;  /* 0x0000000000007941 */ /* 0x000fea0003800200 */
.L_x_394:
[----:B------:R0:W-:Y:S01]  /*1bf20*/  UTMACMDFLUSH ;  /* 0x00000000000079b7 */ /* 0x0001e20000000000 */
[----:B------:R-:W-:-:S04]  /*1bf30*/  DEPBAR.LE SB0, 0x1 ;  /* 0x000080400000791a */ /* 0x000fc80000000000 */
[----:B------:R-:W-:Y:S05]  /*1bf40*/  BRA.U UP6, `(.L_x_396) ;  /* 0x0000000106047547 */ /* 0x000fea000b800000 */
[----:B------:R-:W-:Y:S05]  /*1bf50*/  BPT.TRAP 0x1 ;  /* 0x000000040000795c */ /* 0x000fea0000300000 */
.L_x_396:
[----:B------:R-:W-:-:S04]  /*1bf60*/  UIADD3 UR4, UPT, UPT, UR5, 0x380c0, URZ ;  /* 0x000380c005047890 */ /* 0x000fc8000fffe0ff */
[----:B------:R-:W-:-:S09]  /*1bf70*/  UPRMT UR4, UR62, 0x654, UR4 ;  /* 0x000006543e047896 */ /* 0x000fd20008000004 */
[----:B------:R-:W-:Y:S01]  /*1bf80*/  SYNCS.ARRIVE.TRANS64.RED.A1T0 RZ, [UR4], RZ ;  /* 0x000000ffffff79a7 */ /* 0x000fe20008100404 */
[----:B------:R-:W-:-:S04]  /*1bf90*/  DEPBAR.LE SB0, 0x0 ;  /* 0x000080000000791a */ /* 0x000fc80000000000 */
[----:B------:R-:W-:Y:S05]  /*1bfa0*/  BRA.U UP6, `(.L_x_397) ;  /* 0x0000000106047547 */ /* 0x000fea000b800000 */
[----:B------:R-:W-:Y:S05]  /*1bfb0*/  BPT.TRAP 0x1 ;  /* 0x000000040000795c */ /* 0x000fea0000300000 */
.L_x_397:
[----:B------:R-:W-:Y:S01]  /*1bfc0*/  UIADD3 UR4, UPT, UPT, UR5, 0x380c8, URZ ;  /* 0x000380c805047890 */ /* 0x000fe2000fffe0ff */
[----:B-1----:R-:W-:Y:S01]  /*1bfd0*/  HFMA2 R0, -RZ, RZ, 0, 5.9604644775390625e-08 ;  /* 0x00000001ff007431 */ /* 0x002fe200000001ff */
[----:B------:R-:W-:Y:S02]  /*1bfe0*/  LOP3.LUT R2, R2, 0x1, RZ, 0x3c, !PT ;  /* 0x0000000102027812 */ /* 0x000fe400078e3cff */
[----:B------:R-:W-:-:S09]  /*1bff0*/  UPRMT UR4, UR62, 0x654, UR4 ;  /* 0x000006543e047896 */ /* 0x000fd20008000004 */
[----:B------:R-:W-:Y:S03]  /*1c000*/  SYNCS.ARRIVE.TRANS64.RED.A1T0 RZ, [UR4], RZ ;  /* 0x000000ffffff79a7 */ /* 0x000fe60008100404 */
.L_x_387:
[----:B------:R-:W1:Y:S02]  /*1c010*/  LDCU UR4, c[0x0][0x370] ;  /* 0x00006e00ff0477ac */ /* 0x000e640008000800 */
[----:B-1----:R-:W-:-:S04]  /*1c020*/  UIADD3 UR54, UPT, UPT, UR4, UR54, URZ ;  /* 0x0000003604367290 */ /* 0x002fc8000fffe0ff */
[----:B--2---:R-:W-:-:S09]  /*1c030*/  UISETP.GE.AND UP0, UPT, UR54, UR63, UPT ;  /* 0x0000003f3600728c */ /* 0x004fd2000bf06270 */
[----:B------:R-:W-:Y:S05]  /*1c040*/  BRA.U !UP0, `(.L_x_398) ;  /* 0xffffffd908f47547 */ /* 0x000fea000b83ffff */
[----:B------:R-:W-:-:S13]  /*1c050*/  LOP3.LUT P0, RZ, R0, 0xff, RZ, 0xc0, !PT ;  /* 0x000000ff00ff7812 */ /* 0x000fda000780c0ff */
[----:B------:R-:W-:Y:S05]  /*1c060*/  @!P0 EXIT ;  /* 0x000000000000894d */ /* 0x000fea0003800000 */
[----:B------:R-:W1:Y:S01]  /*1c070*/  S2UR UR5, SR_CgaCtaId ;  /* 0x00000000000579c3 */ /* 0x000e620000008800 */
[----:B------:R-:W-:Y:S01]  /*1c080*/  UMOV UR4, 0x400 ;  /* 0x0000040000047882 */ /* 0x000fe20000000000 */
[----:B------:R-:W-:Y:S02]  /*1c090*/  IMAD.MOV.U32 R2, RZ, RZ, 0xffff ;  /* 0x0000ffffff027424 */ /* 0x000fe400078e00ff */
[----:B------:R-:W-:Y:S01]  /*1c0a0*/  IMAD.MOV.U32 R0, RZ, RZ, 0x1 ;  /* 0x00000001ff007424 */ /* 0x000fe200078e00ff */
[----:B-1----:R-:W-:-:S09]  /*1c0b0*/  ULEA UR4, UR5, UR4, 0x18 ;  /* 0x0000000405047291 */ /* 0x002fd2000f8ec0ff */
[----:B------:R-:W1:Y:S01]  /*1c0c0*/  LDS R3, [UR4+0x380e0] ;  /* 0x0380e004ff037984 */ /* 0x000e620008000800 */
[----:B------:R-:W-:Y:S02]  /*1c0d0*/  UMOV UR4, 0x40 ;  /* 0x0000004000047882 */ /* 0x000fe40000000000 */
[----:B------:R-:W-:Y:S01]  /*1c0e0*/  ULEA UR5, UR5, UR4, 0x18 ;  /* 0x0000000405057291 */ /* 0x000fe2000f8ec0ff */
[----:B------:R-:W-:-:S08]  /*1c0f0*/  NOP ;  /* 0x0000000000007918 */ /* 0x000fd00000000000 */
[----:B------:R-:W2:Y:S01]  /*1c100*/  LDS R5, [UR5+0x14] ;  /* 0x00001405ff057984 */ /* 0x000ea20008000800 */
[----:B-1----:R-:W-:-:S04]  /*1c110*/  LOP3.LUT R3, R3, 0xffff, RZ, 0xc0, !PT ;  /* 0x0000ffff03037812 */ /* 0x002fc800078ec0ff */
[----:B------:R-:W-:-:S04]  /*1c120*/  SHF.R.U32.HI R3, RZ, 0x5, R3 ;  /* 0x00000005ff037819 */ /* 0x000fc80000011603 */
[-C--:B------:R-:W-:Y:S02]  /*1c130*/  SHF.L.U32 R2, R2, R3.reuse, RZ ;  /* 0x0000000302027219 */ /* 0x080fe400000006ff */
[----:B------:R-:W-:Y:S02]  /*1c140*/  SHF.L.U32 R0, R0, R3, RZ ;  /* 0x0000000300007219 */ /* 0x000fe400000006ff */
[----:B--2---:R-:W-:-:S04]  /*1c150*/  LOP3.LUT R5, R5, R2, RZ, 0xc0, !PT ;  /* 0x0000000205057212 */ /* 0x004fc800078ec0ff */
[----:B------:R-:W-:-:S13]  /*1c160*/  ISETP.NE.AND P0, PT, R5, R2, PT ;  /* 0x000000020500720c */ /* 0x000fda0003f05270 */
[----:B------:R-:W-:Y:S05]  /*1c170*/  @P0 BRA `(.L_x_399) ;  /* 0x00000000005c0947 */ /* 0x000fea0003800000 */
[----:B------:R-:W1:Y:S02]  /*1c180*/  LDS R3, [UR5+0x18] ;  /* 0x00001805ff037984 */ /* 0x000e640008000800 */
[----:B-1----:R-:W-:-:S04]  /*1c190*/  LOP3.LUT R3, R3, R0, RZ, 0xc0, !PT ;  /* 0x0000000003037212 */ /* 0x002fc800078ec0ff */
[----:B------:R-:W-:-:S13]  /*1c1a0*/  ISETP.NE.AND P0, PT, R3, R0, PT ;  /* 0x000000000300720c */ /* 0x000fda0003f05270 */
[----:B------:R-:W-:Y:S05]  /*1c1b0*/  @P0 BRA `(.L_x_400) ;  /* 0x0000000000400947 */ /* 0x000fea0003800000 */
[----:B------:R-:W-:Y:S01]  /*1c1c0*/  R2UR UR4, R2 ;  /* 0x00000000020472ca */ /* 0x000fe200000e0000 */
[----:B------:R-:W1:Y:S01]  /*1c1d0*/  S2R R3, SR_LANEID ;  /* 0x0000000000037919 */ /* 0x000e620000000000 */
[----:B------:R-:W-:-:S04]  /*1c1e0*/  LOP3.LUT R4, RZ, R0, RZ, 0x33, !PT ;  /* 0x00000000ff047212 */ /* 0x000fc800078e33ff */
[----:B------:R-:W2:Y:S07]  /*1c1f0*/  REDUX UR7, R4 ;  /* 0x00000000040773c4 */ /* 0x000eae0000000000 */
[----:B------:R-:W-:-:S03]  /*1c200*/  ULOP3.LUT UR6, URZ, UR4, URZ, 0x33, !UPT ;  /* 0x00000004ff067292 */ /* 0x000fc6000f8e33ff */
[----:B------:R-:W-:Y:S02]  /*1c210*/  VOTEU.ANY UR4, UPT, PT ;  /* 0x0000000000047886 */ /* 0x000fe400038e0100 */
[----:B------:R-:W-:Y:S01]  /*1c220*/  UFLO.U32 UR4, UR4 ;  /* 0x00000004000472bd */ /* 0x000fe200080e0000 */
[----:B------:R-:W-:-:S04]  /*1c230*/  IMAD.U32 R2, RZ, RZ, UR6 ;  /* 0x00000006ff027e24 */ /* 0x000fc8000f8e00ff */
[----:B------:R-:W3:Y:S02]  /*1c240*/  REDUX UR8, R2 ;  /* 0x00000000020873c4 */ /* 0x000ee40000000000 */
[----:B------:R4:W-:Y:S01]  /*1c250*/  UTCATOMSWS.AND URZ, UR6 ;  /* 0x0000000600ff79e3 */ /* 0x0009e20008000000 */
[----:B--2---:R-:W-:Y:S01]  /*1c260*/  IMAD.U32 R0, RZ, RZ, UR7 ;  /* 0x00000007ff007e24 */ /* 0x004fe2000f8e00ff */
[----:B-1----:R-:W-:Y:S01]  /*1c270*/  ISETP.EQ.U32.AND P0, PT, R3, UR4, PT ;  /* 0x0000000403007c0c */ /* 0x002fe2000bf02070 */
[----:B---3--:R-:W-:-:S12]  /*1c280*/  IMAD.U32 R3, RZ, RZ, UR8 ;  /* 0x00000008ff037e24 */ /* 0x008fd8000f8e00ff */
[----:B------:R4:W-:Y:S04]  /*1c290*/  @P0 ATOMS.AND RZ, [UR5+0x14], R3 ;  /* 0x00001403ffff098c */ /* 0x0009e8000a800005 */
[----:B------:R4:W-:Y:S01]  /*1c2a0*/  @P0 ATOMS.AND RZ, [UR5+0x18], R0 ;  /* 0x00001800ffff098c */ /* 0x0009e2000a800005 */
[----:B------:R-:W-:Y:S05]  /*1c2b0*/  BRA `(.L_x_401) ;  /* 0x0000000000147947 */ /* 0x000fea0003800000 */
.L_x_400:
[----:B------:R-:W-:Y:S02]  /*1c2c0*/  MOV R2, 0x1c2e0 ;  /* 0x0001c2e000027802 */ /* 0x000fe40000000f00 */
[----:B------:R-:W-:Y:S05]  /*1c2d0*/  CALL.REL.NOINC `($__internal_0_$__cuda_sm10x_tcgen05_guardrail_trap_col_being_dealloced_not_returned_by_alloc) ;  /* 0x00000014002c7944 */ /* 0x000fea0003c00000 */
[----:B------:R-:W-:Y:S05]  /*1c2e0*/  BRA `(.L_x_401) ;  /* 0x0000000000087947 */ /* 0x000fea0003800000 */
.L_x_399:
[----:B------:R-:W-:Y:S02]  /*1c2f0*/  MOV R2, 0x1c310 ;  /* 0x0001c31000027802 */ /* 0x000fe40000000f00 */
[----:B------:R-:W-:Y:S05]  /*1c300*/  CALL.REL.NOINC `($__internal_2_$__cuda_sm10x_tcgen05_guardrail_trap_unallocated_columns_being_dealloced) ;  /* 0x0000001400387944 */ /* 0x000fea0003c00000 */
.L_x_401:
[----:B------:R-:W-:Y:S01]  /*1c310*/  NOP ;  /* 0x0000000000007918 */ /* 0x000fe20000000000 */
[----:B----4-:R-:W-:Y:S05]  /*1c320*/  EXIT ;  /* 0x000000000000794d */ /* 0x010fea0003800000 */
.L_x_37:
[----:B-1----:R-:W-:-:S07]  /*1c330*/  MOV R0, UR22 ;  /* 0x0000001600007c02 */ /* 0x002fce0008000f00 */
.L_x_402:
[----:B-1----:R1:W2:Y:S02]  /*1c340*/  SYNCS.PHASECHK.TRANS64.TRYWAIT P0, [R0+URZ+0x38000], R5 ;  /* 0x03800005000075a7 */ /* 0x0022a400080011ff */
[----:B--2---:R-:W-:Y:S05]  /*1c350*/  @!P0 NANOSLEEP.SYNCS 0x989680 ;  /* 0x009896800000895d */ /* 0x004fea0003900000 */
[----:B------:R-:W2:Y:S02]  /*1c360*/  @!P0 SYNCS.PHASECHK.TRANS64 P0, [R0+URZ+0x38000], R5 ;  /* 0x03800005000085a7 */ /* 0x000ea400080010ff */
[----:B--2---:R-:W-:Y:S05]  /*1c370*/  @!P0 BRA `(.L_x_402) ;  /* 0xfffffffc00f08947 */ /* 0x004fea000383ffff */
[----:B------:R-:W-:Y:S05]  /*1c380*/  BRA `(.L_x_403) ;  /* 0xfffffe5800687947 */ /* 0x000fea000383ffff */
.L_x_39:
[----:B------:R-:W-:-:S07]  /*1c390*/  MOV R0, UR23 ;  /* 0x0000001700007c02 */ /* 0x000fce0008000f00 */
.L_x_404:
[----:B-1----:R1:W2:Y:S02]  /*1c3a0*/  SYNCS.PHASECHK.TRANS64.TRYWAIT P0, [R0+URZ+0x38020], R3 ;  /* 0x03802003000075a7 */ /* 0x0022a400080011ff */
[----:B--2---:R-:W-:Y:S05]  /*1c3b0*/  @!P0 NANOSLEEP.SYNCS 0x989680 ;  /* 0x009896800000895d */ /* 0x004fea0003900000 */
[----:B------:R-:W2:Y:S02]  /*1c3c0*/  @!P0 SYNCS.PHASECHK.TRANS64 P0, [R0+URZ+0x38020], R3 ;  /* 0x03802003000085a7 */ /* 0x000ea400080010ff */
[----:B--2---:R-:W-:Y:S05]  /*1c3d0*/  @!P0 BRA `(.L_x_404) ;  /* 0xfffffffc00f08947 */ /* 0x004fea000383ffff */
[----:B------:R-:W-:Y:S05]  /*1c3e0*/  BRA `(.L_x_405) ;  /* 0xfffffe5800747947 */ /* 0x000fea000383ffff */
.L_x_41:
[----:B------:R-:W-:-:S07]  /*1c3f0*/  MOV R0, UR22 ;  /* 0x0000001600007c02 */ /* 0x000fce0008000f00 */
.L_x_406:
[----:B-1----:R1:W2:Y:S02]  /*1c400*/  SYNCS.PHASECHK.TRANS64.TRYWAIT P0, [R0+URZ+0x38058], R13 ;  /* 0x0380580d000075a7 */ /* 0x0022a400080011ff */
[----:B--2---:R-:W-:Y:S05]  /*1c410*/  @!P0 NANOSLEEP.SYNCS 0x989680 ;  /* 0x009896800000895d */ /* 0x004fea0003900000 */
[----:B------:R-:W2:Y:S02]  /*1c420*/  @!P0 SYNCS.PHASECHK.TRANS64 P0, [R0+URZ+0x38058], R13 ;  /* 0x0380580d000085a7 */ /* 0x000ea400080010ff */
[----:B--2---:R-:W-:Y:S05]  /*1c430*/  @!P0 BRA `(.L_x_406) ;  /* 0xfffffffc00f08947 */ /* 0x004fea000383ffff */
[----:B------:R-:W-:Y:S05]  /*1c440*/  BRA `(.L_x_407) ;  /* 0xfffffe58009c7947 */ /* 0x000fea000383ffff */
.L_x_45:
[----:B------:R-:W-:-:S07]  /*1c450*/  MOV R0, UR22 ;  /* 0x0000001600007c02 */ /* 0x000fce0008000f00 */
.L_x_408:
[----:B-1----:R1:W2:Y:S02]  /*1c460*/  SYNCS.PHASECHK.TRANS64.TRYWAIT P0, [R0+URZ+0x38008], R5 ;  /* 0x03800805000075a7 */ /* 0x0022a400080011ff */
[----:B--2---:R-:W-:Y:S05]  /*1c470*/  @!P0 NANOSLEEP.SYNCS 0x989680 ;  /* 0x009896800000895d */ /* 0x004fea0003900000 */
[----:B------:R-:W2:Y:S02]  /*1c480*/  @!P0 SYNCS.PHASECHK.TRANS64 P0, [R0+URZ+0x38008], R5 ;  /* 0x03800805000085a7 */ /* 0x000ea400080010ff */
[----:B--2---:R-:W-:Y:S05]  /*1c490*/  @!P0 BRA `(.L_x_408) ;  /* 0xfffffffc00f08947 */ /* 0x004fea000383ffff */
[----:B------:R-:W-:Y:S05]  /*1c4a0*/  BRA `(.L_x_409) ;  /* 0xfffffe5c00b87947 */ /* 0x000fea000383ffff */
.L_x_47:
[----:B------:R-:W-:-:S07]  /*1c4b0*/  MOV R0, UR22 ;  /* 0x0000001600007c02 */ /* 0x000fce0008000f00 */
.L_x_410:
[----:B-1----:R1:W2:Y:S02]  /*1c4c0*/  SYNCS.PHASECHK.TRANS64.TRYWAIT P0, [R0+URZ+0x38068], R5 ;  /* 0x03806805000075a7 */ /* 0x0022a400080011ff */
[----:B--2---:R-:W-:Y:S05]  /*1c4d0*/  @!P0 NANOSLEEP.SYNCS 0x989680 ;  /* 0x009896800000895d */ /* 0x004fea0003900000 */
[----:B------:R-:W2:Y:S02]  /*1c4e0*/  @!P0 SYNCS.PHASECHK.TRANS64 P0, [R0+URZ+0x38068], R5 ;  /* 0x03806805000085a7 */ /* 0x000ea400080010ff */
[----:B--2---:R-:W-:Y:S05]  /*1c4f0*/  @!P0 BRA `(.L_x_410) ;  /* 0xfffffffc00f08947 */ /* 0x004fea000383ffff */
[----:B------:R-:W-:Y:S05]  /*1c500*/  BRA `(.L_x_411) ;  /* 0xfffffe5c00c07947 */ /* 0x000fea000383ffff */
.L_x_51:
[----:B------:R-:W-:-:S07]  /*1c510*/  MOV R0, UR4 ;  /* 0x0000000400007c02 */ /* 0x000fce0008000f00 */
.L_x_412:
[----:B-1----:R1:W2:Y:S02]  /*1c520*/  SYNCS.PHASECHK.TRANS64.TRYWAIT P0, [R0+URZ+0x38020], R3 ;  /* 0x03802003000075a7 */ /* 0x0022a400080011ff */
[----:B--2---:R-:W-:Y:S05]  /*1c530*/  @!P0 NANOSLEEP.SYNCS 0x989680 ;  /* 0x009896800000895d */ /* 0x004fea0003900000 */
[----:B------:R-:W2:Y:S02]  /*1c540*/  @!P0 SYNCS.PHASECHK.TRANS64 P0, [R0+URZ+0x38020], R3 ;  /* 0x03802003000085a7 */ /* 0x000ea400080010ff */
[----:B--2---:R-:W-:Y:S05]  /*1c550*/  @!P0 BRA `(.L_x_412) ;  /* 0xfffffffc00f08947 */ /* 0x004fea000383ffff */
[----:B------:R-:W-:Y:S05]  /*1c560*/  BRA `(.L_x_413) ;  /* 0xfffffe6000e47947 */ /* 0x000fea000383ffff */
.L_x_53:
[----:B------:R-:W-:-:S07]  /*1c570*/  MOV R0, UR22 ;  /* 0x0000001600007c02 */ /* 0x000fce0008000f00 */
.L_x_414:
[----:B-1----:R1:W2:Y:S02]  /*1c580*/  SYNCS.PHASECHK.TRANS64.TRYWAIT P0, [R0+URZ+0x380a0], R3 ;  /* 0x0380a003000075a7 */ /* 0x0022a400080011ff */
[----:B--2---:R-:W-:Y:S05]  /*1c590*/  @!P0 NANOSLEEP.SYNCS 0x989680 ;  /* 0x009896800000895d */ /* 0x004fea0003900000 */
[----:B------:R-:W2:Y:S02]  /*1c5a0*/  @!P0 SYNCS.PHASECHK.TRANS64 P0, [R0+URZ+0x380a0], R3 ;  /* 0x0380a003000085a7 */ /* 0x000ea400080010ff */
[----:B--2---:R-:W-:Y:S05]  /*1c5b0*/  @!P0 BRA `(.L_x_414) ;  /* 0xfffffffc00f08947 */ /* 0x004fea000383ffff */
[----:B------:R-:W-:Y:S05]  /*1c5c0*/  BRA `(.L_x_415) ;  /* 0xfffffe6000f87947 */ /* 0x000fea000383ffff */
.L_x_55:
[----:B------:R-:W-:Y:S01]  /*1c5d0*/  IMAD.U32 R4, RZ, RZ, UR20 ;  /* 0x00000014ff047e24 */ /* 0x000fe2000f8e00ff */
[----:B------:R-:W-:-:S04]  /*1c5e0*/  MOV R5, UR22 ;  /* 0x0000001600057c02 */ /* 0x000fc80008000f00 */
[----:B------:R-:W-:-:S07]  /*1c5f0*/  SHF.L.U32 R4, R4, 0x1f, RZ ;  /* 0x0000001f04047819 */ /* 0x000fce00000006ff */
.L_x_416:
[----:B-1----:R1:W2:Y:S02]  /*1c600*/  SYNCS.PHASECHK.TRANS64.TRYWAIT P0, [R5+URZ+0x38058], R4 ;  /* 0x03805804050075a7 */ /* 0x0022a400080011ff */
[----:B--2---:R-:W-:Y:S05]  /*1c610*/  @!P0 NANOSLEEP.SYNCS 0x989680 ;  /* 0x009896800000895d */ /* 0x004fea0003900000 */
[----:B------:R-:W2:Y:S02]  /*1c620*/  @!P0 SYNCS.PHASECHK.TRANS64 P0, [R5+URZ+0x38058], R4 ;  /* 0x03805804050085a7 */ /* 0x000ea400080010ff */
[----:B--2---:R-:W-:Y:S05]  /*1c630*/  @!P0 BRA `(.L_x_416) ;  /* 0xfffffffc00f08947 */ /* 0x004fea000383ffff */
[----:B------:R-:W-:Y:S05]  /*1c640*/  BRA `(.L_x_417) ;  /* 0xfffffe6400007947 */ /* 0x000fea000383ffff */
.L_x_59:
[----:B------:R-:W-:Y:S07]  /*1c650*/  MOV R0, UR4 ;  /* 0x0000000400007c02 */ /* 0x000fee0008000f00 */
.L_x_418:
[----:B--2---:R2:W3:Y:S02]  /*1c660*/  SYNCS.PHASECHK.TRANS64.TRYWAIT P0, [R0+URZ+0x38020], R3 ;  /* 0x03802003000075a7 */ /* 0x0044e400080011ff */
[----:B---3--:R-:W-:Y:S05]  /*1c670*/  @!P0 NANOSLEEP.SYNCS 0x989680 ;  /* 0x009896800000895d */ /* 0x008fea0003900000 */
[----:B------:R-:W3:Y:S02]  /*1c680*/  @!P0 SYNCS.PHASECHK.TRANS64 P0, [R0+URZ+0x38020], R3 ;  /* 0x03802003000085a7 */ /* 0x000ee400080010ff */
[----:B---3--:R-:W-:Y:S05]  /*1c690*/  @!P0 BRA `(.L_x_418) ;  /* 0xfffffffc00f08947 */ /* 0x008fea000383ffff */
[----:B------:R-:W-:Y:S05]  /*1c6a0*/  BRA `(.L_x_419) ;  /* 0xfffffe6800887947 */ /* 0x000fea000383ffff */
.L_x_62:
[----:B------:R-:W-:Y:S07]  /*1c6b0*/  MOV R0, UR22 ;  /* 0x0000001600007c02 */ /* 0x000fee0008000f00 */
.L_x_420:
[----:B--2---:R2:W3:Y:S02]  /*1c6c0*/  SYNCS.PHASECHK.TRANS64.TRYWAIT P0, [R0+URZ+0x380a8], R3 ;  /* 0x0380a803000075a7 */ /* 0x0044e400080011ff */
[----:B---3--:R-:W-:Y:S05]  /*1c6d0*/  @!P0 NANOSLEEP.SYNCS 0x989680 ;  /* 0x009896800000895d */ /* 0x008fea0003900000 */
[----:B------:R-:W3:Y:S02]  /*1c6e0*/  @!P0 SYNCS.PHASECHK.TRANS64 P0, [R0+URZ+0x380a8], R3 ;  /* 0x0380a803000085a7 */ /* 0x000ee400080010ff */
[----:B---3--:R-:W-:Y:S05]  /*1c6f0*/  @!P0 BRA `(.L_x_420) ;  /* 0xfffffffc00f08947 */ /* 0x008fea000383ffff */
[----:B------:R-:W-:Y:S05]  /*1c700*/  BRA `(.L_x_421) ;  /* 0xfffffe7000207947 */ /* 0x000fea000383ffff */
.L_x_64:
[----:B------:R-:W-:Y:S07]  /*1c710*/  MOV R3, UR22 ;  /* 0x0000001600037c02 */ /* 0x000fee0008000f00 */
.L_x_422:
[----:B-1----:R1:W2:Y:S02]  /*1c720*/  SYNCS.PHASECHK.TRANS64.TRYWAIT P0, [R3+URZ+0x38068], R4 ;  /* 0x03806804030075a7 */ /* 0x0022a400080011ff */
[----:B--2---:R-:W-:Y:S05]  /*1c730*/  @!P0 NANOSLEEP.SYNCS 0x989680 ;  /* 0x009896800000895d */ /* 0x004fea0003900000 */
[----:B------:R-:W2:Y:S02]  /*1c740*/  @!P0 SYNCS.PHASECHK.TRANS64 P0, [R3+URZ+0x38068], R4 ;  /* 0x03806804030085a7 */ /* 0x000ea400080010ff */
[----:B--2---:R-:W-:Y:S05]  /*1c750*/  @!P0 BRA `(.L_x_422) ;  /* 0xfffffffc00f08947 */ /* 0x004fea000383ffff */
[----:B------:R-:W-:Y:S05]  /*1c760*/  BRA `(.L_x_423) ;  /* 0xfffffe7000287947 */ /* 0x000fea000383ffff */
.L_x_70:
[----:B------:R-:W-:Y:S07]  /*1c770*/  MOV R0, UR4 ;  /* 0x0000000400007c02 */ /* 0x000fee0008000f00 */
.L_x_424:
[----:B--2---:R2:W3:Y:S02]  /*1c780*/  SYNCS.PHASECHK.TRANS64.TRYWAIT P0, [R0+URZ+0x38020], R3 ;  /* 0x03802003000075a7 */ /* 0x0044e400080011ff */
[----:B---3--:R-:W-:Y:S05]  /*1c790*/  @!P0 NANOSLEEP.SYNCS 0x989680 ;  /* 0x009896800000895d */ /* 0x008fea0003900000 */
[----:B------:R-:W3:Y:S02]  /*1c7a0*/  @!P0 SYNCS.PHASECHK.TRANS64 P0, [R0+URZ+0x38020], R3 ;  /* 0x03802003000085a7 */ /* 0x000ee400080010ff */
[----:B---3--:R-:W-:Y:S05]  /*1c7b0*/  @!P0 BRA `(.L_x_424) ;  /* 0xfffffffc00f08947 */ /* 0x008fea000383ffff */
[----:B------:R-:W-:Y:S05]  /*1c7c0*/  BRA `(.L_x_425) ;  /* 0xfffffe7800f07947 */ /* 0x000fea000383ffff */
.L_x_72:
[----:B------:R-:W-:Y:S07]  /*1c7d0*/  MOV R0, UR22 ;  /* 0x0000001600007c02 */ /* 0x000fee0008000f00 */
.L_x_426:
[----:B-1----:R1:W2:Y:S02]  /*1c7e0*/  SYNCS.PHASECHK.TRANS64.TRYWAIT P0, [R0+URZ+0x380a0], R3 ;  /* 0x0380a003000075a7 */ /* 0x0022a400080011ff */
[----:B--2---:R-:W-:Y:S05]  /*1c7f0*/  @!P0 NANOSLEEP.SYNCS 0x989680 ;  /* 0x009896800000895d */ /* 0x004fea0003900000 */
[----:B------:R-:W2:Y:S02]  /*1c800*/  @!P0 SYNCS.PHASECHK.TRANS64 P0, [R0+URZ+0x380a0], R3 ;  /* 0x0380a003000085a7 */ /* 0x000ea400080010ff */
[----:B--2---:R-:W-:Y:S05]  /*1c810*/  @!P0 BRA `(.L_x_426) ;  /* 0xfffffffc00f08947 */ /* 0x004fea000383ffff */
[----:B------:R-:W-:Y:S05]  /*1c820*/  BRA `(.L_x_427) ;  /* 0xfffffe7c00047947 */ /* 0x000fea000383ffff */
.L_x_74:
[----:B------:R-:W-:Y:S01]  /*1c830*/  MOV R6, UR22 ;  /* 0x0000001600067c02 */ /* 0x000fe20008000f00 */
[----:B------:R-:W-:Y:S05]  /*1c840*/  IMAD.U32 R5, RZ, RZ, UR20 ;  /* 0x00000014ff057e24 */ /* 0x000fea000f8e00ff */
[----:B------:R-:W-:Y:S07]  /*1c850*/  SHF.L.U32 R5, R5, 0x1f, RZ ;  /* 0x0000001f05057819 */ /* 0x000fee00000006ff */
.L_x_428:
[----:B-1----:R1:W2:Y:S02]  /*1c860*/  SYNCS.PHASECHK.TRANS64.TRYWAIT P0, [R6+URZ+0x38058], R5 ;  /* 0x03805805060075a7 */ /* 0x0022a400080011ff */
[----:B--2---:R-:W-:Y:S05]  /*1c870*/  @!P0 NANOSLEEP.SYNCS 0x989680 ;  /* 0x009896800000895d */ /* 0x004fea0003900000 */
[----:B------:R-:W2:Y:S02]  /*1c880*/  @!P0 SYNCS.PHASECHK.TRANS64 P0, [R6+URZ+0x38058], R5 ;  /* 0x03805805060085a7 */ /* 0x000ea400080010ff */
[----:B--2---:R-:W-:Y:S05]  /*1c890*/  @!P0 BRA `(.L_x_428) ;  /* 0xfffffffc00f08947 */ /* 0x004fea000383ffff */
[----:B------:R-:W-:Y:S05]  /*1c8a0*/  BRA `(.L_x_429) ;  /* 0xfffffe7c00107947 */ /* 0x000fea000383ffff */
.L_x_82:
[----:B------:R-:W-:-:S07]  /*1c8b0*/  MOV R0, UR22 ;  /* 0x0000001600007c02 */ /* 0x000fce0008000f00 */
.L_x_430:
[----:B---3--:R3:W4:Y:S02]  /*1c8c0*/  SYNCS.PHASECHK.TRANS64.TRYWAIT P0, [R0+URZ+0x380a8], R3 ;  /* 0x0380a803000075a7 */ /* 0x00872400080011ff */
[----:B----4-:R-:W-:Y:S05]  /*1c8d0*/  @!P0 NANOSLEEP.SYNCS 0x989680 ;  /* 0x009896800000895d */ /* 0x010fea0003900000 */
[----:B------:R-:W4:Y:S02]  /*1c8e0*/  @!P0 SYNCS.PHASECHK.TRANS64 P0, [R0+URZ+0x380a8], R3 ;  /* 0x0380a803000085a7 */ /* 0x000f2400080010ff */
[----:B----4-:R-:W-:Y:S05]  /*1c8f0*/  @!P0 BRA `(.L_x_430) ;  /* 0xfffffffc00f08947 */ /* 0x010fea000383ffff */
[----:B------:R-:W-:Y:S05]  /*1c900*/  BRA `(.L_x_431) ;  /* 0xfffffe8000607947 */ /* 0x000fea000383ffff */
.L_x_84:
[----:B------:R-:W-:-:S07]  /*1c910*/  MOV R0, UR22 ;  /* 0x0000001600007c02 */ /* 0x000fce0008000f00 */
.L_x_432:
[----:B-1----:R1:W3:Y:S02]  /*1c920*/  SYNCS.PHASECHK.TRANS64.TRYWAIT P0, [R0+URZ+0x38068], R5 ;  /* 0x03806805000075a7 */ /* 0x0022e400080011ff */
[----:B---3--:R-:W-:Y:S05]  /*1c930*/  @!P0 NANOSLEEP.SYNCS 0x989680 ;  /* 0x009896800000895d */ /* 0x008fea0003900000 */
[----:B------:R-:W3:Y:S02]  /*1c940*/  @!P0 SYNCS.PHASECHK.TRANS64 P0, [R0+URZ+0x38068], R5 ;  /* 0x03806805000085a7 */ /* 0x000ee400080010ff */
[----:B---3--:R-:W-:Y:S05]  /*1c950*/  @!P0 BRA `(.L_x_432) ;  /* 0xfffffffc00f08947 */ /* 0x008fea000383ffff */
[----:B------:R-:W-:Y:S05]  /*1c960*/  BRA `(.L_x_433) ;  /* 0xfffffe8000687947 */ /* 0x000fea000383ffff */
.L_x_96:
[----:B-1----:R1:W2:Y:S02]  /*1c970*/  SYNCS.PHASECHK.TRANS64.TRYWAIT P0, [R16+URZ+0x380c0], R3 ;  /* 0x0380c003100075a7 */ /* 0x0022a400080011ff */
[----:B--2---:R-:W-:Y:S05]  /*1c980*/  @!P0 NANOSLEEP.SYNCS 0x989680 ;  /* 0x009896800000895d */ /* 0x004fea0003900000 */
[----:B------:R-:W2:Y:S02]  /*1c990*/  @!P0 SYNCS.PHASECHK.TRANS64 P0, [R16+URZ+0x380c0], R3 ;  /* 0x0380c003100085a7 */ /* 0x000ea400080010ff */
[----:B--2---:R-:W-:Y:S05]  /*1c9a0*/  @!P0 BRA `(.L_x_96) ;  /* 0xfffffffc00f08947 */ /* 0x004fea000383ffff */
[----:B------:R-:W-:Y:S05]  /*1c9b0*/  BRA `(.L_x_434) ;  /* 0xfffffe8800d87947 */ /* 0x000fea000383ffff */
.L_x_163:
[----:B-1----:R1:W3:Y:S02]  /*1c9c0*/  SYNCS.PHASECHK.TRANS64.TRYWAIT P0, [R0+URZ+0x380c8], R3 ;  /* 0x0380c803000075a7 */ /* 0x0022e400080011ff */
[----:B---3--:R-:W-:Y:S05]  /*1c9d0*/  @!P0 NANOSLEEP.SYNCS 0x989680 ;  /* 0x009896800000895d */ /* 0x008fea0003900000 */
[----:B------:R-:W3:Y:S02]  /*1c9e0*/  @!P0 SYNCS.PHASECHK.TRANS64 P0, [R0+URZ+0x380c8], R3 ;  /* 0x0380c803000085a7 */ /* 0x000ee400080010ff */
[----:B---3--:R-:W-:Y:S05]  /*1c9f0*/  @!P0 BRA `(.L_x_163) ;  /* 0xfffffffc00f08947 */ /* 0x008fea000383ffff */
[----:B------:R-:W-:Y:S05]  /*1ca00*/  BRA `(.L_x_435) ;  /* 0xfffffedc00dc7947 */ /* 0x000fea000383ffff */
.L_x_169:
[----:B-1----:R1:W2:Y:S02]  /*1ca10*/  SYNCS.PHASECHK.TRANS64.TRYWAIT P0, [R59+URZ+0x38070], R0 ;  /* 0x038070003b0075a7 */ /* 0x0022a400080011ff */
[----:B--2---:R-:W-:Y:S05]  /*1ca20*/  @!P0 NANOSLEEP.SYNCS 0x989680 ;  /* 0x009896800000895d */ /* 0x004fea0003900000 */
[----:B------:R-:W2:Y:S02]  /*1ca30*/  @!P0 SYNCS.PHASECHK.TRANS64 P0, [R59+URZ+0x38070], R0 ;  /* 0x038070003b0085a7 */ /* 0x000ea400080010ff */
[----:B--2---:R-:W-:Y:S05]  /*1ca40*/  @!P0 BRA `(.L_x_169) ;  /* 0xfffffffc00f08947 */ /* 0x004fea000383ffff */
[----:B------:R-:W-:Y:S05]  /*1ca50*/  BRA `(.L_x_436) ;  /* 0xfffffee000f87947 */ /* 0x000fea000383ffff */
.L_x_172:
[----:B--2---:R2:W3:Y:S02]  /*1ca60*/  SYNCS.PHASECHK.TRANS64.TRYWAIT P1, [R59+URZ+0x38080], R6 ;  /* 0x038080063b0075a7 */ /* 0x0044e400080211ff */
[----:B---3--:R-:W-:Y:S05]  /*1ca70*/  @!P1 NANOSLEEP.SYNCS 0x989680 ;  /* 0x009896800000995d */ /* 0x008fea0003900000 */
[----:B------:R-:W3:Y:S02]  /*1ca80*/  @!P1 SYNCS.PHASECHK.TRANS64 P1, [R59+URZ+0x38080], R6 ;  /* 0x038080063b0095a7 */ /* 0x000ee400080210ff */
[----:B---3--:R-:W-:Y:S05]  /*1ca90*/  @!P1 BRA `(.L_x_172) ;  /* 0xfffffffc00f09947 */ /* 0x008fea000383ffff */
[----:B------:R-:W-:Y:S05]  /*1caa0*/  BRA `(.L_x_437) ;  /* 0xfffffee400207947 */ /* 0x000fea000383ffff */
.L_x_175:
[----:B-1----:R1:W3:Y:S02]  /*1cab0*/  SYNCS.PHASECHK.TRANS64.TRYWAIT P0, [R59+URZ+0x38070], R0 ;  /* 0x038070003b0075a7 */ /* 0x0022e400080011ff */
[----:B---3--:R-:W-:Y:S05]  /*1cac0*/  @!P0 NANOSLEEP.SYNCS 0x989680 ;  /* 0x009896800000895d */ /* 0x008fea0003900000 */
[----:B------:R-:W3:Y:S02]  /*1cad0*/  @!P0 SYNCS.PHASECHK.TRANS64 P0, [R59+URZ+0x38070], R0 ;  /* 0x038070003b0085a7 */ /* 0x000ee400080010ff */
[----:B---3--:R-:W-:Y:S05]  /*1cae0*/  @!P0 BRA `(.L_x_175) ;  /* 0xfffffffc00f08947 */ /* 0x008fea000383ffff */
[----:B------:R-:W-:Y:S05]  /*1caf0*/  BRA `(.L_x_438) ;  /* 0xfffffee4006c7947 */ /* 0x000fea000383ffff */
.L_x_177:
[----:B-1----:R1:W3:Y:S02]  /*1cb00*/  SYNCS.PHASECHK.TRANS64.TRYWAIT P0, [R59+URZ+0x38090], R0 ;  /* 0x038090003b0075a7 */ /* 0x0022e400080011ff */
[----:B---3--:R-:W-:Y:S05]  /*1cb10*/  @!P0 NANOSLEEP.SYNCS 0x989680 ;  /* 0x009896800000895d */ /* 0x008fea0003900000 */
[----:B------:R-:W3:Y:S02]  /*1cb20*/  @!P0 SYNCS.PHASECHK.TRANS64 P0, [R59+URZ+0x38090], R0 ;  /* 0x038090003b0085a7 */ /* 0x000ee400080010ff */
[----:B---3--:R-:W-:Y:S05]  /*1cb30*/  @!P0 BRA `(.L_x_177) ;  /* 0xfffffffc00f08947 */ /* 0x008fea000383ffff */
[----:B------:R-:W-:Y:S05]  /*1cb40*/  BRA `(.L_x_439) ;  /* 0xfffffee400b47947 */ /* 0x000fea000383ffff */
.L_x_196:
[----:B------:R1:W1:Y:S02]  /*1cb50*/  SYNCS.PHASECHK.TRANS64.TRYWAIT P0, [R59+URZ+0x38080], R0 ;  /* 0x038080003b0075a7 */ /* 0x00026400080011ff */
[----:B-1----:R-:W-:Y:S05]  /*1cb60*/  @!P0 NANOSLEEP.SYNCS 0x989680 ;  /* 0x009896800000895d */ /* 0x002fea0003900000 */
[----:B------:R-:W1:Y:S02]  /*1cb70*/  @!P0 SYNCS.PHASECHK.TRANS64 P0, [R59+URZ+0x38080], R0 ;  /* 0x038080003b0085a7 */ /* 0x000e6400080010ff */
[----:B-1----:R-:W-:Y:S05]  /*1cb80*/  @!P0 BRA `(.L_x_196) ;  /* 0xfffffffc00f08947 */ /* 0x002fea000383ffff */
[----:B------:R-:W-:Y:S05]  /*1cb90*/  BRA `(.L_x_440) ;  /* 0xfffffef800187947 */ /* 0x000fea000383ffff */
.L_x_198:
[----:B-1----:R1:W3:Y:S02]  /*1cba0*/  SYNCS.PHASECHK.TRANS64.TRYWAIT P0, [R59+URZ+0x38098], R0 ;  /* 0x038098003b0075a7 */ /* 0x0022e400080011ff */
[----:B---3--:R-:W-:Y:S05]  /*1cbb0*/  @!P0 NANOSLEEP.SYNCS 0x989680 ;  /* 0x009896800000895d */ /* 0x008fea0003900000 */
[----:B------:R-:W3:Y:S02]  /*1cbc0*/  @!P0 SYNCS.PHASECHK.TRANS64 P0, [R59+URZ+0x38098], R0 ;  /* 0x038098003b0085a7 */ /* 0x000ee400080010ff */
[----:B---3--:R-:W-:Y:S05]  /*1cbd0*/  @!P0 BRA `(.L_x_198) ;  /* 0xfffffffc00f08947 */ /* 0x008fea000383ffff */
[----:B------:R-:W-:Y:S05]  /*1cbe0*/  BRA `(.L_x_441) ;  /* 0xfffffef8005c7947 */ /* 0x000fea000383ffff */
.L_x_219:
[----:B---3--:R3:W1:Y:S02]  /*1cbf0*/  SYNCS.PHASECHK.TRANS64.TRYWAIT P0, [R59+URZ+0x38070], R4 ;  /* 0x038070043b0075a7 */ /* 0x00866400080011ff */
[----:B-1----:R-:W-:Y:S05]  /*1cc00*/  @!P0 NANOSLEEP.SYNCS 0x989680 ;  /* 0x009896800000895d */ /* 0x002fea0003900000 */
[----:B------:R-:W1:Y:S02]  /*1cc10*/  @!P0 SYNCS.PHASECHK.TRANS64 P0, [R59+URZ+0x38070], R4 ;  /* 0x038070043b0085a7 */ /* 0x000e6400080010ff */
[----:B-1----:R-:W-:Y:S05]  /*1cc20*/  @!P0 BRA `(.L_x_219) ;  /* 0xfffffffc00f08947 */ /* 0x002fea000383ffff */
[----:B------:R-:W-:Y:S05]  /*1cc30*/  BRA `(.L_x_442) ;  /* 0xffffff0800e47947 */ /* 0x000fea000383ffff */
.L_x_222:
[----:B------:R1:W1:Y:S02]  /*1cc40*/  SYNCS.PHASECHK.TRANS64.TRYWAIT P0, [R59+URZ+0x38090], R0 ;  /* 0x038090003b0075a7 */ /* 0x00026400080011ff */
[----:B-1----:R-:W-:Y:S05]  /*1cc50*/  @!P0 NANOSLEEP.SYNCS 0x989680 ;  /* 0x009896800000895d */ /* 0x002fea0003900000 */
[----:B------:R-:W1:Y:S02]  /*1cc60*/  @!P0 SYNCS.PHASECHK.TRANS64 P0, [R59+URZ+0x38090], R0 ;  /* 0x038090003b0085a7 */ /* 0x000e6400080010ff */
[----:B-1----:R-:W-:Y:S05]  /*1cc70*/  @!P0 BRA `(.L_x_222) ;  /* 0xfffffffc00f08947 */ /* 0x002fea000383ffff */
[----:B------:R-:W-:Y:S05]  /*1cc80*/  BRA `(.L_x_443) ;  /* 0xffffff0c00087947 */ /* 0x000fea000383ffff */
.L_x_225:
[----:B------:R1:W1:Y:S02]  /*1cc90*/  SYNCS.PHASECHK.TRANS64.TRYWAIT P0, [R59+URZ+0x380c0], R0 ;  /* 0x0380c0003b0075a7 */ /* 0x00026400080011ff */
[----:B-1----:R-:W-:Y:S05]  /*1cca0*/  @!P0 NANOSLEEP.SYNCS 0x989680 ;  /* 0x009896800000895d */ /* 0x002fea0003900000 */
[----:B------:R-:W1:Y:S02]  /*1ccb0*/  @!P0 SYNCS.PHASECHK.TRANS64 P0, [R59+URZ+0x380c0], R0 ;  /* 0x0380c0003b0085a7 */ /* 0x000e6400080010ff */
[----:B-1----:R-:W-:Y:S05]  /*1ccc0*/  @!P0 BRA `(.L_x_225) ;  /* 0xfffffffc00f08947 */ /* 0x002fea000383ffff */
[----:B------:R-:W-:Y:S05]  /*1ccd0*/  BRA `(.L_x_444) ;  /* 0xffffff0c00147947 */ /* 0x000fea000383ffff */
.L_x_239:
[----:B-1----:R1:W2:Y:S02]  /*1cce0*/  SYNCS.PHASECHK.TRANS64.TRYWAIT P0, [R59+URZ+0x38080], R4 ;  /* 0x038080043b0075a7 */ /* 0x0022a400080011ff */
[----:B--2---:R-:W-:Y:S05]  /*1ccf0*/  @!P0 NANOSLEEP.SYNCS 0x989680 ;  /* 0x009896800000895d */ /* 0x004fea0003900000 */
[----:B------:R-:W2:Y:S02]  /*1cd00*/  @!P0 SYNCS.PHASECHK.TRANS64 P0, [R59+URZ+0x38080], R4 ;  /* 0x038080043b0085a7 */ /* 0x000ea400080010ff */
[----:B--2---:R-:W-:Y:S05]  /*1cd10*/  @!P0 BRA `(.L_x_239) ;  /* 0xfffffffc00f08947 */ /* 0x004fea000383ffff */
[----:B------:R-:W-:Y:S05]  /*1cd20*/  BRA `(.L_x_445) ;  /* 0xffffff2c00407947 */ /* 0x000fea000383ffff */
.L_x_242:
[----:B------:R1:W1:Y:S02]  /*1cd30*/  SYNCS.PHASECHK.TRANS64.TRYWAIT P0, [R59+URZ+0x38098], R0 ;  /* 0x038098003b0075a7 */ /* 0x00026400080011ff */
[----:B-1----:R-:W-:Y:S05]  /*1cd40*/  @!P0 NANOSLEEP.SYNCS 0x989680 ;  /* 0x009896800000895d */ /* 0x002fea0003900000 */
[----:B------:R-:W1:Y:S02]  /*1cd50*/  @!P0 SYNCS.PHASECHK.TRANS64 P0, [R59+URZ+0x38098], R0 ;  /* 0x038098003b0085a7 */ /* 0x000e6400080010ff */
[----:B-1----:R-:W-:Y:S05]  /*1cd60*/  @!P0 BRA `(.L_x_242) ;  /* 0xfffffffc00f08947 */ /* 0x002fea000383ffff */
[----:B------:R-:W-:Y:S05]  /*1cd70*/  BRA `(.L_x_446) ;  /* 0xffffff2c00647947 */ /* 0x000fea000383ffff */
.L_x_245:
[----:B------:R1:W1:Y:S02]  /*1cd80*/  SYNCS.PHASECHK.TRANS64.TRYWAIT P0, [R59+URZ+0x380c8], R0 ;  /* 0x0380c8003b0075a7 */ /* 0x00026400080011ff */
[----:B-1----:R-:W-:Y:S05]  /*1cd90*/  @!P0 NANOSLEEP.SYNCS 0x989680 ;  /* 0x009896800000895d */ /* 0x002fea0003900000 */
[----:B------:R-:W1:Y:S02]  /*1cda0*/  @!P0 SYNCS.PHASECHK.TRANS64 P0, [R59+URZ+0x380c8], R0 ;  /* 0x0380c8003b0085a7 */ /* 0x000e6400080010ff */
[----:B-1----:R-:W-:Y:S05]  /*1cdb0*/  @!P0 BRA `(.L_x_245) ;  /* 0xfffffffc00f08947 */ /* 0x002fea000383ffff */
[----:B------:R-:W-:Y:S05]  /*1cdc0*/  BRA `(.L_x_447) ;  /* 0xffffff2c00707947 */ /* 0x000fea000383ffff */
.L_x_261:
[----:B------:R-:W-:-:S07]  /*1cdd0*/  MOV R0, UR4 ;  /* 0x0000000400007c02 */ /* 0x000fce0008000f00 */
.L_x_448:
[----:B-1----:R1:W2:Y:S02]  /*1cde0*/  SYNCS.PHASECHK.TRANS64.TRYWAIT P0, [R0+URZ], R3 ;  /* 0x00000003000075a7 */ /* 0x0022a400080011ff */
[----:B--2---:R-:W-:Y:S05]  /*1cdf0*/  @!P0 NANOSLEEP.SYNCS 0x989680 ;  /* 0x009896800000895d */ /* 0x004fea0003900000 */
[----:B------:R-:W2:Y:S02]  /*1ce00*/  @!P0 SYNCS.PHASECHK.TRANS64 P0, [R0+URZ], R3 ;  /* 0x00000003000085a7 */ /* 0x000ea400080010ff */
[----:B--2---:R-:W-:Y:S05]  /*1ce10*/  @!P0 BRA `(.L_x_448) ;  /* 0xfffffffc00f08947 */ /* 0x004fea000383ffff */
[----:B------:R-:W-:Y:S05]  /*1ce20*/  BRA `(.L_x_449) ;  /* 0xffffff50004c7947 */ /* 0x000fea000383ffff */
.L_x_264:
[----:B------:R-:W-:-:S07]  /*1ce30*/  MOV R0, UR4 ;  /* 0x0000000400007c02 */ /* 0x000fce0008000f00 */
.L_x_450:
[----:B-1----:R1:W3:Y:S02]  /*1ce40*/  SYNCS.PHASECHK.TRANS64.TRYWAIT P1, [R0+URZ], R3 ;  /* 0x00000003000075a7 */ /* 0x0022e400080211ff */
[----:B---3--:R-:W-:Y:S05]  /*1ce50*/  @!P1 NANOSLEEP.SYNCS 0x989680 ;  /* 0x009896800000995d */ /* 0x008fea0003900000 */
[----:B------:R-:W3:Y:S02]  /*1ce60*/  @!P1 SYNCS.PHASECHK.TRANS64 P1, [R0+URZ], R3 ;  /* 0x00000003000095a7 */ /* 0x000ee400080210ff */
[----:B---3--:R-:W-:Y:S05]  /*1ce70*/  @!P1 BRA `(.L_x_450) ;  /* 0xfffffffc00f09947 */ /* 0x008fea000383ffff */
[----:B------:R-:W-:Y:S05]  /*1ce80*/  BRA `(.L_x_451) ;  /* 0xffffff5000cc7947 */ /* 0x000fea000383ffff */
.L_x_271:
[----:B-1----:R-:W-:-:S04]  /*1ce90*/  MOV R4, UR48 ;  /* 0x0000003000047c02 */ /* 0x002fc80008000f00 */
[----:B------:R1:W2:Y:S03]  /*1cea0*/  SYNCS.PHASECHK.TRANS64.TRYWAIT P5, [R4+URZ], R3 ;  /* 0x00000003040075a7 */ /* 0x0002a600080a11ff */
[----:B--2---:R-:W-:Y:S05]  /*1ceb0*/  @!P5 NANOSLEEP.SYNCS 0x989680 ;  /* 0x009896800000d95d */ /* 0x004fea0003900000 */
[----:B------:R-:W2:Y:S02]  /*1cec0*/  @!P5 SYNCS.PHASECHK.TRANS64 P5, [R4+URZ], R3 ;  /* 0x000000030400d5a7 */ /* 0x000ea400080a10ff */
[----:B--2---:R-:W-:Y:S05]  /*1ced0*/  @!P5 BRA `(.L_x_271) ;  /* 0xfffffffc00ecd947 */ /* 0x004fea000383ffff */
[----:B------:R-:W-:Y:S05]  /*1cee0*/  BRA `(.L_x_452) ;  /* 0xffffff6000047947 */ /* 0x000fea000383ffff */
.L_x_276:
[----:B------:R-:W-:-:S07]  /*1cef0*/  MOV R5, UR4 ;  /* 0x0000000400057c02 */ /* 0x000fce0008000f00 */
.L_x_453:
[----:B---3--:R3:W4:Y:S02]  /*1cf00*/  SYNCS.PHASECHK.TRANS64.TRYWAIT P2, [R5+URZ], R0 ;  /* 0x00000000050075a7 */ /* 0x00872400080411ff */
[----:B----4-:R-:W-:Y:S05]  /*1cf10*/  @!P2 NANOSLEEP.SYNCS 0x989680 ;  /* 0x009896800000a95d */ /* 0x010fea0003900000 */
[----:B------:R-:W4:Y:S02]  /*1cf20*/  @!P2 SYNCS.PHASECHK.TRANS64 P2, [R5+URZ], R0 ;  /* 0x000000000500a5a7 */ /* 0x000f2400080410ff */
[----:B----4-:R-:W-:Y:S05]  /*1cf30*/  @!P2 BRA `(.L_x_453) ;  /* 0xfffffffc00f0a947 */ /* 0x010fea000383ffff */
[----:B------:R-:W-:Y:S05]  /*1cf40*/  BRA `(.L_x_454) ;  /* 0xffffff8c009c7947 */ /* 0x000fea000383ffff */
.L_x_281:
[----:B------:R-:W-:-:S07]  /*1cf50*/  MOV R3, UR4 ;  /* 0x0000000400037c02 */ /* 0x000fce0008000f00 */
.L_x_455:
[----:B-1----:R1:W2:Y:S02]  /*1cf60*/  SYNCS.PHASECHK.TRANS64.TRYWAIT P1, [R3+URZ], R0 ;  /* 0x00000000030075a7 */ /* 0x0022a400080211ff */
[----:B--2---:R-:W-:Y:S05]  /*1cf70*/  @!P1 NANOSLEEP.SYNCS 0x989680 ;  /* 0x009896800000995d */ /* 0x004fea0003900000 */
[----:B------:R-:W2:Y:S02]  /*1cf80*/  @!P1 SYNCS.PHASECHK.TRANS64 P1, [R3+URZ], R0 ;  /* 0x00000000030095a7 */ /* 0x000ea400080210ff */
[----:B--2---:R-:W-:Y:S05]  /*1cf90*/  @!P1 BRA `(.L_x_455) ;  /* 0xfffffffc00f09947 */ /* 0x004fea000383ffff */
[----:B------:R-:W-:Y:S05]  /*1cfa0*/  BRA `(.L_x_456) ;  /* 0xffffff9000fc7947 */ /* 0x000fea000383ffff */
.L_x_286:
[----:B------:R-:W-:-:S07]  /*1cfb0*/  MOV R0, UR5 ;  /* 0x0000000500007c02 */ /* 0x000fce0008000f00 */
.L_x_457:
[----:B-1----:R1:W3:Y:S02]  /*1cfc0*/  SYNCS.PHASECHK.TRANS64.TRYWAIT P0, [R0+URZ], R3 ;  /* 0x00000003000075a7 */ /* 0x0022e400080011ff */
[----:B---3--:R-:W-:Y:S05]  /*1cfd0*/  @!P0 NANOSLEEP.SYNCS 0x989680 ;  /* 0x009896800000895d */ /* 0x008fea0003900000 */
[----:B------:R-:W3:Y:S02]  /*1cfe0*/  @!P0 SYNCS.PHASECHK.TRANS64 P0, [R0+URZ], R3 ;  /* 0x00000003000085a7 */ /* 0x000ee400080010ff */
[----:B---3--:R-:W-:Y:S05]  /*1cff0*/  @!P0 BRA `(.L_x_457) ;  /* 0xfffffffc00f08947 */ /* 0x008fea000383ffff */
[----:B------:R-:W-:Y:S05]  /*1d000*/  BRA `(.L_x_458) ;  /* 0xffffff9400a47947 */ /* 0x000fea000383ffff */
.L_x_292:
[----:B------:R-:W-:-:S07]  /*1d010*/  MOV R0, UR8 ;  /* 0x0000000800007c02 */ /* 0x000fce0008000f00 */
.L_x_459:
[----:B-1----:R1:W2:Y:S02]  /*1d020*/  SYNCS.PHASECHK.TRANS64.TRYWAIT P1, [R0+URZ+0x38010], R5 ;  /* 0x03801005000075a7 */ /* 0x0022a400080211ff */
[----:B--2---:R-:W-:Y:S05]  /*1d030*/  @!P1 NANOSLEEP.SYNCS 0x989680 ;  /* 0x009896800000995d */ /* 0x004fea0003900000 */
[----:B------:R-:W2:Y:S02]  /*1d040*/  @!P1 SYNCS.PHASECHK.TRANS64 P1, [R0+URZ+0x38010], R5 ;  /* 0x03801005000095a7 */ /* 0x000ea400080210ff */
[----:B--2---:R-:W-:Y:S05]  /*1d050*/  @!P1 BRA `(.L_x_459) ;  /* 0xfffffffc00f09947 */ /* 0x004fea000383ffff */
[----:B------:R-:W-:Y:S05]  /*1d060*/  BRA `(.L_x_460) ;  /* 0xffffff9c004c7947 */ /* 0x000fea000383ffff */
.L_x_298:
[----:B------:R-:W-:-:S07]  /*1d070*/  MOV R0, UR25 ;  /* 0x0000001900007c02 */ /* 0x000fce0008000f00 */
.L_x_461:
[----:B-1----:R1:W2:Y:S02]  /*1d080*/  SYNCS.PHASECHK.TRANS64.TRYWAIT P1, [R0+URZ+0x38038], R3 ;  /* 0x03803803000075a7 */ /* 0x0022a400080211ff */
[----:B--2---:R-:W-:Y:S05]  /*1d090*/  @!P1 NANOSLEEP.SYNCS 0x989680 ;  /* 0x009896800000995d */ /* 0x004fea0003900000 */
[----:B------:R-:W2:Y:S02]  /*1d0a0*/  @!P1 SYNCS.PHASECHK.TRANS64 P1, [R0+URZ+0x38038], R3 ;  /* 0x03803803000095a7 */ /* 0x000ea400080210ff */
[----:B--2---:R-:W-:Y:S05]  /*1d0b0*/  @!P1 BRA `(.L_x_461) ;  /* 0xfffffffc00f09947 */ /* 0x004fea000383ffff */
[----:B------:R-:W-:Y:S05]  /*1d0c0*/  BRA `(.L_x_462) ;  /* 0xffffff9c00c07947 */ /* 0x000fea000383ffff */
.L_x_304:
[----:B-1----:R-:W-:-:S07]  /*1d0d0*/  MOV R0, UR8 ;  /* 0x0000000800007c02 */ /* 0x002fce0008000f00 */
.L_x_463:
[----:B-1----:R1:W2:Y:S02]  /*1d0e0*/  SYNCS.PHASECHK.TRANS64.TRYWAIT P1, [R0+URZ+0x38018], R5 ;  /* 0x03801805000075a7 */ /* 0x0022a400080211ff */
[----:B--2---:R-:W-:Y:S05]  /*1d0f0*/  @!P1 NANOSLEEP.SYNCS 0x989680 ;  /* 0x009896800000995d */ /* 0x004fea0003900000 */
[----:B------:R-:W2:Y:S02]  /*1d100*/  @!P1 SYNCS.PHASECHK.TRANS64 P1, [R0+URZ+0x38018], R5 ;  /* 0x03801805000095a7 */ /* 0x000ea400080210ff */
[----:B--2---:R-:W-:Y:S05]  /*1d110*/  @!P1 BRA `(.L_x_463) ;  /* 0xfffffffc00f09947 */ /* 0x004fea000383ffff */
[----:B------:R-:W-:Y:S05]  /*1d120*/  BRA `(.L_x_464) ;  /* 0xffffffa000407947 */ /* 0x000fea000383ffff */
.L_x_310:
[----:B------:R-:W-:-:S07]  /*1d130*/  MOV R0, UR25 ;  /* 0x0000001900007c02 */ /* 0x000fce0008000f00 */
.L_x_465:
[----:B-1----:R1:W2:Y:S02]  /*1d140*/  SYNCS.PHASECHK.TRANS64.TRYWAIT P1, [R0+URZ+0x38038], R3 ;  /* 0x03803803000075a7 */ /* 0x0022a400080211ff */
[----:B--2---:R-:W-:Y:S05]  /*1d150*/  @!P1 NANOSLEEP.SYNCS 0x989680 ;  /* 0x009896800000995d */ /* 0x004fea0003900000 */
[----:B------:R-:W2:Y:S02]  /*1d160*/  @!P1 SYNCS.PHASECHK.TRANS64 P1, [R0+URZ+0x38038], R3 ;  /* 0x03803803000095a7 */ /* 0x000ea400080210ff */
[----:B--2---:R-:W-:Y:S05]  /*1d170*/  @!P1 BRA `(.L_x_465) ;  /* 0xfffffffc00f09947 */ /* 0x004fea000383ffff */
[----:B------:R-:W-:Y:S05]  /*1d180*/  BRA `(.L_x_466) ;  /* 0xffffffa000bc7947 */ /* 0x000fea000383ffff */
.L_x_316:
[----:B------:R-:W-:-:S07]  /*1d190*/  MOV R0, UR25 ;  /* 0x0000001900007c02 */ /* 0x000fce0008000f00 */
.L_x_467:
[----:B-1----:R1:W2:Y:S02]  /*1d1a0*/  SYNCS.PHASECHK.TRANS64.TRYWAIT P1, [R0+URZ+0x38038], R3 ;  /* 0x03803803000075a7 */ /* 0x0022a400080211ff */
[----:B--2---:R-:W-:Y:S05]  /*1d1b0*/  @!P1 NANOSLEEP.SYNCS 0x989680 ;  /* 0x009896800000995d */ /* 0x004fea0003900000 */
[----:B------:R-:W2:Y:S02]  /*1d1c0*/  @!P1 SYNCS.PHASECHK.TRANS64 P1, [R0+URZ+0x38038], R3 ;  /* 0x03803803000095a7 */ /* 0x000ea400080210ff */
[----:B--2---:R-:W-:Y:S05]  /*1d1d0*/  @!P1 BRA `(.L_x_467) ;  /* 0xfffffffc00f09947 */ /* 0x004fea000383ffff */
[----:B------:R-:W-:Y:S05]  /*1d1e0*/  BRA `(.L_x_468) ;  /* 0xffffffa400907947 */ /* 0x000fea000383ffff */
.L_x_321:
[----:B------:R-:W-:-:S07]  /*1d1f0*/  MOV R0, UR25 ;  /* 0x0000001900007c02 */ /* 0x000fce0008000f00 */
.L_x_469:
[----:B-1----:R1:W2:Y:S02]  /*1d200*/  SYNCS.PHASECHK.TRANS64.TRYWAIT P1, [R0+URZ+0x38038], R3 ;  /* 0x03803803000075a7 */ /* 0x0022a400080211ff */
[----:B--2---:R-:W-:Y:S05]  /*1d210*/  @!P1 NANOSLEEP.SYNCS 0x989680 ;  /* 0x009896800000995d */ /* 0x004fea0003900000 */
[----:B------:R-:W2:Y:S02]  /*1d220*/  @!P1 SYNCS.PHASECHK.TRANS64 P1, [R0+URZ+0x38038], R3 ;  /* 0x03803803000095a7 */ /* 0x000ea400080210ff */
[----:B--2---:R-:W-:Y:S05]  /*1d230*/  @!P1 BRA `(.L_x_469) ;  /* 0xfffffffc00f09947 */ /* 0x004fea000383ffff */
[----:B------:R-:W-:Y:S05]  /*1d240*/  BRA `(.L_x_470) ;  /* 0xffffffa800207947 */ /* 0x000fea000383ffff */
.L_x_326:
[----:B------:R-:W-:-:S07]  /*1d250*/  MOV R0, UR25 ;  /* 0x0000001900007c02 */ /* 0x000fce0008000f00 */
.L_x_471:
[----:B-1----:R1:W2:Y:S02]  /*1d260*/  SYNCS.PHASECHK.TRANS64.TRYWAIT P1, [R0+URZ+0x38038], R3 ;  /* 0x03803803000075a7 */ /* 0x0022a400080211ff */
[----:B--2---:R-:W-:Y:S05]  /*1d270*/  @!P1 NANOSLEEP.SYNCS 0x989680 ;  /* 0x009896800000995d */ /* 0x004fea0003900000 */
[----:B------:R-:W2:Y:S02]  /*1d280*/  @!P1 SYNCS.PHASECHK.TRANS64 P1, [R0+URZ+0x38038], R3 ;  /* 0x03803803000095a7 */ /* 0x000ea400080210ff */
[----:B--2---:R-:W-:Y:S05]  /*1d290*/  @!P1 BRA `(.L_x_471) ;  /* 0xfffffffc00f09947 */ /* 0x004fea000383ffff */
[----:B------:R-:W-:Y:S05]  /*1d2a0*/  BRA `(.L_x_472) ;  /* 0xffffffa800a47947 */ /* 0x000fea000383ffff */
.L_x_331:
[----:B------:R-:W-:-:S07]  /*1d2b0*/  MOV R0, UR25 ;  /* 0x0000001900007c02 */ /* 0x000fce0008000f00 */
.L_x_473:
[----:B-1----:R1:W2:Y:S02]  /*1d2c0*/  SYNCS.PHASECHK.TRANS64.TRYWAIT P1, [R0+URZ+0x38038], R3 ;  /* 0x03803803000075a7 */ /* 0x0022a400080211ff */
[----:B--2---:R-:W-:Y:S05]  /*1d2d0*/  @!P1 NANOSLEEP.SYNCS 0x989680 ;  /* 0x009896800000995d */ /* 0x004fea0003900000 */
[----:B------:R-:W2:Y:S02]  /*1d2e0*/  @!P1 SYNCS.PHASECHK.TRANS64 P1, [R0+URZ+0x38038], R3 ;  /* 0x03803803000095a7 */ /* 0x000ea400080210ff */
[----:B--2---:R-:W-:Y:S05]  /*1d2f0*/  @!P1 BRA `(.L_x_473) ;  /* 0xfffffffc00f09947 */ /* 0x004fea000383ffff */
[----:B------:R-:W-:Y:S05]  /*1d300*/  BRA `(.L_x_474) ;  /* 0xffffffac00287947 */ /* 0x000fea000383ffff */
.L_x_336:
[----:B------:R-:W-:-:S07]  /*1d310*/  MOV R0, UR25 ;  /* 0x0000001900007c02 */ /* 0x000fce0008000f00 */
.L_x_475:
[----:B-1----:R1:W2:Y:S02]  /*1d320*/  SYNCS.PHASECHK.TRANS64.TRYWAIT P1, [R0+URZ+0x38038], R3 ;  /* 0x03803803000075a7 */ /* 0x0022a400080211ff */
[----:B--2---:R-:W-:Y:S05]  /*1d330*/  @!P1 NANOSLEEP.SYNCS 0x989680 ;  /* 0x009896800000995d */ /* 0x004fea0003900000 */
[----:B------:R-:W2:Y:S02]  /*1d340*/  @!P1 SYNCS.PHASECHK.TRANS64 P1, [R0+URZ+0x38038], R3 ;  /* 0x03803803000095a7 */ /* 0x000ea400080210ff */
[----:B--2---:R-:W-:Y:S05]  /*1d350*/  @!P1 BRA `(.L_x_475) ;  /* 0xfffffffc00f09947 */ /* 0x004fea000383ffff */
[----:B------:R-:W-:Y:S05]  /*1d360*/  BRA `(.L_x_476) ;  /* 0xffffffac00ac7947 */ /* 0x000fea000383ffff */
.L_x_341:
[----:B------:R-:W-:-:S07]  /*1d370*/  MOV R0, UR25 ;  /* 0x0000001900007c02 */ /* 0x000fce0008000f00 */
.L_x_477:
[----:B-1----:R1:W2:Y:S02]  /*1d380*/  SYNCS.PHASECHK.TRANS64.TRYWAIT P1, [R0+URZ+0x38038], R3 ;  /* 0x03803803000075a7 */ /* 0x0022a400080211ff */
[----:B--2---:R-:W-:Y:S05]  /*1d390*/  @!P1 NANOSLEEP.SYNCS 0x989680 ;  /* 0x009896800000995d */ /* 0x004fea0003900000 */
[----:B------:R-:W2:Y:S02]  /*1d3a0*/  @!P1 SYNCS.PHASECHK.TRANS64 P1, [R0+URZ+0x38038], R3 ;  /* 0x03803803000095a7 */ /* 0x000ea400080210ff */
[----:B--2---:R-:W-:Y:S05]  /*1d3b0*/  @!P1 BRA `(.L_x_477) ;  /* 0xfffffffc00f09947 */ /* 0x004fea000383ffff */
[----:B------:R-:W-:Y:S05]  /*1d3c0*/  BRA `(.L_x_478) ;  /* 0xffffffb000307947 */ /* 0x000fea000383ffff */
.L_x_346:
[----:B------:R-:W-:-:S07]  /*1d3d0*/  MOV R0, UR25 ;  /* 0x0000001900007c02 */ /* 0x000fce0008000f00 */
.L_x_479:
[----:B-1----:R1:W2:Y:S02]  /*1d3e0*/  SYNCS.PHASECHK.TRANS64.TRYWAIT P1, [R0+URZ+0x38038], R3 ;  /* 0x03803803000075a7 */ /* 0x0022a400080211ff */
[----:B--2---:R-:W-:Y:S05]  /*1d3f0*/  @!P1 NANOSLEEP.SYNCS 0x989680 ;  /* 0x009896800000995d */ /* 0x004fea0003900000 */
[----:B------:R-:W2:Y:S02]  /*1d400*/  @!P1 SYNCS.PHASECHK.TRANS64 P1, [R0+URZ+0x38038], R3 ;  /* 0x03803803000095a7 */ /* 0x000ea400080210ff */
[----:B--2---:R-:W-:Y:S05]  /*1d410*/  @!P1 BRA `(.L_x_479) ;  /* 0xfffffffc00f09947 */ /* 0x004fea000383ffff */
[----:B------:R-:W-:Y:S05]  /*1d420*/  BRA `(.L_x_480) ;  /* 0xffffffb000b87947 */ /* 0x000fea000383ffff */
.L_x_351:
[----:B------:R-:W-:-:S07]  /*1d430*/  MOV R0, UR25 ;  /* 0x0000001900007c02 */ /* 0x000fce0008000f00 */
.L_x_481:
[----:B-1----:R1:W2:Y:S02]  /*1d440*/  SYNCS.PHASECHK.TRANS64.TRYWAIT P1, [R0+URZ+0x38038], R3 ;  /* 0x03803803000075a7 */ /* 0x0022a400080211ff */
[----:B--2---:R-:W-:Y:S05]  /*1d450*/  @!P1 NANOSLEEP.SYNCS 0x989680 ;  /* 0x009896800000995d */ /* 0x004fea0003900000 */
[----:B------:R-:W2:Y:S02]  /*1d460*/  @!P1 SYNCS.PHASECHK.TRANS64 P1, [R0+URZ+0x38038], R3 ;  /* 0x03803803000095a7 */ /* 0x000ea400080210ff */
[----:B--2---:R-:W-:Y:S05]  /*1d470*/  @!P1 BRA `(.L_x_481) ;  /* 0xfffffffc00f09947 */ /* 0x004fea000383ffff */
[----:B------:R-:W-:Y:S05]  /*1d480*/  BRA `(.L_x_482) ;  /* 0xffffffb4003c7947 */ /* 0x000fea000383ffff */
.L_x_357:
[----:B------:R-:W-:-:S07]  /*1d490*/  MOV R0, UR25 ;  /* 0x0000001900007c02 */ /* 0x000fce0008000f00 */
.L_x_483:
[----:B-1----:R1:W2:Y:S02]  /*1d4a0*/  SYNCS.PHASECHK.TRANS64.TRYWAIT P1, [R0+URZ+0x38038], R3 ;  /* 0x03803803000075a7 */ /* 0x0022a400080211ff */
[----:B--2---:R-:W-:Y:S05]  /*1d4b0*/  @!P1 NANOSLEEP.SYNCS 0x989680 ;  /* 0x009896800000995d */ /* 0x004fea0003900000 */
[----:B------:R-:W2:Y:S02]  /*1d4c0*/  @!P1 SYNCS.PHASECHK.TRANS64 P1, [R0+URZ+0x38038], R3 ;  /* 0x03803803000095a7 */ /* 0x000ea400080210ff */
[----:B--2---:R-:W-:Y:S05]  /*1d4d0*/  @!P1 BRA `(.L_x_483) ;  /* 0xfffffffc00f09947 */ /* 0x004fea000383ffff */
[----:B------:R-:W-:Y:S05]  /*1d4e0*/  BRA `(.L_x_484) ;  /* 0xffffffb400d47947 */ /* 0x000fea000383ffff */
.L_x_362:
[----:B------:R-:W-:-:S07]  /*1d4f0*/  MOV R0, UR25 ;  /* 0x0000001900007c02 */ /* 0x000fce0008000f00 */
.L_x_485:
[----:B-1----:R1:W2:Y:S02]  /*1d500*/  SYNCS.PHASECHK.TRANS64.TRYWAIT P1, [R0+URZ+0x38038], R3 ;  /* 0x03803803000075a7 */ /* 0x0022a400080211ff */
[----:B--2---:R-:W-:Y:S05]  /*1d510*/  @!P1 NANOSLEEP.SYNCS 0x989680 ;  /* 0x009896800000995d */ /* 0x004fea0003900000 */
[----:B------:R-:W2:Y:S02]  /*1d520*/  @!P1 SYNCS.PHASECHK.TRANS64 P1, [R0+URZ+0x38038], R3 ;  /* 0x03803803000095a7 */ /* 0x000ea400080210ff */
[----:B--2---:R-:W-:Y:S05]  /*1d530*/  @!P1 BRA `(.L_x_485) ;  /* 0xfffffffc00f09947 */ /* 0x004fea000383ffff */
[----:B------:R-:W-:Y:S05]  /*1d540*/  BRA `(.L_x_486) ;  /* 0xffffffb800587947 */ /* 0x000fea000383ffff */
.L_x_367:
[----:B------:R-:W-:-:S07]  /*1d550*/  MOV R0, UR25 ;  /* 0x0000001900007c02 */ /* 0x000fce0008000f00 */
.L_x_487:
[----:B-1----:R1:W2:Y:S02]  /*1d560*/  SYNCS.PHASECHK.TRANS64.TRYWAIT P1, [R0+URZ+0x38038], R3 ;  /* 0x03803803000075a7 */ /* 0x0022a400080211ff */
[----:B--2---:R-:W-:Y:S05]  /*1d570*/  @!P1 NANOSLEEP.SYNCS 0x989680 ;  /* 0x009896800000995d */ /* 0x004fea0003900000 */
[----:B------:R-:W2:Y:S02]  /*1d580*/  @!P1 SYNCS.PHASECHK.TRANS64 P1, [R0+URZ+0x38038], R3 ;  /* 0x03803803000095a7 */ /* 0x000ea400080210ff */
[----:B--2---:R-:W-:Y:S05]  /*1d590*/  @!P1 BRA `(.L_x_487) ;  /* 0xfffffffc00f09947 */ /* 0x004fea000383ffff */
[----:B------:R-:W-:Y:S05]  /*1d5a0*/  BRA `(.L_x_488) ;  /* 0xffffffb800e47947 */ /* 0x000fea000383ffff */
.L_x_372:
[----:B------:R-:W-:-:S07]  /*1d5b0*/  MOV R0, UR25 ;  /* 0x0000001900007c02 */ /* 0x000fce0008000f00 */
.L_x_489:
[----:B-1----:R1:W2:Y:S02]  /*1d5c0*/  SYNCS.PHASECHK.TRANS64.TRYWAIT P1, [R0+URZ+0x38038], R3 ;  /* 0x03803803000075a7 */ /* 0x0022a400080211ff */
[----:B--2---:R-:W-:Y:S05]  /*1d5d0*/  @!P1 NANOSLEEP.SYNCS 0x989680 ;  /* 0x009896800000995d */ /* 0x004fea0003900000 */
[----:B------:R-:W2:Y:S02]  /*1d5e0*/  @!P1 SYNCS.PHASECHK.TRANS64 P1, [R0+URZ+0x38038], R3 ;  /* 0x03803803000095a7 */ /* 0x000ea400080210ff */
[----:B--2---:R-:W-:Y:S05]  /*1d5f0*/  @!P1 BRA `(.L_x_489) ;  /* 0xfffffffc00f09947 */ /* 0x004fea000383ffff */
[----:B------:R-:W-:Y:S05]  /*1d600*/  BRA `(.L_x_490) ;  /* 0xffffffbc00687947 */ /* 0x000fea000383ffff */
.L_x_377:
[----:B------:R-:W-:-:S07]  /*1d610*/  MOV R0, UR25 ;  /* 0x0000001900007c02 */ /* 0x000fce0008000f00 */
.L_x_491:
[----:B-1----:R1:W2:Y:S02]  /*1d620*/  SYNCS.PHASECHK.TRANS64.TRYWAIT P1, [R0+URZ+0x38038], R3 ;  /* 0x03803803000075a7 */ /* 0x0022a400080211ff */
[----:B--2---:R-:W-:Y:S05]  /*1d630*/  @!P1 NANOSLEEP.SYNCS 0x989680 ;  /* 0x009896800000995d */ /* 0x004fea0003900000 */
[----:B------:R-:W2:Y:S02]  /*1d640*/  @!P1 SYNCS.PHASECHK.TRANS64 P1, [R0+URZ+0x38038], R3 ;  /* 0x03803803000095a7 */ /* 0x000ea400080210ff */
[----:B--2---:R-:W-:Y:S05]  /*1d650*/  @!P1 BRA `(.L_x_491) ;  /* 0xfffffffc00f09947 */ /* 0x004fea000383ffff */
[----:B------:R-:W-:Y:S05]  /*1d660*/  BRA `(.L_x_492) ;  /* 0xffffffbc00f87947 */ /* 0x000fea000383ffff */
.L_x_382:
[----:B------:R-:W-:-:S07]  /*1d670*/  MOV R0, UR17 ;  /* 0x0000001100007c02 */ /* 0x000fce0008000f00 */
.L_x_493:
[----:B-1----:R1:W2:Y:S02]  /*1d680*/  SYNCS.PHASECHK.TRANS64.TRYWAIT P1, [R0+URZ+0x38038], R3 ;  /* 0x03803803000075a7 */ /* 0x0022a400080211ff */
[----:B--2---:R-:W-:Y:S05]  /*1d690*/  @!P1 NANOSLEEP.SYNCS 0x989680 ;  /* 0x009896800000995d */ /* 0x004fea0003900000 */
[----:B------:R-:W2:Y:S02]  /*1d6a0*/  @!P1 SYNCS.PHASECHK.TRANS64 P1, [R0+URZ+0x38038], R3 ;  /* 0x03803803000095a7 */ /* 0x000ea400080210ff */
[----:B--2---:R-:W-:Y:S05]  /*1d6b0*/  @!P1 BRA `(.L_x_493) ;  /* 0xfffffffc00f09947 */ /* 0x004fea000383ffff */
[----:B------:R-:W-:Y:S05]  /*1d6c0*/  BRA `(.L_x_494) ;  /* 0xffffffc0007c7947 */ /* 0x000fea000383ffff */
.L_x_389:
[----:B------:R-:W-:-:S07]  /*1d6d0*/  MOV R3, UR5 ;  /* 0x0000000500037c02 */ /* 0x000fce0008000f00 */
.L_x_495:
[----:B-1----:R1:W3:Y:S02]  /*1d6e0*/  SYNCS.PHASECHK.TRANS64.TRYWAIT P0, [R3+URZ+0x380b0], R0 ;  /* 0x0380b000030075a7 */ /* 0x0022e400080011ff */
[----:B---3--:R-:W-:Y:S05]  /*1d6f0*/  @!P0 NANOSLEEP.SYNCS 0x989680 ;  /* 0x009896800000895d */ /* 0x008fea0003900000 */
[----:B------:R-:W3:Y:S02]  /*1d700*/  @!P0 SYNCS.PHASECHK.TRANS64 P0, [R3+URZ+0x380b0], R0 ;  /* 0x0380b000030085a7 */ /* 0x000ee400080010ff */
[----:B---3--:R-:W-:Y:S05]  /*1d710*/  @!P0 BRA `(.L_x_495) ;  /* 0xfffffffc00f08947 */ /* 0x008fea000383ffff */
[----:B------:R-:W-:Y:S05]  /*1d720*/  BRA `(.L_x_496) ;  /* 0xffffffc800407947 */ /* 0x000fea000383ffff */
.L_x_393:
[----:B-1----:R-:W-:-:S07]  /*1d730*/  MOV R3, UR5 ;  /* 0x0000000500037c02 */ /* 0x002fce0008000f00 */
.L_x_497:
[----:B-1----:R1:W2:Y:S02]  /*1d740*/  SYNCS.PHASECHK.TRANS64.TRYWAIT P0, [R3+URZ+0x380b8], R0 ;  /* 0x0380b800030075a7 */ /* 0x0022a400080011ff */
[----:B--2---:R-:W-:Y:S05]  /*1d750*/  @!P0 NANOSLEEP.SYNCS 0x989680 ;  /* 0x009896800000895d */ /* 0x004fea0003900000 */
[----:B------:R-:W2:Y:S02]  /*1d760*/  @!P0 SYNCS.PHASECHK.TRANS64 P0, [R3+URZ+0x380b8], R0 ;  /* 0x0380b800030085a7 */ /* 0x000ea400080010ff */
[----:B--2---:R-:W-:Y:S05]  /*1d770*/  @!P0 BRA `(.L_x_497) ;  /* 0xfffffffc00f08947 */ /* 0x004fea000383ffff */
[----:B------:R-:W-:Y:S05]  /*1d780*/  BRA `(.L_x_498) ;  /* 0xffffffd800c47947 */ /* 0x000fea000383ffff */
        .weak           $__internal_0_$__cuda_sm10x_tcgen05_guardrail_trap_col_being_dealloced_not_returned_by_alloc
        .type           $__internal_0_$__cuda_sm10x_tcgen05_guardrail_trap_col_being_dealloced_not_returned_by_alloc,@function
        .size           $__internal_0_$__cuda_sm10x_tcgen05_guardrail_trap_col_being_dealloced_not_returned_by_alloc,($__internal_1_$__cuda_sm10x_tcgen05_guardrail_trap_phase_invalid_during_alloc - $__internal_0_$__cuda_sm10x_tcgen05_guardrail_trap_col_being_dealloced_not_returned_by_alloc)
$__internal_0_$__cuda_sm10x_tcgen05_guardrail_trap_col_being_dealloced_not_returned_by_alloc:
[----:B------:R-:W-:Y:S05]  /*1d790*/  BPT.TRAP 0x1 ;  /* 0x000000040000795c */ /* 0x000fea0000300000 */
[----:B------:R-:W-:-:S04]  /*1d7a0*/  MOV R3, 0x0 ;  /* 0x0000000000037802 */ /* 0x000fc80000000f00 */
[----:B------:R-:W-:Y:S05]  /*1d7b0*/  RET.REL.NODEC R2 `(_ZN7cutlass13device_kernelINS_4fmha6kernel36Sm100FmhaFwdKernelTmaWarpspecializedIN4cute5tupleIJiiiNS5_IJNS5_IJiiEEEiEEEEEENS1_10collective38Sm100FmhaFwdMainloopTmaWarpspecializedINS_10bfloat16_tEffNS5_IJNS4_1CILi256EEENSC_ILi128EEESE_EEENS5_IJiNSC_ILi1EEES7_EEENS5_IJiSG_NS5_IJNS5_IJNSC_ILi0EEEiEEEiEEEEEESL_NS9_6NoMaskENS5_IJNSC_ILi2EEESG_SG_EEENSC_ILb0EEEEENS9_38Sm100FmhaFwdEpilogueTmaWarpspecializedINS_6half_tEfNS5_IJSE_SE_SE_EEESH_NS5_IJSG_S7_EEESP_EENS2_23PersistentTileSchedulerENS2_41Sm100FmhaCtxKernelWarpspecializedScheduleEEEEEvNT_6ParamsE) ;  /* 0xfffffe2802107950 */ /* 0x000fea0003c3ffff */
        .weak           $__internal_1_$__cuda_sm10x_tcgen05_guardrail_trap_phase_invalid_during_alloc
        .type           $__internal_1_$__cuda_sm10x_tcgen05_guardrail_trap_phase_invalid_during_alloc,@function
        .size           $__internal_1_$__cuda_sm10x_tcgen05_guardrail_trap_phase_invalid_during_alloc,($__internal_2_$__cuda_sm10x_tcgen05_guardrail_trap_unallocated_columns_being_dealloced - $__internal_1_$__cuda_sm10x_tcgen05_guardrail_trap_phase_invalid_during_alloc)
$__internal_1_$__cuda_sm10x_tcgen05_guardrail_trap_phase_invalid_during_alloc:
[----:B------:R-:W-:Y:S05]  /*1d7c0*/  BPT.TRAP 0x1 ;  /* 0x000000040000795c */ /* 0x000fea0000300000 */
[----:B------:R-:W-:-:S04]  /*1d7d0*/  HFMA2 R3, -RZ, RZ, 0, 0 ;  /* 0x00000000ff037431 */ /* 0x000fc800000001ff */
[----:B------:R-:W-:Y:S05]  /*1d7e0*/  RET.REL.NODEC R2 `(_ZN7cutlass13device_kernelINS_4fmha6kernel36Sm100FmhaFwdKernelTmaWarpspecializedIN4cute5tupleIJiiiNS5_IJNS5_IJiiEEEiEEEEEENS1_10collective38Sm100FmhaFwdMainloopTmaWarpspecializedINS_10bfloat16_tEffNS5_IJNS4_1CILi256EEENSC_ILi128EEESE_EEENS5_IJiNSC_ILi1EEES7_EEENS5_IJiSG_NS5_IJNS5_IJNSC_ILi0EEEiEEEiEEEEEESL_NS9_6NoMaskENS5_IJNSC_ILi2EEESG_SG_EEENSC_ILb0EEEEENS9_38Sm100FmhaFwdEpilogueTmaWarpspecializedINS_6half_tEfNS5_IJSE_SE_SE_EEESH_NS5_IJSG_S7_EEESP_EENS2_23PersistentTileSchedulerENS2_41Sm100FmhaCtxKernelWarpspecializedScheduleEEEEEvNT_6ParamsE) ;  /* 0xfffffe2802047950 */ /* 0x000fea0003c3ffff */
        .weak           $__internal_2_$__cuda_sm10x_tcgen05_guardrail_trap_unallocated_columns_being_dealloced
        .type           $__internal_2_$__cuda_sm10x_tcgen05_guardrail_trap_unallocated_columns_being_dealloced,@function
        .size           $__internal_2_$__cuda_sm10x_tcgen05_guardrail_trap_unallocated_columns_being_dealloced,($__internal_3_$__cuda_sm3x_div_rn_noftz_f32_slowpath - $__internal_2_$__cuda_sm10x_tcgen05_guardrail_trap_unallocated_columns_being_dealloced)
$__internal_2_$__cuda_sm10x_tcgen05_guardrail_trap_unallocated_columns_being_dealloced:
[----:B------:R-:W-:Y:S05]  /*1d7f0*/  BPT.TRAP 0x1 ;  /* 0x000000040000795c */ /* 0x000fea0000300000 */
[----:B------:R-:W-:-:S04]  /*1d800*/  MOV R3, 0x0 ;  /* 0x0000000000037802 */ /* 0x000fc80000000f00 */
[----:B------:R-:W-:Y:S05]  /*1d810*/  RET.REL.NODEC R2 `(_ZN7cutlass13device_kernelINS_4fmha6kernel36Sm100FmhaFwdKernelTmaWarpspecializedIN4cute5tupleIJiiiNS5_IJNS5_IJiiEEEiEEEEEENS1_10collective38Sm100FmhaFwdMainloopTmaWarpspecializedINS_10bfloat16_tEffNS5_IJNS4_1CILi256EEENSC_ILi128EEESE_EEENS5_IJiNSC_ILi1EEES7_EEENS5_IJiSG_NS5_IJNS5_IJNSC_ILi0EEEiEEEiEEEEEESL_NS9_6NoMaskENS5_IJNSC_ILi2EEESG_SG_EEENSC_ILb0EEEEENS9_38Sm100FmhaFwdEpilogueTmaWarpspecializedINS_6half_tEfNS5_IJSE_SE_SE_EEESH_NS5_IJSG_S7_EEESP_EENS2_23PersistentTileSchedulerENS2_41Sm100FmhaCtxKernelWarpspecializedScheduleEEEEEvNT_6ParamsE) ;  /* 0xfffffe2402f87950 */ /* 0x000fea0003c3ffff */
        .weak           $__internal_3_$__cuda_sm3x_div_rn_noftz_f32_slowpath
        .type           $__internal_3_$__cuda_sm3x_div_rn_noftz_f32_slowpath,@function
        .size           $__internal_3_$__cuda_sm3x_div_rn_noftz_f32_slowpath,(.L_x_515 - $__internal_3_$__cuda_sm3x_div_rn_noftz_f32_slowpath)
$__internal_3_$__cuda_sm3x_div_rn_noftz_f32_slowpath:
[----:B------:R-:W-:Y:S01]  /*1d820*/  SHF.R.U32.HI R3, RZ, 0x17, R24 ;  /* 0x00000017ff037819 */ /* 0x000fe20000011618 */
[----:B------:R-:W-:Y:S01]  /*1d830*/  BSSY B1, `(.L_x_499) ;  /* 0x0000065000017945 */ /* 0x000fe20003800000 */
[--C-:B------:R-:W-:Y:S01]  /*1d840*/  SHF.R.U32.HI R8, RZ, 0x17, R32.reuse ;  /* 0x00000017ff087819 */ /* 0x100fe20000011620 */
[----:B------:R-:W-:Y:S01]  /*1d850*/  IMAD.MOV.U32 R7, RZ, RZ, R32 ;  /* 0x000000ffff077224 */ /* 0x000fe200078e0020 */
[----:B------:R-:W-:Y:S01]  /*1d860*/  LOP3.LUT R3, R3, 0xff, RZ, 0xc0, !PT ;  /* 0x000000ff03037812 */ /* 0x000fe200078ec0ff */
[----:B------:R-:W-:Y:S01]  /*1d870*/  IMAD.MOV.U32 R6, RZ, RZ, R24 ;  /* 0x000000ffff067224 */ /* 0x000fe200078e0018 */
[----:B------:R-:W-:-:S03]  /*1d880*/  LOP3.LUT R8, R8, 0xff, RZ, 0xc0, !PT ;  /* 0x000000ff08087812 */ /* 0x000fc600078ec0ff */
[----:B------:R-:W-:Y:S02]  /*1d890*/  VIADD R0, R3, 0xffffffff ;  /* 0xffffffff03007836 */ /* 0x000fe40000000000 */
[----:B------:R-:W-:-:S03]  /*1d8a0*/  VIADD R5, R8, 0xffffffff ;  /* 0xffffffff08057836 */ /* 0x000fc60000000000 */
[----:B------:R-:W-:-:S04]  /*1d8b0*/  ISETP.GT.U32.AND P0, PT, R0, 0xfd, PT ;  /* 0x000000fd0000780c */ /* 0x000fc80003f04070 */
[----:B------:R-:W-:-:S13]  /*1d8c0*/  ISETP.GT.U32.OR P0, PT, R5, 0xfd, P0 ;  /* 0x000000fd0500780c */ /* 0x000fda0000704470 */
[----:B------:R-:W-:Y:S01]  /*1d8d0*/  @!P0 IMAD.MOV.U32 R10, RZ, RZ, RZ ;  /* 0x000000ffff0a8224 */ /* 0x000fe200078e00ff */
[----:B------:R-:W-:Y:S06]  /*1d8e0*/  @!P0 BRA `(.L_x_500) ;  /* 0x00000000005c8947 */ /* 0x000fec0003800000 */
[----:B------:R-:W-:Y:S02]  /*1d8f0*/  FSETP.GTU.FTZ.AND P1, PT, |R32|, +INF , PT ;  /* 0x7f8000002000780b */ /* 0x000fe40003f3c200 */
[----:B------:R-:W-:-:S04]  /*1d900*/  FSETP.GTU.FTZ.AND P0, PT, |R24|, +INF , PT ;  /* 0x7f8000001800780b */ /* 0x000fc80003f1c200 */
[----:B------:R-:W-:-:S13]  /*1d910*/  PLOP3.LUT P0, PT, P1, P0, PT, 0xf8, 0x8f ;  /* 0x00000000008f781c */ /* 0x000fda0000f01f70 */
[----:B------:R-:W-:Y:S05]  /*1d920*/  @P0 BRA `(.L_x_501) ;  /* 0x0000000400500947 */ /* 0x000fea0003800000 */
[----:B------:R-:W-:-:S13]  /*1d930*/  LOP3.LUT P0, RZ, R6, 0x7fffffff, R7, 0xc8, !PT ;  /* 0x7fffffff06ff7812 */ /* 0x000fda000780c807 */
[----:B------:R-:W-:Y:S05]  /*1d940*/  @!P0 BRA `(.L_x_502) ;  /* 0x0000000400408947 */ /* 0x000fea0003800000 */
[----:B------:R-:W-:Y:S02]  /*1d950*/  FSETP.NEU.FTZ.AND P0, PT, |R32|, +INF , PT ;  /* 0x7f8000002000780b */ /* 0x000fe40003f1d200 */
[----:B------:R-:W-:Y:S02]  /*1d960*/  FSETP.NEU.FTZ.AND P1, PT, |R24|, +INF , PT ;  /* 0x7f8000001800780b */ /* 0x000fe40003f3d200 */
[----:B------:R-:W-:-:S11]  /*1d970*/  FSETP.NEU.FTZ.AND P2, PT, |R32|, +INF , PT ;  /* 0x7f8000002000780b */ /* 0x000fd60003f5d200 */
[----:B------:R-:W-:Y:S05]  /*1d980*/  @!P1 BRA !P0, `(.L_x_502) ;  /* 0x0000000400309947 */ /* 0x000fea0004000000 */
[----:B------:R-:W-:-:S04]  /*1d990*/  LOP3.LUT P0, RZ, R7, 0x7fffffff, RZ, 0xc0, !PT ;  /* 0x7fffffff07ff7812 */ /* 0x000fc8000780c0ff */
[----:B------:R-:W-:-:S13]  /*1d9a0*/  PLOP3.LUT P0, PT, P1, P0, PT, 0x2f, 0xf2 ;  /* 0x0000000000f2781c */ /* 0x000fda0000f00577 */
[----:B------:R-:W-:Y:S05]  /*1d9b0*/  @P0 BRA `(.L_x_503) ;  /* 0x00000004001c0947 */ /* 0x000fea0003800000 */
[----:B------:R-:W-:-:S04]  /*1d9c0*/  LOP3.LUT P0, RZ, R6, 0x7fffffff, RZ, 0xc0, !PT ;  /* 0x7fffffff06ff7812 */ /* 0x000fc8000780c0ff */
[----:B------:R-:W-:-:S13]  /*1d9d0*/  PLOP3.LUT P0, PT, P2, P0, PT, 0x2f, 0xf2 ;  /* 0x0000000000f2781c */ /* 0x000fda0001700577 */
[----:B------:R-:W-:Y:S05]  /*1d9e0*/  @P0 BRA `(.L_x_504) ;  /* 0x0000000400040947 */ /* 0x000fea0003800000 */
[----:B------:R-:W-:Y:S02]  /*1d9f0*/  ISETP.GE.AND P1, PT, R5, RZ, PT ;  /* 0x000000ff0500720c */ /* 0x000fe40003f26270 */
[----:B------:R-:W-:-:S11]  /*1da00*/  ISETP.GE.AND P0, PT, R0, RZ, PT ;  /* 0x000000ff0000720c */ /* 0x000fd60003f06270 */
[----:B------:R-:W-:Y:S01]  /*1da10*/  @P1 MOV R10, RZ ;  /* 0x000000ff000a1202 */ /* 0x000fe20000000f00 */
[----:B------:R-:W-:Y:S01]  /*1da20*/  @!P1 FFMA R7, R32, 1.84467440737095516160e+19, RZ ;  /* 0x5f80000020079823 */ /* 0x000fe200000000ff */
[----:B------:R-:W-:Y:S01]  /*1da30*/  @!P1 MOV R10, 0xffffffc0 ;  /* 0xffffffc0000a9802 */ /* 0x000fe20000000f00 */
[----:B------:R-:W-:-:S03]  /*1da40*/  @!P0 FFMA R6, R24, 1.84467440737095516160e+19, RZ ;  /* 0x5f80000018068823 */ /* 0x000fc600000000ff */
[----:B------:R-:W-:-:S07]  /*1da50*/  @!P0 IADD3 R10, PT, PT, R10, 0x40, RZ ;  /* 0x000000400a0a8810 */ /* 0x000fce0007ffe0ff */
.L_x_500:
[----:B------:R-:W-:Y:S01]  /*1da60*/  LEA R11, R3, 0xc0800000, 0x17 ;  /* 0xc0800000030b7811 */ /* 0x000fe200078eb8ff */
[----:B------:R-:W-:Y:S01]  /*1da70*/  BSSY B0, `(.L_x_505) ;  /* 0x0000036000007945 */ /* 0x000fe20003800000 */
[----:B------:R-:W-:Y:S02]  /*1da80*/  IADD3 R8, PT, PT, R8, -0x7f, RZ ;  /* 0xffffff8108087810 */ /* 0x000fe40007ffe0ff */
[----:B------:R-:W-:-:S03]  /*1da90*/  IADD3 R11, PT, PT, -R11, R6, RZ ;  /* 0x000000060b0b7210 */ /* 0x000fc60007ffe1ff */
[----:B------:R-:W-:Y:S01]  /*1daa0*/  IMAD R9, R8, -0x800000, R7 ;  /* 0xff80000008097824 */ /* 0x000fe200078e0207 */
[----:B------:R-:W1:Y:S01]  /*1dab0*/  MUFU.RCP R5, R11 ;  /* 0x0000000b00057308 */ /* 0x000e620000001000 */
[----:B------:R-:W-:-:S04]  /*1dac0*/  FADD.FTZ R6, -R11, -RZ ;  /* 0x800000ff0b067221 */ /* 0x000fc80000010100 */
[----:B-1----:R-:W-:-:S04]  /*1dad0*/  FFMA R0, R5, R6, 1 ;  /* 0x3f80000005007423 */ /* 0x002fc80000000006 */
[----:B------:R-:W-:-:S04]  /*1dae0*/  FFMA R0, R5, R0, R5 ;  /* 0x0000000005007223 */ /* 0x000fc80000000005 */
[----:B------:R-:W-:-:S04]  /*1daf0*/  FFMA R7, R9, R0, RZ ;  /* 0x0000000009077223 */ /* 0x000fc800000000ff */
[----:B------:R-:W-:-:S04]  /*1db00*/  FFMA R5, R6, R7, R9 ;  /* 0x0000000706057223 */ /* 0x000fc80000000009 */
[----:B------:R-:W-:-:S04]  /*1db10*/  FFMA R5, R0, R5, R7 ;  /* 0x0000000500057223 */ /* 0x000fc80000000007 */
[----:B------:R-:W-:Y:S01]  /*1db20*/  FFMA R6, R6, R5, R9 ;  /* 0x0000000506067223 */ /* 0x000fe20000000009 */
[----:B------:R-:W-:-:S03]  /*1db30*/  IADD3 R9, PT, PT, R8, 0x7f, -R3 ;  /* 0x0000007f08097810 */ /* 0x000fc60007ffe803 */
[----:B------:R-:W-:Y:S01]  /*1db40*/  FFMA R7, R0, R6, R5 ;  /* 0x0000000600077223 */ /* 0x000fe20000000005 */
[----:B------:R-:W-:-:S04]  /*1db50*/  IADD3 R10, PT, PT, R9, R10, RZ ;  /* 0x0000000a090a7210 */ /* 0x000fc80007ffe0ff */
[----:B------:R-:W-:-:S04]  /*1db60*/  SHF.R.U32.HI R3, RZ, 0x17, R7 ;  /* 0x00000017ff037819 */ /* 0x000fc80000011607 */
[----:B------:R-:W-:-:S04]  /*1db70*/  LOP3.LUT R3, R3, 0xff, RZ, 0xc0, !PT ;  /* 0x000000ff03037812 */ /* 0x000fc800078ec0ff */
[----:B------:R-:W-:-:S04]  /*1db80*/  IADD3 R3, PT, PT, R3, R10, RZ ;  /* 0x0000000a03037210 */ /* 0x000fc80007ffe0ff */
[----:B------:R-:W-:-:S04]  /*1db90*/  IADD3 R8, PT, PT, R3, -0x1, RZ ;  /* 0xffffffff03087810 */ /* 0x000fc80007ffe0ff */
[----:B------:R-:W-:-:S13]  /*1dba0*/  ISETP.GE.U32.AND P0, PT, R8, 0xfe, PT ;  /* 0x000000fe0800780c */ /* 0x000fda0003f06070 */
[----:B------:R-:W-:Y:S05]  /*1dbb0*/  @!P0 BRA `(.L_x_506) ;  /* 0x0000000000808947 */ /* 0x000fea0003800000 */
[----:B------:R-:W-:-:S13]  /*1dbc0*/  ISETP.GT.AND P0, PT, R3, 0xfe, PT ;  /* 0x000000fe0300780c */ /* 0x000fda0003f04270 */
[----:B------:R-:W-:Y:S05]  /*1dbd0*/  @P0 BRA `(.L_x_507) ;  /* 0x00000000006c0947 */ /* 0x000fea0003800000 */
[----:B------:R-:W-:-:S13]  /*1dbe0*/  ISETP.GE.AND P0, PT, R3, 0x1, PT ;  /* 0x000000010300780c */ /* 0x000fda0003f06270 */
[----:B------:R-:W-:Y:S05]  /*1dbf0*/  @P0 BRA `(.L_x_508) ;  /* 0x0000000000740947 */ /* 0x000fea0003800000 */
[----:B------:R-:W-:Y:S02]  /*1dc00*/  ISETP.GE.AND P0, PT, R3, -0x18, PT ;  /* 0xffffffe80300780c */ /* 0x000fe40003f06270 */
[----:B------:R-:W-:-:S11]  /*1dc10*/  LOP3.LUT R7, R7, 0x80000000, RZ, 0xc0, !PT ;  /* 0x8000000007077812 */ /* 0x000fd600078ec0ff */
[----:B------:R-:W-:Y:S05]  /*1dc20*/  @!P0 BRA `(.L_x_508) ;  /* 0x0000000000688947 */ /* 0x000fea0003800000 */
[CCC-:B------:R-:W-:Y:S01]  /*1dc30*/  FFMA.RZ R8, R0.reuse, R6.reuse, R5.reuse ;  /* 0x0000000600087223 */ /* 0x1c0fe2000000c005 */
[CCC-:B------:R-:W-:Y:S01]  /*1dc40*/  FFMA.RP R9, R0.reuse, R6.reuse, R5.reuse ;  /* 0x0000000600097223 */ /* 0x1c0fe20000008005 */
[----:B------:R-:W-:Y:S01]  /*1dc50*/  FFMA.RM R6, R0, R6, R5 ;  /* 0x0000000600067223 */ /* 0x000fe20000004005 */
[C---:B------:R-:W-:Y:S01]  /*1dc60*/  VIADD R0, R3.reuse, 0x20 ;  /* 0x0000002003007836 */ /* 0x040fe20000000000 */
[C---:B------:R-:W-:Y:S02]  /*1dc70*/  ISETP.NE.AND P0, PT, R3.reuse, RZ, PT ;  /* 0x000000ff0300720c */ /* 0x040fe40003f05270 */
[----:B------:R-:W-:Y:S02]  /*1dc80*/  LOP3.LUT R8, R8, 0x7fffff, RZ, 0xc0, !PT ;  /* 0x007fffff08087812 */ /* 0x000fe400078ec0ff */
[----:B------:R-:W-:Y:S01]  /*1dc90*/  ISETP.NE.AND P1, PT, R3, RZ, PT ;  /* 0x000000ff0300720c */ /* 0x000fe20003f25270 */
[----:B------:R-:W-:Y:S01]  /*1dca0*/  IMAD.MOV R3, RZ, RZ, -R3 ;  /* 0x000000ffff037224 */ /* 0x000fe200078e0a03 */
[----:B------:R-:W-:-:S02]  /*1dcb0*/  LOP3.LUT R5, R8, 0x800000, RZ, 0xfc, !PT ;  /* 0x0080000008057812 */ /* 0x000fc400078efcff */
[----:B------:R-:W-:Y:S02]  /*1dcc0*/  FSETP.NEU.FTZ.AND P2, PT, R9, R6, PT ;  /* 0x000000060900720b */ /* 0x000fe40003f5d000 */
[----:B------:R-:W-:Y:S02]  /*1dcd0*/  SHF.L.U32 R0, R5, R0, RZ ;  /* 0x0000000005007219 */ /* 0x000fe400000006ff */
[----:B------:R-:W-:Y:S02]  /*1dce0*/  SEL R6, R3, RZ, P0 ;  /* 0x000000ff03067207 */ /* 0x000fe40000000000 */
[----:B------:R-:W-:Y:S02]  /*1dcf0*/  ISETP.NE.AND P1, PT, R0, RZ, P1 ;  /* 0x000000ff0000720c */ /* 0x000fe40000f25270 */
[----:B------:R-:W-:Y:S02]  /*1dd00*/  SHF.R.U32.HI R5, RZ, R6, R5 ;  /* 0x00000006ff057219 */ /* 0x000fe40000011605 */
[----:B------:R-:W-:-:S02]  /*1dd10*/  PLOP3.LUT P1, PT, P2, P1, PT, 0xf8, 0x8f ;  /* 0x00000000008f781c */ /* 0x000fc40001723f70 */
[----:B------:R-:W-:Y:S02]  /*1dd20*/  SHF.R.U32.HI R3, RZ, 0x1, R5 ;  /* 0x00000001ff037819 */ /* 0x000fe40000011605 */
[----:B------:R-:W-:-:S04]  /*1dd30*/  SEL R0, RZ, 0x1, !P1 ;  /* 0x00000001ff007807 */ /* 0x000fc80004800000 */
[----:B------:R-:W-:-:S04]  /*1dd40*/  LOP3.LUT R0, R0, 0x1, R3, 0xf8, !PT ;  /* 0x0000000100007812 */ /* 0x000fc800078ef803 */
[----:B------:R-:W-:-:S05]  /*1dd50*/  LOP3.LUT R0, R0, R5, RZ, 0xc0, !PT ;  /* 0x0000000500007212 */ /* 0x000fca00078ec0ff */
[----:B------:R-:W-:-:S05]  /*1dd60*/  IMAD.IADD R0, R3, 0x1, R0 ;  /* 0x0000000103007824 */ /* 0x000fca00078e0200 */
[----:B------:R-:W-:Y:S01]  /*1dd70*/  LOP3.LUT R7, R0, R7, RZ, 0xfc, !PT ;  /* 0x0000000700077212 */ /* 0x000fe200078efcff */
[----:B------:R-:W-:Y:S05]  /*1dd80*/  BRA `(.L_x_508) ;  /* 0x0000000000107947 */ /* 0x000fea0003800000 */
.L_x_507:
[----:B------:R-:W-:-:S04]  /*1dd90*/  LOP3.LUT R7, R7, 0x80000000, RZ, 0xc0, !PT ;  /* 0x8000000007077812 */ /* 0x000fc800078ec0ff */
[----:B------:R-:W-:Y:S01]  /*1dda0*/  LOP3.LUT R7, R7, 0x7f800000, RZ, 0xfc, !PT ;  /* 0x7f80000007077812 */ /* 0x000fe200078efcff */
[----:B------:R-:W-:Y:S05]  /*1ddb0*/  BRA `(.L_x_508) ;  /* 0x0000000000047947 */ /* 0x000fea0003800000 */
.L_x_506:
[----:B------:R-:W-:Y:S02]  /*1ddc0*/  LEA R7, R10, R7, 0x17 ;  /* 0x000000070a077211 */ /* 0x000fe400078eb8ff */
.L_x_508:
[----:B------:R-:W-:Y:S05]  /*1ddd0*/  BSYNC B0 ;  /* 0x0000000000007941 */ /* 0x000fea0003800000 */
.L_x_505:
[----:B------:R-:W-:Y:S01]  /*1dde0*/  MOV R33, R7 ;  /* 0x0000000700217202 */ /* 0x000fe20000000f00 */
[----:B------:R-:W-:Y:S05]  /*1ddf0*/  BRA `(.L_x_509) ;  /* 0x0000000000207947 */ /* 0x000fea0003800000 */
.L_x_504:
[----:B------:R-:W-:-:S04]  /*1de00*/  LOP3.LUT R6, R6, 0x80000000, R7, 0x48, !PT ;  /* 0x8000000006067812 */ /* 0x000fc800078e4807 */
[----:B------:R-:W-:Y:S01]  /*1de10*/  LOP3.LUT R33, R6, 0x7f800000, RZ, 0xfc, !PT ;  /* 0x7f80000006217812 */ /* 0x000fe200078efcff */
[----:B------:R-:W-:Y:S05]  /*1de20*/  BRA `(.L_x_509) ;  /* 0x0000000000147947 */ /* 0x000fea0003800000 */
.L_x_503:
[----:B------:R-:W-:Y:S01]  /*1de30*/  LOP3.LUT R33, R6, 0x80000000, R7, 0x48, !PT ;  /* 0x8000000006217812 */ /* 0x000fe200078e4807 */
[----:B------:R-:W-:Y:S05]  /*1de40*/  BRA `(.L_x_509) ;  /* 0x00000000000c7947 */ /* 0x000fea0003800000 */
.L_x_502:
[----:B------:R-:W1:Y:S01]  /*1de50*/  MUFU.RSQ R33, -QNAN ;  /* 0xffc0000000217908 */ /* 0x000e620000001400 */
[----:B------:R-:W-:Y:S05]  /*1de60*/  BRA `(.L_x_509) ;  /* 0x0000000000047947 */ /* 0x000fea0003800000 */
.L_x_501:
[----:B------:R-:W-:-:S07]  /*1de70*/  FADD.FTZ R33, R32, R24 ;  /* 0x0000001820217221 */ /* 0x000fce0000010000 */
.L_x_509:
[----:B------:R-:W-:Y:S05]  /*1de80*/  BSYNC B1 ;  /* 0x0000000000017941 */ /* 0x000fea0003800000 */
.L_x_499:
[----:B------:R-:W-:-:S04]  /*1de90*/  HFMA2 R5, -RZ, RZ, 0, 0 ;  /* 0x00000000ff057431 */ /* 0x000fc800000001ff */
[----:B-1----:R-:W-:Y:S05]  /*1dea0*/  RET.REL.NODEC R4 `(_ZN7cutlass13device_kernelINS_4fmha6kernel36Sm100FmhaFwdKernelTmaWarpspecializedIN4cute5tupleIJiiiNS5_IJNS5_IJiiEEEiEEEEEENS1_10collective38Sm100FmhaFwdMainloopTmaWarpspecializedINS_10bfloat16_tEffNS5_IJNS4_1CILi256EEENSC_ILi128EEESE_EEENS5_IJiNSC_ILi1EEES7_EEENS5_IJiSG_NS5_IJNS5_IJNSC_ILi0EEEiEEEiEEEEEESL_NS9_6NoMaskENS5_IJNSC_ILi2EEESG_SG_EEENSC_ILb0EEEEENS9_38Sm100FmhaFwdEpilogueTmaWarpspecializedINS_6half_tEfNS5_IJSE_SE_SE_EEESH_NS5_IJSG_S7_EEESP_EENS2_23PersistentTileSchedulerENS2_41Sm100FmhaCtxKernelWarpspecializedScheduleEEEEEvNT_6ParamsE) ;  /* 0xfffffe2004547950 */ /* 0x002fea0003c3ffff */
.L_x_510:
[----:B------:R-:W-:-:S00]  /*1deb0*/  BRA `(.L_x_510) ;  /* 0xfffffffc00fc7947 */ /* 0x000fc0000383ffff */
[----:B------:R-:W-:-:S00]  /*1dec0*/  NOP ;  /* 0x0000000000007918 */ /* 0x000fc00000000000 */
        /* <DEDUP_REMOVED lines=11> */
.L_x_515:


//--------------------- .nv.global.init           --------------------------
	.section	.nv.global.init,"aw",@progbits
.nv.global.init:
	.type		$str$23,@object
	.size		$str$23,($str$37 - $str$23)
$str$23:
        /*0000*/ 	.byte	0x0a, 0x00
	.type		$str$37,@object
	.size		$str$37,($str$32 - $str$37)
$str$37:
        /*0002*/ 	.byte	0x3a, 0x00
	.type		$str$32,@object
	.size		$str$32,($str$29 - $str$32)
$str$32:
        /*0004*/ 	.byte	0x5f, 0x00
	.type		$str$29,@object
	.size		$str$29,($str$28 - $str$29)
$str$29:
        /*0006*/ 	.byte	0x25, 0x64, 0x00
	.type		$str$28,@object
	.size		$str$28,($str$30 - $str$28)
$str$28:
        /*0009*/ 	.byte	0x25, 0x63, 0x00
	.type		$str$30,@object
	.size		$str$30,($str$31 - $str$30)
$str$30:
        /*000c*/ 	.byte	0x25, 0x73, 0x00
	.type		$str$31,@object
	.size		$str$31,($str$35 - $str$31)
$str$31:
        /*000f*/ 	.byte	0x20, 0x6f, 0x20, 0x00
	.type		$str$35,@object
	.size		$str$35,($str$22 - $str$35)
$str$35:
        /*0013*/ 	.byte	0x70, 0x74, 0x72, 0x5b, 0x00
	.type		$str$22,@object
	.size		$str$22,($str$34 - $str$22)
$str$22:
        /*0018*/ 	.byte	0x73, 0x4f, 0x3a, 0x20, 0x00
	.type		$str$34,@object
	.size		$str$34,($str$36 - $str$34)
$str$34:
        /*001d*/ 	.byte	0x73, 0x6d, 0x65, 0x6d, 0x5f, 0x00
	.type		$str$36,@object
	.size		$str$36,($str$33 - $str$36)
$str$36:
        /*0023*/ 	.byte	0x62, 0x5d, 0x28, 0x25, 0x70, 0x29, 0x00
	.type		$str$33,@object
	.size		$str$33,($str$27 - $str$33)
$str$33:
        /*002a*/ 	.byte	0x53, 0x77, 0x3c, 0x25, 0x64, 0x2c, 0x25, 0x64, 0x2c, 0x25, 0x64, 0x3e, 0x00
	.type		$str$27,@object
	.size		$str$27,($str$26 - $str$27)
$str$27:
        /*0037*/ 	.byte	0x2f, 0x74, 0x6d, 0x70, 0x2f, 0x63, 0x75, 0x74, 0x6c, 0x61, 0x73, 0x73, 0x5f, 0x73, 0x77, 0x65
        /*0047*/ 	.byte	0x65, 0x70, 0x5f, 0x73, 0x72, 0x63, 0x2f, 0x69, 0x6e, 0x63, 0x6c, 0x75, 0x64, 0x65, 0x2f, 0x63
        /*0057*/ 	.byte	0x75, 0x74, 0x65, 0x2f, 0x61, 0x74, 0x6f, 0x6d, 0x2f, 0x63, 0x6f, 0x70, 0x79, 0x5f, 0x74, 0x72
        /*0067*/ 	.byte	0x61, 0x69, 0x74, 0x73, 0x5f, 0x73, 0x6d, 0x31, 0x30, 0x30, 0x2e, 0x68, 0x70, 0x70, 0x00
	.type		$str$26,@object
	.size		$str$26,(__unnamed_4 - $str$26)
$str$26:
        /*0076*/ 	.byte	0x28, 0x28, 0x75, 0x69, 0x6e, 0x74, 0x33, 0x32, 0x5f, 0x74, 0x28, 0x74, 0x68, 0x72, 0x65, 0x61
        /*0086*/ 	.byte	0x64, 0x49, 0x64, 0x78, 0x2e, 0x78, 0x29, 0x20, 0x2f, 0x20, 0x33, 0x32, 0x29, 0x20, 0x25, 0x20
        /*0096*/ 	.byte	0x34, 0x29, 0x20, 0x3d, 0x3d, 0x20, 0x28, 0x28, 0x28, 0x74, 0x6d, 0x65, 0x6d, 0x5f, 0x61, 0x64
        /*00a6*/ 	.byte	0x64, 0x72, 0x20, 0x3e, 0x3e, 0x20, 0x31, 0x36, 0x29, 0x20, 0x2f, 0x20, 0x33, 0x32, 0x29, 0x20
        /*00b6*/ 	.byte	0x25, 0x20, 0x34, 0x29, 0x00
	.type		__unnamed_4,@object
	.size		__unnamed_4,(__unnamed_1 - __unnamed_4)
__unnamed_4:
        /* <DEDUP_REMOVED lines=37> */
        /*030b*/ 	.byte	0x30, 0x3e, 0x3e, 0x3e, 0x3e, 0x5d, 0x00
	.type		__unnamed_1,@object
	.size		__unnamed_1,(__unnamed_5 - __unnamed_1)
__unnamed_1:
        /* <DEDUP_REMOVED lines=37> */
        /*0562*/ 	.byte	0x3a, 0x43, 0x3c, 0x30, 0x3e, 0x3e, 0x3e, 0x3e, 0x5d, 0x00
	.type		__unnamed_5,@object
	.size		__unnamed_5,(__unnamed_6 - __unnamed_5)
__unnamed_5:
        /* <DEDUP_REMOVED lines=38> */
	.type		__unnamed_6,@object
	.size		__unnamed_6,(__unnamed_7 - __unnamed_6)
__unnamed_6:
        /* <DEDUP_REMOVED lines=37> */
        /*0a16*/ 	.byte	0x74, 0x65, 0x3a, 0x3a, 0x43, 0x3c, 0x30, 0x3e, 0x3e, 0x3e, 0x3e, 0x5d, 0x00
	.type		__unnamed_7,@object
	.size		__unnamed_7,(__unnamed_2 - __unnamed_7)
__unnamed_7:
        /* <DEDUP_REMOVED lines=37> */
        /*0c73*/ 	.byte	0x63, 0x75, 0x74, 0x65, 0x3a, 0x3a, 0x43, 0x3c, 0x30, 0x3e, 0x3e, 0x3e, 0x3e, 0x5d, 0x00
	.type		__unnamed_2,@object
	.size		__unnamed_2,(__unnamed_3 - __unnamed_2)
__unnamed_2:
        /* <DEDUP_REMOVED lines=38> */
	.type		__unnamed_3,@object
	.size		__unnamed_3,(.L_3 - __unnamed_3)
__unnamed_3:
        /* <DEDUP_REMOVED lines=38> */
        /*1142*/ 	.byte	0x3e, 0x3e, 0x5d, 0x00
.L_3:


//--------------------- .nv.shared._ZN7cutlass13device_kernelINS_4fmha6kernel36Sm100FmhaFwdKernelTmaWarpspecializedIN4cute5tupleIJiiiNS5_IJNS5_IJiiEEEiEEEEEENS1_10collective38Sm100FmhaFwdMainloopTmaWarpspecializedINS_10bfloat16_tEffNS5_IJNS4_1CILi256EEENSC_ILi128EEESE_EEENS5_IJiNSC_ILi1EEES7_EEENS5_IJiSG_NS5_IJNS5_IJNSC_ILi0EEEiEEEiEEEEEESL_NS9_6NoMaskENS5_IJNSC_ILi2EEESG_SG_EEENSC_ILb0EEEEENS9_38Sm100FmhaFwdEpilogueTmaWarpspecializedINS_6half_tEfNS5_IJSE_SE_SE_EEESH_NS5_IJSG_S7_EEESP_EENS2_23PersistentTileSchedulerENS2_41Sm100FmhaCtxKernelWarpspecializedScheduleEEEEEvNT_6ParamsE --------------------------
	.section	.nv.shared._ZN7cutlass13device_kernelINS_4fmha6kernel36Sm100FmhaFwdKernelTmaWarpspecializedIN4cute5tupleIJiiiNS5_IJNS5_IJiiEEEiEEEEEENS1_10collective38Sm100FmhaFwdMainloopTmaWarpspecializedINS_10bfloat16_tEffNS5_IJNS4_1CILi256EEENSC_ILi128EEESE_EEENS5_IJiNSC_ILi1EEES7_EEENS5_IJiSG_NS5_IJNS5_IJNSC_ILi0EEEiEEEiEEEEEESL_NS9_6NoMaskENS5_IJNSC_ILi2EEESG_SG_EEENSC_ILb0EEEEENS9_38Sm100FmhaFwdEpilogueTmaWarpspecializedINS_6half_tEfNS5_IJSE_SE_SE_EEESH_NS5_IJSG_S7_EEESP_EENS2_23PersistentTileSchedulerENS2_41Sm100FmhaCtxKernelWarpspecializedScheduleEEEEEvNT_6ParamsE,"aw",@nobits
	.sectionflags	@""
	.align	16
	.zero		1024


//--------------------- .nv.shared.reserved.0     --------------------------
	.section	.nv.shared.reserved.0,"aw",@nobits
	.weak		__nv_reservedSMEM_offset_0_alias
	.size		__nv_reservedSMEM_offset_0_alias, 0, 64
	.other		__nv_reservedSMEM_offset_0_alias,@"STO_CUDA_RESERVED_SHARED STV_DEFAULT"
__nv_reservedSMEM_offset_0_alias:
	.zero		0
.nv.shared.reserved.0:
	.zero		64
	.weak		__nv_reservedSMEM_tcgen05_partition
	.type		__nv_reservedSMEM_tcgen05_partition,@object
	.size		__nv_reservedSMEM_tcgen05_partition,(.L_0 - __nv_reservedSMEM_tcgen05_partition)
__nv_reservedSMEM_tcgen05_partition:
	.zero		32
.L_0:


//--------------------- .nv.global                --------------------------
	.section	.nv.global,"aw",@nobits
.nv.global:
	.type		_ZN39_INTERNAL_43dc2240_4_k_cu_6832c522_26584cute1_E,@object
	.size		_ZN39_INTERNAL_43dc2240_4_k_cu_6832c522_26584cute1_E,(_ZN39_INTERNAL_43dc2240_4_k_cu_6832c522_26584cuda3std3__45__cpo6cbeginE - _ZN39_INTERNAL_43dc2240_4_k_cu_6832c522_26584cute1_E)
_ZN39_INTERNAL_43dc2240_4_k_cu_6832c522_26584cute1_E:
	.zero		1
	.type		_ZN39_INTERNAL_43dc2240_4_k_cu_6832c522_26584cuda3std3__45__cpo6cbeginE,@object
	.size		_ZN39_INTERNAL_43dc2240_4_k_cu_6832c522_26584cuda3std3__45__cpo6cbeginE,(_ZN39_INTERNAL_43dc2240_4_k_cu_6832c522_26584cuda3std3__48in_placeE - _ZN39_INTERNAL_43dc2240_4_k_cu_6832c522_26584cuda3std3__45__cpo6cbeginE)
_ZN39_INTERNAL_43dc2240_4_k_cu_6832c522_26584cuda3std3__45__cpo6cbeginE:
	.zero		1
	.type		_ZN39_INTERNAL_43dc2240_4_k_cu_6832c522_26584cuda3std3__48in_placeE,@object
	.size		_ZN39_INTERNAL_43dc2240_4_k_cu_6832c522_26584cuda3std3__48in_placeE,(_ZN39_INTERNAL_43dc2240_4_k_cu_6832c522_26584cuda3std6ranges3__45__cpo9iter_moveE - _ZN39_INTERNAL_43dc2240_4_k_cu_6832c522_26584cuda3std3__48in_placeE)
_ZN39_INTERNAL_43dc2240_4_k_cu_6832c522_26584cuda3std3__48in_placeE:
	.zero		1
	.type		_ZN39_INTERNAL_43dc2240_4_k_cu_6832c522_26584cuda3std6ranges3__45__cpo9iter_moveE,@object
	.size		_ZN39_INTERNAL_43dc2240_4_k_cu_6832c522_26584cuda3std6ranges3__45__cpo9iter_moveE,(_ZN39_INTERNAL_43dc2240_4_k_cu_6832c522_26584cuda3std3__45__cpo5beginE - _ZN39_INTERNAL_43dc2240_4_k_cu_6832c522_26584cuda3std6ranges3__45__cpo9iter_moveE)
_ZN39_INTERNAL_43dc2240_4_k_cu_6832c522_26584cuda3std6ranges3__45__cpo9iter_moveE:
	.zero		1
	.type		_ZN39_INTERNAL_43dc2240_4_k_cu_6832c522_26584cuda3std3__45__cpo5beginE,@object
	.size		_ZN39_INTERNAL_43dc2240_4_k_cu_6832c522_26584cuda3std3__45__cpo5beginE,(_ZN39_INTERNAL_43dc2240_4_k_cu_6832c522_26584cuda3std3__441_GLOBAL__N__43dc2240_4_k_cu_6832c522_26586ignoreE - _ZN39_INTERNAL_43dc2240_4_k_cu_6832c522_26584cuda3std3__45__cpo5beginE)
_ZN39_INTERNAL_43dc2240_4_k_cu_6832c522_26584cuda3std3__45__cpo5beginE:
	.zero		1
	.type		_ZN39_INTERNAL_43dc2240_4_k_cu_6832c522_26584cuda3std3__441_GLOBAL__N__43dc2240_4_k_cu_6832c522_26586ignoreE,@object
	.size		_ZN39_INTERNAL_43dc2240_4_k_cu_6832c522_26584cuda3std3__441_GLOBAL__N__43dc2240_4_k_cu_6832c522_26586ignoreE,(_ZN39_INTERNAL_43dc2240_4_k_cu_6832c522_26584cute7productE - _ZN39_INTERNAL_43dc2240_4_k_cu_6832c522_26584cuda3std3__441_GLOBAL__N__43dc2240_4_k_cu_6832c522_26586ignoreE)
_ZN39_INTERNAL_43dc2240_4_k_cu_6832c522_26584cuda3std3__441_GLOBAL__N__43dc2240_4_k_cu_6832c522_26586ignoreE:
	.zero		1
	.type		_ZN39_INTERNAL_43dc2240_4_k_cu_6832c522_26584cute7productE,@object
	.size		_ZN39_INTERNAL_43dc2240_4_k_cu_6832c522_26584cute7productE,(_ZN39_INTERNAL_43dc2240_4_k_cu_6832c522_26584cuda3std3__45__cpo3endE - _ZN39_INTERNAL_43dc2240_4_k_cu_6832c522_26584cute7productE)
_ZN39_INTERNAL_43dc2240_4_k_cu_6832c522_26584cute7productE:
	.zero		1
	.type		_ZN39_INTERNAL_43dc2240_4_k_cu_6832c522_26584cuda3std3__45__cpo3endE,@object
	.size		_ZN39_INTERNAL_43dc2240_4_k_cu_6832c522_26584cuda3std3__45__cpo3endE,(_ZN39_INTERNAL_43dc2240_4_k_cu_6832c522_26584cuda3std3__419piecewise_constructE - _ZN39_INTERNAL_43dc2240_4_k_cu_6832c522_26584cuda3std3__45__cpo3endE)
_ZN39_INTERNAL_43dc2240_4_k_cu_6832c522_26584cuda3std3__45__cpo3endE:
	.zero		1
	.type		_ZN39_INTERNAL_43dc2240_4_k_cu_6832c522_26584cuda3std3__419piecewise_constructE,@object
	.size		_ZN39_INTERNAL_43dc2240_4_k_cu_6832c522_26584cuda3std3__419piecewise_constructE,(_ZN39_INTERNAL_43dc2240_4_k_cu_6832c522_26584cuda3std3__45__cpo4cendE - _ZN39_INTERNAL_43dc2240_4_k_cu_6832c522_26584cuda3std3__419piecewise_constructE)
_ZN39_INTERNAL_43dc2240_4_k_cu_6832c522_26584cuda3std3__419piecewise_constructE:
	.zero		1
	.type		_ZN39_INTERNAL_43dc2240_4_k_cu_6832c522_26584cuda3std3__45__cpo4cendE,@object
	.size		_ZN39_INTERNAL_43dc2240_4_k_cu_6832c522_26584cuda3std3__45__cpo4cendE,(_ZN39_INTERNAL_43dc2240_4_k_cu_6832c522_26584cuda3std6ranges3__45__cpo4swapE - _ZN39_INTERNAL_43dc2240_4_k_cu_6832c522_26584cuda3std3__45__cpo4cendE)
_ZN39_INTERNAL_43dc2240_4_k_cu_6832c522_26584cuda3std3__45__cpo4cendE:
	.zero		1
	.type		_ZN39_INTERNAL_43dc2240_4_k_cu_6832c522_26584cuda3std6ranges3__45__cpo4swapE,@object
	.size		_ZN39_INTERNAL_43dc2240_4_k_cu_6832c522_26584cuda3std6ranges3__45__cpo4swapE,(.L_15 - _ZN39_INTERNAL_43dc2240_4_k_cu_6832c522_26584cuda3std6ranges3__45__cpo4swapE)
_ZN39_INTERNAL_43dc2240_4_k_cu_6832c522_26584cuda3std6ranges3__45__cpo4swapE:
	.zero		1
.L_15:


//--------------------- .nv.constant0._ZN7cutlass13device_kernelINS_4fmha6kernel36Sm100FmhaFwdKernelTmaWarpspecializedIN4cute5tupleIJiiiNS5_IJNS5_IJiiEEEiEEEEEENS1_10collective38Sm100FmhaFwdMainloopTmaWarpspecializedINS_10bfloat16_tEffNS5_IJNS4_1CILi256EEENSC_ILi128EEESE_EEENS5_IJiNSC_ILi1EEES7_EEENS5_IJiSG_NS5_IJNS5_IJNSC_ILi0EEEiEEEiEEEEEESL_NS9_6NoMaskENS5_IJNSC_ILi2EEESG_SG_EEENSC_ILb0EEEEENS9_38Sm100FmhaFwdEpilogueTmaWarpspecializedINS_6half_tEfNS5_IJSE_SE_SE_EEESH_NS5_IJSG_S7_EEESP_EENS2_23PersistentTileSchedulerENS2_41Sm100FmhaCtxKernelWarpspecializedScheduleEEEEEvNT_6ParamsE --------------------------
	.section	.nv.constant0._ZN7cutlass13device_kernelINS_4fmha6kernel36Sm100FmhaFwdKernelTmaWarpspecializedIN4cute5tupleIJiiiNS5_IJNS5_IJiiEEEiEEEEEENS1_10collective38Sm100FmhaFwdMainloopTmaWarpspecializedINS_10bfloat16_tEffNS5_IJNS4_1CILi256EEENSC_ILi128EEESE_EEENS5_IJiNSC_ILi1EEES7_EEENS5_IJiSG_NS5_IJNS5_IJNSC_ILi0EEEiEEEiEEEEEESL_NS9_6NoMaskENS5_IJNSC_ILi2EEESG_SG_EEENSC_ILb0EEEEENS9_38Sm100FmhaFwdEpilogueTmaWarpspecializedINS_6half_tEfNS5_IJSE_SE_SE_EEESH_NS5_IJSG_S7_EEESP_EENS2_23PersistentTileSchedulerENS2_41Sm100FmhaCtxKernelWarpspecializedScheduleEEEEEvNT_6ParamsE,"a",@progbits
	.sectionflags	@""
	.align	4
.nv.constant0._ZN7cutlass13device_kernelINS_4fmha6kernel36Sm100FmhaFwdKernelTmaWarpspecializedIN4cute5tupleIJiiiNS5_IJNS5_IJiiEEEiEEEEEENS1_10collective38Sm100FmhaFwdMainloopTmaWarpspecializedINS_10bfloat16_tEffNS5_IJNS4_1CILi256EEENSC_ILi128EEESE_EEENS5_IJiNSC_ILi1EEES7_EEENS5_IJiSG_NS5_IJNS5_IJNSC_ILi0EEEiEEEiEEEEEESL_NS9_6NoMaskENS5_IJNSC_ILi2EEESG_SG_EEENSC_ILb0EEEEENS9_38Sm100FmhaFwdEpilogueTmaWarpspecializedINS_6half_tEfNS5_IJSE_SE_SE_EEESH_NS5_IJSG_S7_EEESP_EENS2_23PersistentTileSchedulerENS2_41Sm100FmhaCtxKernelWarpspecializedScheduleEEEEEvNT_6ParamsE:
	.zero		2432


//--------------------- SYMBOLS --------------------------

	.type		.nv.reservedSmem.offset0,@object
	.size		.nv.reservedSmem.offset0,0x4
	.type		.nv.reservedSmem.cap,@object
	.size		.nv.reservedSmem.cap,0x4
	.type		vprintf,@function
	.type		__assertfail,@function
